// Copyright (c) 2024, Jay Shah, Ganesh Bikshandi, Ying Zhang, Vijay Thakkar, Pradeep Ramani, Tri Dao.
// Splitting the different template instantiations to different files to speed up compilation.
// This file is auto-generated. See "generate_kernels.py"

#include "flash_bwd_launch_template.h"

#ifndef FLASHATTENTION_DISABLE_SM8x
#ifndef FLASHATTENTION_DISABLE_HDIM256
template<>
void run_mha_bwd_<80, cutlass::half_t, 256, false>(Flash_bwd_params &params, cudaStream_t stream) {
    run_mha_bwd_hdim256<80, cutlass::half_t, false>(params, stream);
}
template<>
void run_mha_bwd_<86, cutlass::half_t, 256, false>(Flash_bwd_params &params, cudaStream_t stream) {
    run_mha_bwd_hdim256<86, cutlass::half_t, false>(params, stream);
}
#endif
#endif


// ===== COMPILED SASS (sm_80) =====

	.target	sm_80

	.elftype	@"ET_EXEC"


//--------------------- .note.nv.tkinfo           --------------------------
	.section	.note.nv.tkinfo,"",@"SHT_NOTE"
	.sectionflags	@"SHF_NOTE_NV_TKINFO"
	.tkinfo
        /*0018*/ 	.word	0x00000002
        /*0030*/ 	.string	""
        /*0030*/ 	.string	"ptxas"
        /*0030*/ 	.string	"Cuda compilation tools, release 13.0, V13.0.88"
        /*0030*/ 	.string	"Build cuda_13.0.r13.0/compiler.36424714_0"
        /*0030*/ 	.string	"-arch sm_80 -m 64 "



//--------------------- .note.nv.cuinfo           --------------------------
	.section	.note.nv.cuinfo,"",@"SHT_NOTE"
	.sectionflags	@"SHF_NOTE_NV_CUINFO"
        /*0018*/ 	.short	0x0002
        /*001a*/ 	.short	0x0050
        /*001c*/ 	.short	0x0082
	.zero		2


//--------------------- .nv.info                  --------------------------
	.section	.nv.info,"",@"SHT_CUDA_INFO"
	.align	4


	//----- nvinfo : EIATTR_REGCOUNT
	.align		4
        /*0000*/ 	.byte	0x04, 0x2f
        /*0002*/ 	.short	(.L_12 - .L_11)
	.align		4
.L_11:
        /*0004*/ 	.word	index@(_ZN7cutlass13device_kernelIN5flash22FlashAttnBwdPreprocessIN4cute5tupleIJNS3_1CILi64EEENS5_ILi256EEEEEENS_6half_tEfNS_4arch4Sm80ELb1ELb1EEEEEvNT_6ParamsE)
        /*0008*/ 	.word	0x00000067


	//----- nvinfo : EIATTR_FRAME_SIZE
	.align		4
.L_12:
        /*000c*/ 	.byte	0x04, 0x11
        /*000e*/ 	.short	(.L_14 - .L_13)
	.align		4
.L_13:
        /*0010*/ 	.word	index@(_ZN7cutlass13device_kernelIN5flash22FlashAttnBwdPreprocessIN4cute5tupleIJNS3_1CILi64EEENS5_ILi256EEEEEENS_6half_tEfNS_4arch4Sm80ELb1ELb1EEEEEvNT_6ParamsE)
        /*0014*/ 	.word	0x00000000


	//----- nvinfo : EIATTR_REGCOUNT
	.align		4
.L_14:
        /*0018*/ 	.byte	0x04, 0x2f
        /*001a*/ 	.short	(.L_16 - .L_15)
	.align		4
.L_15:
        /*001c*/ 	.word	index@(_ZN7cutlass13device_kernelIN5flash19enable_sm80_to_sm89INS1_16FlashAttnBwdSm80INS1_25CollectiveMainloopBwdSm80ILi1ELi1EN4cute5tupleIJNS5_1CILi64EEES8_NS7_ILi256EEEEEENS_6half_tEfNS_4arch4Sm80ELb1ELb0ELb0ELb1ELb0ELb0ELb0ELb0ELi2ELi4ELi2ELi2ELb0EEENS1_24CollectiveEpilogueBwdGQAISA_fSD_Li256ELb1ELb0EEENS1_25SingleTileBwdLPTSchedulerILb1ELi64ELb0EEEEEEEEEvNT_6ParamsE)
        /*0020*/ 	.word	0x000000ff


	//----- nvinfo : EIATTR_FRAME_SIZE
	.align		4
.L_16:
        /*0024*/ 	.byte	0x04, 0x11
        /*0026*/ 	.short	(.L_18 - .L_17)
	.align		4
.L_17:
        /*0028*/ 	.word	index@(_ZN7cutlass13device_kernelIN5flash19enable_sm80_to_sm89INS1_16FlashAttnBwdSm80INS1_25CollectiveMainloopBwdSm80ILi1ELi1EN4cute5tupleIJNS5_1CILi64EEES8_NS7_ILi256EEEEEENS_6half_tEfNS_4arch4Sm80ELb1ELb0ELb0ELb1ELb0ELb0ELb0ELb0ELi2ELi4ELi2ELi2ELb0EEENS1_24CollectiveEpilogueBwdGQAISA_fSD_Li256ELb1ELb0EEENS1_25SingleTileBwdLPTSchedulerILb1ELi64ELb0EEEEEEEEEvNT_6ParamsE)
        /*002c*/ 	.word	0x00000038


	//----- nvinfo : EIATTR_REGCOUNT
	.align		4
.L_18:
        /*0030*/ 	.byte	0x04, 0x2f
        /*0032*/ 	.short	(.L_20 - .L_19)
	.align		4
.L_19:
        /*0034*/ 	.word	index@(_ZN7cutlass13device_kernelIN5flash32FlashAttnBwdPostprocessConvertdQIN4cute5tupleIJNS3_1CILi64EEENS5_ILi256EEEEEENS_6half_tEfNS_4arch4Sm80ELi256ENS3_8TiledMMAINS3_8MMA_AtomIJNS3_28SM80_16x8x16_F32F16F16F32_TNEEEENS3_6LayoutINS4_IJNS5_ILi2EEENS5_ILi4EEENS5_ILi1EEEEEENS4_IJSJ_SH_NS5_ILi0EEEEEEEENS4_IJNS5_ILi32EEES6_NS5_ILi16EEEEEEEELb0EEEEEvNT_6ParamsE)
        /*0038*/ 	.word	0x00000056


	//----- nvinfo : EIATTR_FRAME_SIZE
	.align		4
.L_20:
        /*003c*/ 	.byte	0x04, 0x11
        /*003e*/ 	.short	(.L_22 - .L_21)
	.align		4
.L_21:
        /*0040*/ 	.word	index@(_ZN7cutlass13device_kernelIN5flash32FlashAttnBwdPostprocessConvertdQIN4cute5tupleIJNS3_1CILi64EEENS5_ILi256EEEEEENS_6half_tEfNS_4arch4Sm80ELi256ENS3_8TiledMMAINS3_8MMA_AtomIJNS3_28SM80_16x8x16_F32F16F16F32_TNEEEENS3_6LayoutINS4_IJNS5_ILi2EEENS5_ILi4EEENS5_ILi1EEEEEENS4_IJSJ_SH_NS5_ILi0EEEEEEEENS4_IJNS5_ILi32EEES6_NS5_ILi16EEEEEEEELb0EEEEEvNT_6ParamsE)
        /*0044*/ 	.word	0x00000000


	//----- nvinfo : EIATTR_REGCOUNT
	.align		4
.L_22:
        /*0048*/ 	.byte	0x04, 0x2f
        /*004a*/ 	.short	(.L_24 - .L_23)
	.align		4
.L_23:
        /*004c*/ 	.word	index@(_ZN7cutlass13device_kernelIN5flash19enable_sm80_to_sm89INS1_16FlashAttnBwdSm80INS1_25CollectiveMainloopBwdSm80ILi1ELi1EN4cute5tupleIJNS5_1CILi64EEES8_NS7_ILi256EEEEEENS_6half_tEfNS_4arch4Sm80ELb1ELb0ELb0ELb1ELb0ELb0ELb0ELb0ELi2ELi4ELi2ELi2ELb0EEENS1_21CollectiveEpilogueBwdISA_SB_SD_Li256ELb1ELb0ELi4EEENS1_25SingleTileBwdLPTSchedulerILb1ELi64ELb0EEEEEEEEEvNT_6ParamsE)
        /*0050*/ 	.word	0x000000ff


	//----- nvinfo : EIATTR_FRAME_SIZE
	.align		4
.L_24:
        /*0054*/ 	.byte	0x04, 0x11
        /*0056*/ 	.short	(.L_26 - .L_25)
	.align		4
.L_25:
        /*0058*/ 	.word	index@(_ZN7cutlass13device_kernelIN5flash19enable_sm80_to_sm89INS1_16FlashAttnBwdSm80INS1_25CollectiveMainloopBwdSm80ILi1ELi1EN4cute5tupleIJNS5_1CILi64EEES8_NS7_ILi256EEEEEENS_6half_tEfNS_4arch4Sm80ELb1ELb0ELb0ELb1ELb0ELb0ELb0ELb0ELi2ELi4ELi2ELi2ELb0EEENS1_21CollectiveEpilogueBwdISA_SB_SD_Li256ELb1ELb0ELi4EEENS1_25SingleTileBwdLPTSchedulerILb1ELi64ELb0EEEEEEEEEvNT_6ParamsE)
        /*005c*/ 	.word	0x00000038


	//----- nvinfo : EIATTR_REGCOUNT
	.align		4
.L_26:
        /*0060*/ 	.byte	0x04, 0x2f
        /*0062*/ 	.short	(.L_28 - .L_27)
	.align		4
.L_27:
        /*0064*/ 	.word	index@(_ZN7cutlass13device_kernelIN5flash22FlashAttnBwdPreprocessIN4cute5tupleIJNS3_1CILi64EEENS5_ILi256EEEEEENS_6half_tEfNS_4arch4Sm80ELb1ELb0EEEEEvNT_6ParamsE)
        /*0068*/ 	.word	0x00000069


	//----- nvinfo : EIATTR_FRAME_SIZE
	.align		4
.L_28:
        /*006c*/ 	.byte	0x04, 0x11
        /*006e*/ 	.short	(.L_30 - .L_29)
	.align		4
.L_29:
        /*0070*/ 	.word	index@(_ZN7cutlass13device_kernelIN5flash22FlashAttnBwdPreprocessIN4cute5tupleIJNS3_1CILi64EEENS5_ILi256EEEEEENS_6half_tEfNS_4arch4Sm80ELb1ELb0EEEEEvNT_6ParamsE)
        /*0074*/ 	.word	0x00000000


	//----- nvinfo : EIATTR_REGCOUNT
	.align		4
.L_30:
        /*0078*/ 	.byte	0x04, 0x2f
        /*007a*/ 	.short	(.L_32 - .L_31)
	.align		4
.L_31:
        /*007c*/ 	.word	index@(_ZN7cutlass13device_kernelIN5flash19enable_sm80_to_sm89INS1_16FlashAttnBwdSm80INS1_25CollectiveMainloopBwdSm80ILi1ELi1EN4cute5tupleIJNS5_1CILi64EEES8_NS7_ILi256EEEEEENS_6half_tEfNS_4arch4Sm80ELb1ELb0ELb0ELb0ELb0ELb0ELb0ELb0ELi2ELi4ELi2ELi2ELb0EEENS1_24CollectiveEpilogueBwdGQAISA_fSD_Li256ELb0ELb0EEENS1_25SingleTileBwdLPTSchedulerILb0ELi64ELb0EEEEEEEEEvNT_6ParamsE)
        /*0080*/ 	.word	0x000000ff


	//----- nvinfo : EIATTR_FRAME_SIZE
	.align		4
.L_32:
        /*0084*/ 	.byte	0x04, 0x11
        /*0086*/ 	.short	(.L_34 - .L_33)
	.align		4
.L_33:
        /*0088*/ 	.word	index@(_ZN7cutlass13device_kernelIN5flash19enable_sm80_to_sm89INS1_16FlashAttnBwdSm80INS1_25CollectiveMainloopBwdSm80ILi1ELi1EN4cute5tupleIJNS5_1CILi64EEES8_NS7_ILi256EEEEEENS_6half_tEfNS_4arch4Sm80ELb1ELb0ELb0ELb0ELb0ELb0ELb0ELb0ELi2ELi4ELi2ELi2ELb0EEENS1_24CollectiveEpilogueBwdGQAISA_fSD_Li256ELb0ELb0EEENS1_25SingleTileBwdLPTSchedulerILb0ELi64ELb0EEEEEEEEEvNT_6ParamsE)
        /*008c*/ 	.word	0x00000040


	//----- nvinfo : EIATTR_REGCOUNT
	.align		4
.L_34:
        /*0090*/ 	.byte	0x04, 0x2f
        /*0092*/ 	.short	(.L_36 - .L_35)
	.align		4
.L_35:
        /*0094*/ 	.word	index@(_ZN7cutlass13device_kernelIN5flash19enable_sm80_to_sm89INS1_16FlashAttnBwdSm80INS1_25CollectiveMainloopBwdSm80ILi1ELi1EN4cute5tupleIJNS5_1CILi64EEES8_NS7_ILi256EEEEEENS_6half_tEfNS_4arch4Sm80ELb1ELb0ELb0ELb0ELb0ELb0ELb0ELb0ELi2ELi4ELi2ELi2ELb0EEENS1_21CollectiveEpilogueBwdISA_SB_SD_Li256ELb0ELb0ELi4EEENS1_25SingleTileBwdLPTSchedulerILb0ELi64ELb0EEEEEEEEEvNT_6ParamsE)
        /*0098*/ 	.word	0x000000ff


	//----- nvinfo : EIATTR_FRAME_SIZE
	.align		4
.L_36:
        /*009c*/ 	.byte	0x04, 0x11
        /*009e*/ 	.short	(.L_38 - .L_37)
	.align		4
.L_37:
        /*00a0*/ 	.word	index@(_ZN7cutlass13device_kernelIN5flash19enable_sm80_to_sm89INS1_16FlashAttnBwdSm80INS1_25CollectiveMainloopBwdSm80ILi1ELi1EN4cute5tupleIJNS5_1CILi64EEES8_NS7_ILi256EEEEEENS_6half_tEfNS_4arch4Sm80ELb1ELb0ELb0ELb0ELb0ELb0ELb0ELb0ELi2ELi4ELi2ELi2ELb0EEENS1_21CollectiveEpilogueBwdISA_SB_SD_Li256ELb0ELb0ELi4EEENS1_25SingleTileBwdLPTSchedulerILb0ELi64ELb0EEEEEEEEEvNT_6ParamsE)
        /*00a4*/ 	.word	0x00000048


	//----- nvinfo : EIATTR_REGCOUNT
	.align		4
.L_38:
        /*00a8*/ 	.byte	0x04, 0x2f
        /*00aa*/ 	.short	(.L_40 - .L_39)
	.align		4
.L_39:
        /*00ac*/ 	.word	index@(_ZN7cutlass13device_kernelIN5flash19enable_sm80_to_sm89INS1_16FlashAttnBwdSm80INS1_25CollectiveMainloopBwdSm80ILi1ELi1EN4cute5tupleIJNS5_1CILi64EEES8_NS7_ILi256EEEEEENS_6half_tEfNS_4arch4Sm80ELb0ELb1ELb0ELb1ELb0ELb0ELb0ELb0ELi2ELi4ELi2ELi2ELb0EEENS1_24CollectiveEpilogueBwdGQAISA_fSD_Li256ELb1ELb0EEENS1_19SingleTileSchedulerILb1ELb0ELb0ELi64EEEEEEEEEvNT_6ParamsE)
        /*00b0*/ 	.word	0x000000ff


	//----- nvinfo : EIATTR_FRAME_SIZE
	.align		4
.L_40:
        /*00b4*/ 	.byte	0x04, 0x11
        /*00b6*/ 	.short	(.L_42 - .L_41)
	.align		4
.L_41:
        /*00b8*/ 	.word	index@(_ZN7cutlass13device_kernelIN5flash19enable_sm80_to_sm89INS1_16FlashAttnBwdSm80INS1_25CollectiveMainloopBwdSm80ILi1ELi1EN4cute5tupleIJNS5_1CILi64EEES8_NS7_ILi256EEEEEENS_6half_tEfNS_4arch4Sm80ELb0ELb1ELb0ELb1ELb0ELb0ELb0ELb0ELi2ELi4ELi2ELi2ELb0EEENS1_24CollectiveEpilogueBwdGQAISA_fSD_Li256ELb1ELb0EEENS1_19SingleTileSchedulerILb1ELb0ELb0ELi64EEEEEEEEEvNT_6ParamsE)
        /*00bc*/ 	.word	0x00000040


	//----- nvinfo : EIATTR_REGCOUNT
	.align		4
.L_42:
        /*00c0*/ 	.byte	0x04, 0x2f
        /*00c2*/ 	.short	(.L_44 - .L_43)
	.align		4
.L_43:
        /*00c4*/ 	.word	index@(_ZN7cutlass13device_kernelIN5flash19enable_sm80_to_sm89INS1_16FlashAttnBwdSm80INS1_25CollectiveMainloopBwdSm80ILi1ELi1EN4cute5tupleIJNS5_1CILi64EEES8_NS7_ILi256EEEEEENS_6half_tEfNS_4arch4Sm80ELb0ELb1ELb0ELb1ELb0ELb0ELb0ELb0ELi2ELi4ELi2ELi2ELb0EEENS1_21CollectiveEpilogueBwdISA_SB_SD_Li256ELb1ELb0ELi4EEENS1_19SingleTileSchedulerILb1ELb0ELb0ELi64EEEEEEEEEvNT_6ParamsE)
        /*00c8*/ 	.word	0x000000ff


	//----- nvinfo : EIATTR_FRAME_SIZE
	.align		4
.L_44:
        /*00cc*/ 	.byte	0x04, 0x11
        /*00ce*/ 	.short	(.L_46 - .L_45)
	.align		4
.L_45:
        /*00d0*/ 	.word	index@(_ZN7cutlass13device_kernelIN5flash19enable_sm80_to_sm89INS1_16FlashAttnBwdSm80INS1_25CollectiveMainloopBwdSm80ILi1ELi1EN4cute5tupleIJNS5_1CILi64EEES8_NS7_ILi256EEEEEENS_6half_tEfNS_4arch4Sm80ELb0ELb1ELb0ELb1ELb0ELb0ELb0ELb0ELi2ELi4ELi2ELi2ELb0EEENS1_21CollectiveEpilogueBwdISA_SB_SD_Li256ELb1ELb0ELi4EEENS1_19SingleTileSchedulerILb1ELb0ELb0ELi64EEEEEEEEEvNT_6ParamsE)
        /*00d4*/ 	.word	0x00000040


	//----- nvinfo : EIATTR_REGCOUNT
	.align		4
.L_46:
        /*00d8*/ 	.byte	0x04, 0x2f
        /*00da*/ 	.short	(.L_48 - .L_47)
	.align		4
.L_47:
        /*00dc*/ 	.word	index@(_ZN7cutlass13device_kernelIN5flash19enable_sm80_to_sm89INS1_16FlashAttnBwdSm80INS1_25CollectiveMainloopBwdSm80ILi1ELi1EN4cute5tupleIJNS5_1CILi64EEES8_NS7_ILi256EEEEEENS_6half_tEfNS_4arch4Sm80ELb0ELb1ELb0ELb0ELb0ELb0ELb0ELb0ELi2ELi4ELi2ELi2ELb0EEENS1_24CollectiveEpilogueBwdGQAISA_fSD_Li256ELb0ELb0EEENS1_19SingleTileSchedulerILb0ELb0ELb0ELi64EEEEEEEEEvNT_6ParamsE)
        /*00e0*/ 	.word	0x000000ff


	//----- nvinfo : EIATTR_FRAME_SIZE
	.align		4
.L_48:
        /*00e4*/ 	.byte	0x04, 0x11
        /*00e6*/ 	.short	(.L_50 - .L_49)
	.align		4
.L_49:
        /*00e8*/ 	.word	index@(_ZN7cutlass13device_kernelIN5flash19enable_sm80_to_sm89INS1_16FlashAttnBwdSm80INS1_25CollectiveMainloopBwdSm80ILi1ELi1EN4cute5tupleIJNS5_1CILi64EEES8_NS7_ILi256EEEEEENS_6half_tEfNS_4arch4Sm80ELb0ELb1ELb0ELb0ELb0ELb0ELb0ELb0ELi2ELi4ELi2ELi2ELb0EEENS1_24CollectiveEpilogueBwdGQAISA_fSD_Li256ELb0ELb0EEENS1_19SingleTileSchedulerILb0ELb0ELb0ELi64EEEEEEEEEvNT_6ParamsE)
        /*00ec*/ 	.word	0x00000038


	//----- nvinfo : EIATTR_REGCOUNT
	.align		4
.L_50:
        /*00f0*/ 	.byte	0x04, 0x2f
        /*00f2*/ 	.short	(.L_52 - .L_51)
	.align		4
.L_51:
        /*00f4*/ 	.word	index@(_ZN7cutlass13device_kernelIN5flash19enable_sm80_to_sm89INS1_16FlashAttnBwdSm80INS1_25CollectiveMainloopBwdSm80ILi1ELi1EN4cute5tupleIJNS5_1CILi64EEES8_NS7_ILi256EEEEEENS_6half_tEfNS_4arch4Sm80ELb0ELb1ELb0ELb0ELb0ELb0ELb0ELb0ELi2ELi4ELi2ELi2ELb0EEENS1_21CollectiveEpilogueBwdISA_SB_SD_Li256ELb0ELb0ELi4EEENS1_19SingleTileSchedulerILb0ELb0ELb0ELi64EEEEEEEEEvNT_6ParamsE)
        /*00f8*/ 	.word	0x000000ff


	//----- nvinfo : EIATTR_FRAME_SIZE
	.align		4
.L_52:
        /*00fc*/ 	.byte	0x04, 0x11
        /*00fe*/ 	.short	(.L_54 - .L_53)
	.align		4
.L_53:
        /*0100*/ 	.word	index@(_ZN7cutlass13device_kernelIN5flash19enable_sm80_to_sm89INS1_16FlashAttnBwdSm80INS1_25CollectiveMainloopBwdSm80ILi1ELi1EN4cute5tupleIJNS5_1CILi64EEES8_NS7_ILi256EEEEEENS_6half_tEfNS_4arch4Sm80ELb0ELb1ELb0ELb0ELb0ELb0ELb0ELb0ELi2ELi4ELi2ELi2ELb0EEENS1_21CollectiveEpilogueBwdISA_SB_SD_Li256ELb0ELb0ELi4EEENS1_19SingleTileSchedulerILb0ELb0ELb0ELi64EEEEEEEEEvNT_6ParamsE)
        /*0104*/ 	.word	0x00000038


	//----- nvinfo : EIATTR_REGCOUNT
	.align		4
.L_54:
        /*0108*/ 	.byte	0x04, 0x2f
        /*010a*/ 	.short	(.L_56 - .L_55)
	.align		4
.L_55:
        /*010c*/ 	.word	index@(_ZN7cutlass13device_kernelIN5flash19enable_sm80_to_sm89INS1_16FlashAttnBwdSm80INS1_25CollectiveMainloopBwdSm80ILi1ELi1EN4cute5tupleIJNS5_1CILi64EEES8_NS7_ILi256EEEEEENS_6half_tEfNS_4arch4Sm80ELb0ELb0ELb0ELb1ELb0ELb0ELb0ELb0ELi2ELi4ELi2ELi2ELb0EEENS1_24CollectiveEpilogueBwdGQAISA_fSD_Li256ELb1ELb0EEENS1_19SingleTileSchedulerILb1ELb0ELb0ELi64EEEEEEEEEvNT_6ParamsE)
        /*0110*/ 	.word	0x000000ff


	//----- nvinfo : EIATTR_FRAME_SIZE
	.align		4
.L_56:
        /*0114*/ 	.byte	0x04, 0x11
        /*0116*/ 	.short	(.L_58 - .L_57)
	.align		4
.L_57:
        /*0118*/ 	.word	index@(_ZN7cutlass13device_kernelIN5flash19enable_sm80_to_sm89INS1_16FlashAttnBwdSm80INS1_25CollectiveMainloopBwdSm80ILi1ELi1EN4cute5tupleIJNS5_1CILi64EEES8_NS7_ILi256EEEEEENS_6half_tEfNS_4arch4Sm80ELb0ELb0ELb0ELb1ELb0ELb0ELb0ELb0ELi2ELi4ELi2ELi2ELb0EEENS1_24CollectiveEpilogueBwdGQAISA_fSD_Li256ELb1ELb0EEENS1_19SingleTileSchedulerILb1ELb0ELb0ELi64EEEEEEEEEvNT_6ParamsE)
        /*011c*/ 	.word	0x00000038


	//----- nvinfo : EIATTR_REGCOUNT
	.align		4
.L_58:
        /*0120*/ 	.byte	0x04, 0x2f
        /*0122*/ 	.short	(.L_60 - .L_59)
	.align		4
.L_59:
        /*0124*/ 	.word	index@(_ZN7cutlass13device_kernelIN5flash19enable_sm80_to_sm89INS1_16FlashAttnBwdSm80INS1_25CollectiveMainloopBwdSm80ILi1ELi1EN4cute5tupleIJNS5_1CILi64EEES8_NS7_ILi256EEEEEENS_6half_tEfNS_4arch4Sm80ELb0ELb0ELb0ELb1ELb0ELb0ELb0ELb0ELi2ELi4ELi2ELi2ELb0EEENS1_21CollectiveEpilogueBwdISA_SB_SD_Li256ELb1ELb0ELi4EEENS1_19SingleTileSchedulerILb1ELb0ELb0ELi64EEEEEEEEEvNT_6ParamsE)
        /*0128*/ 	.word	0x000000ff


	//----- nvinfo : EIATTR_FRAME_SIZE
	.align		4
.L_60:
        /*012c*/ 	.byte	0x04, 0x11
        /*012e*/ 	.short	(.L_62 - .L_61)
	.align		4
.L_61:
        /*0130*/ 	.word	index@(_ZN7cutlass13device_kernelIN5flash19enable_sm80_to_sm89INS1_16FlashAttnBwdSm80INS1_25CollectiveMainloopBwdSm80ILi1ELi1EN4cute5tupleIJNS5_1CILi64EEES8_NS7_ILi256EEEEEENS_6half_tEfNS_4arch4Sm80ELb0ELb0ELb0ELb1ELb0ELb0ELb0ELb0ELi2ELi4ELi2ELi2ELb0EEENS1_21CollectiveEpilogueBwdISA_SB_SD_Li256ELb1ELb0ELi4EEENS1_19SingleTileSchedulerILb1ELb0ELb0ELi64EEEEEEEEEvNT_6ParamsE)
        /*0134*/ 	.word	0x00000038


	//----- nvinfo : EIATTR_REGCOUNT
	.align		4
.L_62:
        /*0138*/ 	.byte	0x04, 0x2f
        /*013a*/ 	.short	(.L_64 - .L_63)
	.align		4
.L_63:
        /*013c*/ 	.word	index@(_ZN7cutlass13device_kernelIN5flash19enable_sm80_to_sm89INS1_16FlashAttnBwdSm80INS1_25CollectiveMainloopBwdSm80ILi1ELi1EN4cute5tupleIJNS5_1CILi64EEES8_NS7_ILi256EEEEEENS_6half_tEfNS_4arch4Sm80ELb0ELb0ELb0ELb0ELb0ELb0ELb0ELb0ELi2ELi4ELi2ELi2ELb0EEENS1_24CollectiveEpilogueBwdGQAISA_fSD_Li256ELb0ELb0EEENS1_19SingleTileSchedulerILb0ELb0ELb0ELi64EEEEEEEEEvNT_6ParamsE)
        /*0140*/ 	.word	0x000000ff


	//----- nvinfo : EIATTR_FRAME_SIZE
	.align		4
.L_64:
        /*0144*/ 	.byte	0x04, 0x11
        /*0146*/ 	.short	(.L_66 - .L_65)
	.align		4
.L_65:
        /*0148*/ 	.word	index@(_ZN7cutlass13device_kernelIN5flash19enable_sm80_to_sm89INS1_16FlashAttnBwdSm80INS1_25CollectiveMainloopBwdSm80ILi1ELi1EN4cute5tupleIJNS5_1CILi64EEES8_NS7_ILi256EEEEEENS_6half_tEfNS_4arch4Sm80ELb0ELb0ELb0ELb0ELb0ELb0ELb0ELb0ELi2ELi4ELi2ELi2ELb0EEENS1_24CollectiveEpilogueBwdGQAISA_fSD_Li256ELb0ELb0EEENS1_19SingleTileSchedulerILb0ELb0ELb0ELi64EEEEEEEEEvNT_6ParamsE)
        /*014c*/ 	.word	0x00000038


	//----- nvinfo : EIATTR_REGCOUNT
	.align		4
.L_66:
        /*0150*/ 	.byte	0x04, 0x2f
        /*0152*/ 	.short	(.L_68 - .L_67)
	.align		4
.L_67:
        /*0154*/ 	.word	index@(_ZN7cutlass13device_kernelIN5flash19enable_sm80_to_sm89INS1_16FlashAttnBwdSm80INS1_25CollectiveMainloopBwdSm80ILi1ELi1EN4cute5tupleIJNS5_1CILi64EEES8_NS7_ILi256EEEEEENS_6half_tEfNS_4arch4Sm80ELb0ELb0ELb0ELb0ELb0ELb0ELb0ELb0ELi2ELi4ELi2ELi2ELb0EEENS1_21CollectiveEpilogueBwdISA_SB_SD_Li256ELb0ELb0ELi4EEENS1_19SingleTileSchedulerILb0ELb0ELb0ELi64EEEEEEEEEvNT_6ParamsE)
        /*0158*/ 	.word	0x000000ff


	//----- nvinfo : EIATTR_FRAME_SIZE
	.align		4
.L_68:
        /*015c*/ 	.byte	0x04, 0x11
        /*015e*/ 	.short	(.L_70 - .L_69)
	.align		4
.L_69:
        /*0160*/ 	.word	index@(_ZN7cutlass13device_kernelIN5flash19enable_sm80_to_sm89INS1_16FlashAttnBwdSm80INS1_25CollectiveMainloopBwdSm80ILi1ELi1EN4cute5tupleIJNS5_1CILi64EEES8_NS7_ILi256EEEEEENS_6half_tEfNS_4arch4Sm80ELb0ELb0ELb0ELb0ELb0ELb0ELb0ELb0ELi2ELi4ELi2ELi2ELb0EEENS1_21CollectiveEpilogueBwdISA_SB_SD_Li256ELb0ELb0ELi4EEENS1_19SingleTileSchedulerILb0ELb0ELb0ELi64EEEEEEEEEvNT_6ParamsE)
        /*0164*/ 	.word	0x00000018


	//----- nvinfo : EIATTR_REGCOUNT
	.align		4
.L_70:
        /*0168*/ 	.byte	0x04, 0x2f
        /*016a*/ 	.short	(.L_72 - .L_71)
	.align		4
.L_71:
        /*016c*/ 	.word	index@(_ZN7cutlass13device_kernelIN5flash22FlashAttnBwdPreprocessIN4cute5tupleIJNS3_1CILi32EEENS5_ILi256EEEEEENS_6half_tEfNS_4arch4Sm80ELb1ELb1EEEEEvNT_6ParamsE)
        /*0170*/ 	.word	0x0000003f


	//----- nvinfo : EIATTR_FRAME_SIZE
	.align		4
.L_72:
        /*0174*/ 	.byte	0x04, 0x11
        /*0176*/ 	.short	(.L_74 - .L_73)
	.align		4
.L_73:
        /*0178*/ 	.word	index@(_ZN7cutlass13device_kernelIN5flash22FlashAttnBwdPreprocessIN4cute5tupleIJNS3_1CILi32EEENS5_ILi256EEEEEENS_6half_tEfNS_4arch4Sm80ELb1ELb1EEEEEvNT_6ParamsE)
        /*017c*/ 	.word	0x00000000


	//----- nvinfo : EIATTR_REGCOUNT
	.align		4
.L_74:
        /*0180*/ 	.byte	0x04, 0x2f
        /*0182*/ 	.short	(.L_76 - .L_75)
	.align		4
.L_75:
        /*0184*/ 	.word	index@(_ZN7cutlass13device_kernelIN5flash19enable_sm80_to_sm89INS1_16FlashAttnBwdSm80INS1_25CollectiveMainloopBwdSm80ILi1ELi1EN4cute5tupleIJNS5_1CILi32EEENS7_ILi64EEENS7_ILi256EEEEEENS_6half_tEfNS_4arch4Sm80ELb1ELb0ELb0ELb1ELb0ELb0ELb0ELb0ELi2ELi2ELi2ELi1ELb1EEENS1_24CollectiveEpilogueBwdGQAISB_fSE_Li256ELb1ELb0EEENS1_25SingleTileBwdLPTSchedulerILb1ELi64ELb0EEEEEEEEEvNT_6ParamsE)
        /*0188*/ 	.word	0x000000ff


	//----- nvinfo : EIATTR_FRAME_SIZE
	.align		4
.L_76:
        /*018c*/ 	.byte	0x04, 0x11
        /*018e*/ 	.short	(.L_78 - .L_77)
	.align		4
.L_77:
        /*0190*/ 	.word	index@(_ZN7cutlass13device_kernelIN5flash19enable_sm80_to_sm89INS1_16FlashAttnBwdSm80INS1_25CollectiveMainloopBwdSm80ILi1ELi1EN4cute5tupleIJNS5_1CILi32EEENS7_ILi64EEENS7_ILi256EEEEEENS_6half_tEfNS_4arch4Sm80ELb1ELb0ELb0ELb1ELb0ELb0ELb0ELb0ELi2ELi2ELi2ELi1ELb1EEENS1_24CollectiveEpilogueBwdGQAISB_fSE_Li256ELb1ELb0EEENS1_25SingleTileBwdLPTSchedulerILb1ELi64ELb0EEEEEEEEEvNT_6ParamsE)
        /*0194*/ 	.word	0x000000d0


	//----- nvinfo : EIATTR_REGCOUNT
	.align		4
.L_78:
        /*0198*/ 	.byte	0x04, 0x2f
        /*019a*/ 	.short	(.L_80 - .L_79)
	.align		4
.L_79:
        /*019c*/ 	.word	index@(_ZN7cutlass13device_kernelIN5flash32FlashAttnBwdPostprocessConvertdQIN4cute5tupleIJNS3_1CILi32EEENS5_ILi256EEEEEENS_6half_tEfNS_4arch4Sm80ELi256ENS3_8TiledMMAINS3_8MMA_AtomIJNS3_28SM80_16x8x16_F32F16F16F32_TNEEEENS3_6LayoutINS4_IJNS5_ILi1EEENS5_ILi8EEESH_EEENS4_IJNS5_ILi0EEESH_SK_EEEEENS4_IJNS5_ILi16EEENS5_ILi128EEESN_EEEEELb0EEEEEvNT_6ParamsE)
        /*01a0*/ 	.word	0x00000033


	//----- nvinfo : EIATTR_FRAME_SIZE
	.align		4
.L_80:
        /*01a4*/ 	.byte	0x04, 0x11
        /*01a6*/ 	.short	(.L_82 - .L_81)
	.align		4
.L_81:
        /*01a8*/ 	.word	index@(_ZN7cutlass13device_kernelIN5flash32FlashAttnBwdPostprocessConvertdQIN4cute5tupleIJNS3_1CILi32EEENS5_ILi256EEEEEENS_6half_tEfNS_4arch4Sm80ELi256ENS3_8TiledMMAINS3_8MMA_AtomIJNS3_28SM80_16x8x16_F32F16F16F32_TNEEEENS3_6LayoutINS4_IJNS5_ILi1EEENS5_ILi8EEESH_EEENS4_IJNS5_ILi0EEESH_SK_EEEEENS4_IJNS5_ILi16EEENS5_ILi128EEESN_EEEEELb0EEEEEvNT_6ParamsE)
        /*01ac*/ 	.word	0x00000000


	//----- nvinfo : EIATTR_REGCOUNT
	.align		4
.L_82:
        /*01b0*/ 	.byte	0x04, 0x2f
        /*01b2*/ 	.short	(.L_84 - .L_83)
	.align		4
.L_83:
        /*01b4*/ 	.word	index@(_ZN7cutlass13device_kernelIN5flash19enable_sm80_to_sm89INS1_16FlashAttnBwdSm80INS1_25CollectiveMainloopBwdSm80ILi1ELi1EN4cute5tupleIJNS5_1CILi32EEENS7_ILi64EEENS7_ILi256EEEEEENS_6half_tEfNS_4arch4Sm80ELb1ELb0ELb0ELb1ELb0ELb0ELb0ELb0ELi2ELi2ELi2ELi1ELb1EEENS1_21CollectiveEpilogueBwdISB_SC_SE_Li256ELb1ELb0ELi4EEENS1_25SingleTileBwdLPTSchedulerILb1ELi64ELb0EEEEEEEEEvNT_6ParamsE)
        /*01b8*/ 	.word	0x000000ff


	//----- nvinfo : EIATTR_FRAME_SIZE
	.align		4
.L_84:
        /*01bc*/ 	.byte	0x04, 0x11
        /*01be*/ 	.short	(.L_86 - .L_85)
	.align		4
.L_85:
        /*01c0*/ 	.word	index@(_ZN7cutlass13device_kernelIN5flash19enable_sm80_to_sm89INS1_16FlashAttnBwdSm80INS1_25CollectiveMainloopBwdSm80ILi1ELi1EN4cute5tupleIJNS5_1CILi32EEENS7_ILi64EEENS7_ILi256EEEEEENS_6half_tEfNS_4arch4Sm80ELb1ELb0ELb0ELb1ELb0ELb0ELb0ELb0ELi2ELi2ELi2ELi1ELb1EEENS1_21CollectiveEpilogueBwdISB_SC_SE_Li256ELb1ELb0ELi4EEENS1_25SingleTileBwdLPTSchedulerILb1ELi64ELb0EEEEEEEEEvNT_6ParamsE)
        /*01c4*/ 	.word	0x000000c8


	//----- nvinfo : EIATTR_REGCOUNT
	.align		4
.L_86:
        /*01c8*/ 	.byte	0x04, 0x2f
        /*01ca*/ 	.short	(.L_88 - .L_87)
	.align		4
.L_87:
        /*01cc*/ 	.word	index@(_ZN7cutlass13device_kernelIN5flash22FlashAttnBwdPreprocessIN4cute5tupleIJNS3_1CILi32EEENS5_ILi256EEEEEENS_6half_tEfNS_4arch4Sm80ELb1ELb0EEEEEvNT_6ParamsE)
        /*01d0*/ 	.word	0x0000003c


	//----- nvinfo : EIATTR_FRAME_SIZE
	.align		4
.L_88:
        /*01d4*/ 	.byte	0x04, 0x11
        /*01d6*/ 	.short	(.L_90 - .L_89)
	.align		4
.L_89:
        /*01d8*/ 	.word	index@(_ZN7cutlass13device_kernelIN5flash22FlashAttnBwdPreprocessIN4cute5tupleIJNS3_1CILi32EEENS5_ILi256EEEEEENS_6half_tEfNS_4arch4Sm80ELb1ELb0EEEEEvNT_6ParamsE)
        /*01dc*/ 	.word	0x00000000


	//----- nvinfo : EIATTR_REGCOUNT
	.align		4
.L_90:
        /*01e0*/ 	.byte	0x04, 0x2f
        /*01e2*/ 	.short	(.L_92 - .L_91)
	.align		4
.L_91:
        /*01e4*/ 	.word	index@(_ZN7cutlass13device_kernelIN5flash19enable_sm80_to_sm89INS1_16FlashAttnBwdSm80INS1_25CollectiveMainloopBwdSm80ILi1ELi1EN4cute5tupleIJNS5_1CILi32EEENS7_ILi64EEENS7_ILi256EEEEEENS_6half_tEfNS_4arch4Sm80ELb1ELb0ELb0ELb0ELb0ELb0ELb0ELb0ELi2ELi2ELi2ELi1ELb1EEENS1_24CollectiveEpilogueBwdGQAISB_fSE_Li256ELb0ELb0EEENS1_25SingleTileBwdLPTSchedulerILb0ELi64ELb0EEEEEEEEEvNT_6ParamsE)
        /*01e8*/ 	.word	0x000000ff


	//----- nvinfo : EIATTR_FRAME_SIZE
	.align		4
.L_92:
        /*01ec*/ 	.byte	0x04, 0x11
        /*01ee*/ 	.short	(.L_94 - .L_93)
	.align		4
.L_93:
        /*01f0*/ 	.word	index@(_ZN7cutlass13device_kernelIN5flash19enable_sm80_to_sm89INS1_16FlashAttnBwdSm80INS1_25CollectiveMainloopBwdSm80ILi1ELi1EN4cute5tupleIJNS5_1CILi32EEENS7_ILi64EEENS7_ILi256EEEEEENS_6half_tEfNS_4arch4Sm80ELb1ELb0ELb0ELb0ELb0ELb0ELb0ELb0ELi2ELi2ELi2ELi1ELb1EEENS1_24CollectiveEpilogueBwdGQAISB_fSE_Li256ELb0ELb0EEENS1_25SingleTileBwdLPTSchedulerILb0ELi64ELb0EEEEEEEEEvNT_6ParamsE)
        /*01f4*/ 	.word	0x000000d8


	//----- nvinfo : EIATTR_REGCOUNT
	.align		4
.L_94:
        /*01f8*/ 	.byte	0x04, 0x2f
        /*01fa*/ 	.short	(.L_96 - .L_95)
	.align		4
.L_95:
        /*01fc*/ 	.word	index@(_ZN7cutlass13device_kernelIN5flash19enable_sm80_to_sm89INS1_16FlashAttnBwdSm80INS1_25CollectiveMainloopBwdSm80ILi1ELi1EN4cute5tupleIJNS5_1CILi32EEENS7_ILi64EEENS7_ILi256EEEEEENS_6half_tEfNS_4arch4Sm80ELb1ELb0ELb0ELb0ELb0ELb0ELb0ELb0ELi2ELi2ELi2ELi1ELb1EEENS1_21CollectiveEpilogueBwdISB_SC_SE_Li256ELb0ELb0ELi4EEENS1_25SingleTileBwdLPTSchedulerILb0ELi64ELb0EEEEEEEEEvNT_6ParamsE)
        /*0200*/ 	.word	0x000000ff


	//----- nvinfo : EIATTR_FRAME_SIZE
	.align		4
.L_96:
        /*0204*/ 	.byte	0x04, 0x11
        /*0206*/ 	.short	(.L_98 - .L_97)
	.align		4
.L_97:
        /*0208*/ 	.word	index@(_ZN7cutlass13device_kernelIN5flash19enable_sm80_to_sm89INS1_16FlashAttnBwdSm80INS1_25CollectiveMainloopBwdSm80ILi1ELi1EN4cute5tupleIJNS5_1CILi32EEENS7_ILi64EEENS7_ILi256EEEEEENS_6half_tEfNS_4arch4Sm80ELb1ELb0ELb0ELb0ELb0ELb0ELb0ELb0ELi2ELi2ELi2ELi1ELb1EEENS1_21CollectiveEpilogueBwdISB_SC_SE_Li256ELb0ELb0ELi4EEENS1_25SingleTileBwdLPTSchedulerILb0ELi64ELb0EEEEEEEEEvNT_6ParamsE)
        /*020c*/ 	.word	0x000000d8


	//----- nvinfo : EIATTR_REGCOUNT
	.align		4
.L_98:
        /*0210*/ 	.byte	0x04, 0x2f
        /*0212*/ 	.short	(.L_100 - .L_99)
	.align		4
.L_99:
        /*0214*/ 	.word	index@(_ZN7cutlass13device_kernelIN5flash19enable_sm80_to_sm89INS1_16FlashAttnBwdSm80INS1_25CollectiveMainloopBwdSm80ILi1ELi1EN4cute5tupleIJNS5_1CILi32EEENS7_ILi64EEENS7_ILi256EEEEEENS_6half_tEfNS_4arch4Sm80ELb0ELb1ELb0ELb1ELb0ELb0ELb0ELb0ELi2ELi2ELi2ELi1ELb1EEENS1_24CollectiveEpilogueBwdGQAISB_fSE_Li256ELb1ELb0EEENS1_19SingleTileSchedulerILb1ELb0ELb0ELi64EEEEEEEEEvNT_6ParamsE)
        /*0218*/ 	.word	0x000000ff


	//----- nvinfo : EIATTR_FRAME_SIZE
	.align		4
.L_100:
        /*021c*/ 	.byte	0x04, 0x11
        /*021e*/ 	.short	(.L_102 - .L_101)
	.align		4
.L_101:
        /*0220*/ 	.word	index@(_ZN7cutlass13device_kernelIN5flash19enable_sm80_to_sm89INS1_16FlashAttnBwdSm80INS1_25CollectiveMainloopBwdSm80ILi1ELi1EN4cute5tupleIJNS5_1CILi32EEENS7_ILi64EEENS7_ILi256EEEEEENS_6half_tEfNS_4arch4Sm80ELb0ELb1ELb0ELb1ELb0ELb0ELb0ELb0ELi2ELi2ELi2ELi1ELb1EEENS1_24CollectiveEpilogueBwdGQAISB_fSE_Li256ELb1ELb0EEENS1_19SingleTileSchedulerILb1ELb0ELb0ELi64EEEEEEEEEvNT_6ParamsE)
        /*0224*/ 	.word	0x000000d8


	//----- nvinfo : EIATTR_REGCOUNT
	.align		4
.L_102:
        /*0228*/ 	.byte	0x04, 0x2f
        /*022a*/ 	.short	(.L_104 - .L_103)
	.align		4
.L_103:
        /*022c*/ 	.word	index@(_ZN7cutlass13device_kernelIN5flash19enable_sm80_to_sm89INS1_16FlashAttnBwdSm80INS1_25CollectiveMainloopBwdSm80ILi1ELi1EN4cute5tupleIJNS5_1CILi32EEENS7_ILi64EEENS7_ILi256EEEEEENS_6half_tEfNS_4arch4Sm80ELb0ELb1ELb0ELb1ELb0ELb0ELb0ELb0ELi2ELi2ELi2ELi1ELb1EEENS1_21CollectiveEpilogueBwdISB_SC_SE_Li256ELb1ELb0ELi4EEENS1_19SingleTileSchedulerILb1ELb0ELb0ELi64EEEEEEEEEvNT_6ParamsE)
        /*0230*/ 	.word	0x000000ff


	//----- nvinfo : EIATTR_FRAME_SIZE
	.align		4
.L_104:
        /*0234*/ 	.byte	0x04, 0x11
        /*0236*/ 	.short	(.L_106 - .L_105)
	.align		4
.L_105:
        /*0238*/ 	.word	index@(_ZN7cutlass13device_kernelIN5flash19enable_sm80_to_sm89INS1_16FlashAttnBwdSm80INS1_25CollectiveMainloopBwdSm80ILi1ELi1EN4cute5tupleIJNS5_1CILi32EEENS7_ILi64EEENS7_ILi256EEEEEENS_6half_tEfNS_4arch4Sm80ELb0ELb1ELb0ELb1ELb0ELb0ELb0ELb0ELi2ELi2ELi2ELi1ELb1EEENS1_21CollectiveEpilogueBwdISB_SC_SE_Li256ELb1ELb0ELi4EEENS1_19SingleTileSchedulerILb1ELb0ELb0ELi64EEEEEEEEEvNT_6ParamsE)
        /*023c*/ 	.word	0x000000d8


	//----- nvinfo : EIATTR_REGCOUNT
	.align		4
.L_106:
        /*0240*/ 	.byte	0x04, 0x2f
        /*0242*/ 	.short	(.L_108 - .L_107)
	.align		4
.L_107:
        /*0244*/ 	.word	index@(_ZN7cutlass13device_kernelIN5flash19enable_sm80_to_sm89INS1_16FlashAttnBwdSm80INS1_25CollectiveMainloopBwdSm80ILi1ELi1EN4cute5tupleIJNS5_1CILi32EEENS7_ILi64EEENS7_ILi256EEEEEENS_6half_tEfNS_4arch4Sm80ELb0ELb1ELb0ELb0ELb0ELb0ELb0ELb0ELi2ELi2ELi2ELi1ELb1EEENS1_24CollectiveEpilogueBwdGQAISB_fSE_Li256ELb0ELb0EEENS1_19SingleTileSchedulerILb0ELb0ELb0ELi64EEEEEEEEEvNT_6ParamsE)
        /*0248*/ 	.word	0x000000ff


	//----- nvinfo : EIATTR_FRAME_SIZE
	.align		4
.L_108:
        /*024c*/ 	.byte	0x04, 0x11
        /*024e*/ 	.short	(.L_110 - .L_109)
	.align		4
.L_109:
        /*0250*/ 	.word	index@(_ZN7cutlass13device_kernelIN5flash19enable_sm80_to_sm89INS1_16FlashAttnBwdSm80INS1_25CollectiveMainloopBwdSm80ILi1ELi1EN4cute5tupleIJNS5_1CILi32EEENS7_ILi64EEENS7_ILi256EEEEEENS_6half_tEfNS_4arch4Sm80ELb0ELb1ELb0ELb0ELb0ELb0ELb0ELb0ELi2ELi2ELi2ELi1ELb1EEENS1_24CollectiveEpilogueBwdGQAISB_fSE_Li256ELb0ELb0EEENS1_19SingleTileSchedulerILb0ELb0ELb0ELi64EEEEEEEEEvNT_6ParamsE)
        /*0254*/ 	.word	0x000000d0


	//----- nvinfo : EIATTR_REGCOUNT
	.align		4
.L_110:
        /*0258*/ 	.byte	0x04, 0x2f
        /*025a*/ 	.short	(.L_112 - .L_111)
	.align		4
.L_111:
        /*025c*/ 	.word	index@(_ZN7cutlass13device_kernelIN5flash19enable_sm80_to_sm89INS1_16FlashAttnBwdSm80INS1_25CollectiveMainloopBwdSm80ILi1ELi1EN4cute5tupleIJNS5_1CILi32EEENS7_ILi64EEENS7_ILi256EEEEEENS_6half_tEfNS_4arch4Sm80ELb0ELb1ELb0ELb0ELb0ELb0ELb0ELb0ELi2ELi2ELi2ELi1ELb1EEENS1_21CollectiveEpilogueBwdISB_SC_SE_Li256ELb0ELb0ELi4EEENS1_19SingleTileSchedulerILb0ELb0ELb0ELi64EEEEEEEEEvNT_6ParamsE)
        /*0260*/ 	.word	0x000000ff


	//----- nvinfo : EIATTR_FRAME_SIZE
	.align		4
.L_112:
        /*0264*/ 	.byte	0x04, 0x11
        /*0266*/ 	.short	(.L_114 - .L_113)
	.align		4
.L_113:
        /*0268*/ 	.word	index@(_ZN7cutlass13device_kernelIN5flash19enable_sm80_to_sm89INS1_16FlashAttnBwdSm80INS1_25CollectiveMainloopBwdSm80ILi1ELi1EN4cute5tupleIJNS5_1CILi32EEENS7_ILi64EEENS7_ILi256EEEEEENS_6half_tEfNS_4arch4Sm80ELb0ELb1ELb0ELb0ELb0ELb0ELb0ELb0ELi2ELi2ELi2ELi1ELb1EEENS1_21CollectiveEpilogueBwdISB_SC_SE_Li256ELb0ELb0ELi4EEENS1_19SingleTileSchedulerILb0ELb0ELb0ELi64EEEEEEEEEvNT_6ParamsE)
        /*026c*/ 	.word	0x000000d0


	//----- nvinfo : EIATTR_REGCOUNT
	.align		4
.L_114:
        /*0270*/ 	.byte	0x04, 0x2f
        /*0272*/ 	.short	(.L_116 - .L_115)
	.align		4
.L_115:
        /*0274*/ 	.word	index@(_ZN7cutlass13device_kernelIN5flash19enable_sm80_to_sm89INS1_16FlashAttnBwdSm80INS1_25CollectiveMainloopBwdSm80ILi1ELi1EN4cute5tupleIJNS5_1CILi32EEENS7_ILi64EEENS7_ILi256EEEEEENS_6half_tEfNS_4arch4Sm80ELb0ELb0ELb0ELb1ELb0ELb0ELb0ELb0ELi2ELi2ELi2ELi1ELb1EEENS1_24CollectiveEpilogueBwdGQAISB_fSE_Li256ELb1ELb0EEENS1_19SingleTileSchedulerILb1ELb0ELb0ELi64EEEEEEEEEvNT_6ParamsE)
        /*0278*/ 	.word	0x000000ff


	//----- nvinfo : EIATTR_FRAME_SIZE
	.align		4
.L_116:
        /*027c*/ 	.byte	0x04, 0x11
        /*027e*/ 	.short	(.L_118 - .L_117)
	.align		4
.L_117:
        /*0280*/ 	.word	index@(_ZN7cutlass13device_kernelIN5flash19enable_sm80_to_sm89INS1_16FlashAttnBwdSm80INS1_25CollectiveMainloopBwdSm80ILi1ELi1EN4cute5tupleIJNS5_1CILi32EEENS7_ILi64EEENS7_ILi256EEEEEENS_6half_tEfNS_4arch4Sm80ELb0ELb0ELb0ELb1ELb0ELb0ELb0ELb0ELi2ELi2ELi2ELi1ELb1EEENS1_24CollectiveEpilogueBwdGQAISB_fSE_Li256ELb1ELb0EEENS1_19SingleTileSchedulerILb1ELb0ELb0ELi64EEEEEEEEEvNT_6ParamsE)
        /*0284*/ 	.word	0x000000b0


	//----- nvinfo : EIATTR_REGCOUNT
	.align		4
.L_118:
        /*0288*/ 	.byte	0x04, 0x2f
        /*028a*/ 	.short	(.L_120 - .L_119)
	.align		4
.L_119:
        /*028c*/ 	.word	index@(_ZN7cutlass13device_kernelIN5flash19enable_sm80_to_sm89INS1_16FlashAttnBwdSm80INS1_25CollectiveMainloopBwdSm80ILi1ELi1EN4cute5tupleIJNS5_1CILi32EEENS7_ILi64EEENS7_ILi256EEEEEENS_6half_tEfNS_4arch4Sm80ELb0ELb0ELb0ELb1ELb0ELb0ELb0ELb0ELi2ELi2ELi2ELi1ELb1EEENS1_21CollectiveEpilogueBwdISB_SC_SE_Li256ELb1ELb0ELi4EEENS1_19SingleTileSchedulerILb1ELb0ELb0ELi64EEEEEEEEEvNT_6ParamsE)
        /*0290*/ 	.word	0x000000ff


	//----- nvinfo : EIATTR_FRAME_SIZE
	.align		4
.L_120:
        /*0294*/ 	.byte	0x04, 0x11
        /*0296*/ 	.short	(.L_122 - .L_121)
	.align		4
.L_121:
        /*0298*/ 	.word	index@(_ZN7cutlass13device_kernelIN5flash19enable_sm80_to_sm89INS1_16FlashAttnBwdSm80INS1_25CollectiveMainloopBwdSm80ILi1ELi1EN4cute5tupleIJNS5_1CILi32EEENS7_ILi64EEENS7_ILi256EEEEEENS_6half_tEfNS_4arch4Sm80ELb0ELb0ELb0ELb1ELb0ELb0ELb0ELb0ELi2ELi2ELi2ELi1ELb1EEENS1_21CollectiveEpilogueBwdISB_SC_SE_Li256ELb1ELb0ELi4EEENS1_19SingleTileSchedulerILb1ELb0ELb0ELi64EEEEEEEEEvNT_6ParamsE)
        /*029c*/ 	.word	0x000000b0


	//----- nvinfo : EIATTR_REGCOUNT
	.align		4
.L_122:
        /*02a0*/ 	.byte	0x04, 0x2f
        /*02a2*/ 	.short	(.L_124 - .L_123)
	.align		4
.L_123:
        /*02a4*/ 	.word	index@(_ZN7cutlass13device_kernelIN5flash19enable_sm80_to_sm89INS1_16FlashAttnBwdSm80INS1_25CollectiveMainloopBwdSm80ILi1ELi1EN4cute5tupleIJNS5_1CILi32EEENS7_ILi64EEENS7_ILi256EEEEEENS_6half_tEfNS_4arch4Sm80ELb0ELb0ELb0ELb0ELb0ELb0ELb0ELb0ELi2ELi2ELi2ELi1ELb1EEENS1_24CollectiveEpilogueBwdGQAISB_fSE_Li256ELb0ELb0EEENS1_19SingleTileSchedulerILb0ELb0ELb0ELi64EEEEEEEEEvNT_6ParamsE)
        /*02a8*/ 	.word	0x000000ff


	//----- nvinfo : EIATTR_FRAME_SIZE
	.align		4
.L_124:
        /*02ac*/ 	.byte	0x04, 0x11
        /*02ae*/ 	.short	(.L_126 - .L_125)
	.align		4
.L_125:
        /*02b0*/ 	.word	index@(_ZN7cutlass13device_kernelIN5flash19enable_sm80_to_sm89INS1_16FlashAttnBwdSm80INS1_25CollectiveMainloopBwdSm80ILi1ELi1EN4cute5tupleIJNS5_1CILi32EEENS7_ILi64EEENS7_ILi256EEEEEENS_6half_tEfNS_4arch4Sm80ELb0ELb0ELb0ELb0ELb0ELb0ELb0ELb0ELi2ELi2ELi2ELi1ELb1EEENS1_24CollectiveEpilogueBwdGQAISB_fSE_Li256ELb0ELb0EEENS1_19SingleTileSchedulerILb0ELb0ELb0ELi64EEEEEEEEEvNT_6ParamsE)
        /*02b4*/ 	.word	0x000000b0


	//----- nvinfo : EIATTR_REGCOUNT
	.align		4
.L_126:
        /*02b8*/ 	.byte	0x04, 0x2f
        /*02ba*/ 	.short	(.L_128 - .L_127)
	.align		4
.L_127:
        /*02bc*/ 	.word	index@(_ZN7cutlass13device_kernelIN5flash19enable_sm80_to_sm89INS1_16FlashAttnBwdSm80INS1_25CollectiveMainloopBwdSm80ILi1ELi1EN4cute5tupleIJNS5_1CILi32EEENS7_ILi64EEENS7_ILi256EEEEEENS_6half_tEfNS_4arch4Sm80ELb0ELb0ELb0ELb0ELb0ELb0ELb0ELb0ELi2ELi2ELi2ELi1ELb1EEENS1_21CollectiveEpilogueBwdISB_SC_SE_Li256ELb0ELb0ELi4EEENS1_19SingleTileSchedulerILb0ELb0ELb0ELi64EEEEEEEEEvNT_6ParamsE)
        /*02c0*/ 	.word	0x000000ff


	//----- nvinfo : EIATTR_FRAME_SIZE
	.align		4
.L_128:
        /*02c4*/ 	.byte	0x04, 0x11
        /*02c6*/ 	.short	(.L_130 - .L_129)
	.align		4
.L_129:
        /*02c8*/ 	.word	index@(_ZN7cutlass13device_kernelIN5flash19enable_sm80_to_sm89INS1_16FlashAttnBwdSm80INS1_25CollectiveMainloopBwdSm80ILi1ELi1EN4cute5tupleIJNS5_1CILi32EEENS7_ILi64EEENS7_ILi256EEEEEENS_6half_tEfNS_4arch4Sm80ELb0ELb0ELb0ELb0ELb0ELb0ELb0ELb0ELi2ELi2ELi2ELi1ELb1EEENS1_21CollectiveEpilogueBwdISB_SC_SE_Li256ELb0ELb0ELi4EEENS1_19SingleTileSchedulerILb0ELb0ELb0ELi64EEEEEEEEEvNT_6ParamsE)
        /*02cc*/ 	.word	0x000000b8


	//----- nvinfo : EIATTR_MIN_STACK_SIZE
	.align		4
.L_130:
        /*02d0*/ 	.byte	0x04, 0x12
        /*02d2*/ 	.short	(.L_132 - .L_131)
	.align		4
.L_131:
        /*02d4*/ 	.word	index@(_ZN7cutlass13device_kernelIN5flash19enable_sm80_to_sm89INS1_16FlashAttnBwdSm80INS1_25CollectiveMainloopBwdSm80ILi1ELi1EN4cute5tupleIJNS5_1CILi32EEENS7_ILi64EEENS7_ILi256EEEEEENS_6half_tEfNS_4arch4Sm80ELb0ELb0ELb0ELb0ELb0ELb0ELb0ELb0ELi2ELi2ELi2ELi1ELb1EEENS1_21CollectiveEpilogueBwdISB_SC_SE_Li256ELb0ELb0ELi4EEENS1_19SingleTileSchedulerILb0ELb0ELb0ELi64EEEEEEEEEvNT_6ParamsE)
        /*02d8*/ 	.word	0x000000b8


	//----- nvinfo : EIATTR_MIN_STACK_SIZE
	.align		4
.L_132:
        /*02dc*/ 	.byte	0x04, 0x12
        /*02de*/ 	.short	(.L_134 - .L_133)
	.align		4
.L_133:
        /*02e0*/ 	.word	index@(_ZN7cutlass13device_kernelIN5flash19enable_sm80_to_sm89INS1_16FlashAttnBwdSm80INS1_25CollectiveMainloopBwdSm80ILi1ELi1EN4cute5tupleIJNS5_1CILi32EEENS7_ILi64EEENS7_ILi256EEEEEENS_6half_tEfNS_4arch4Sm80ELb0ELb0ELb0ELb0ELb0ELb0ELb0ELb0ELi2ELi2ELi2ELi1ELb1EEENS1_24CollectiveEpilogueBwdGQAISB_fSE_Li256ELb0ELb0EEENS1_19SingleTileSchedulerILb0ELb0ELb0ELi64EEEEEEEEEvNT_6ParamsE)
        /*02e4*/ 	.word	0x000000b0


	//----- nvinfo : EIATTR_MIN_STACK_SIZE
	.align		4
.L_134:
        /*02e8*/ 	.byte	0x04, 0x12
        /*02ea*/ 	.short	(.L_136 - .L_135)
	.align		4
.L_135:
        /*02ec*/ 	.word	index@(_ZN7cutlass13device_kernelIN5flash19enable_sm80_to_sm89INS1_16FlashAttnBwdSm80INS1_25CollectiveMainloopBwdSm80ILi1ELi1EN4cute5tupleIJNS5_1CILi32EEENS7_ILi64EEENS7_ILi256EEEEEENS_6half_tEfNS_4arch4Sm80ELb0ELb0ELb0ELb1ELb0ELb0ELb0ELb0ELi2ELi2ELi2ELi1ELb1EEENS1_21CollectiveEpilogueBwdISB_SC_SE_Li256ELb1ELb0ELi4EEENS1_19SingleTileSchedulerILb1ELb0ELb0ELi64EEEEEEEEEvNT_6ParamsE)
        /*02f0*/ 	.word	0x000000b0


	//----- nvinfo : EIATTR_MIN_STACK_SIZE
	.align		4
.L_136:
        /*02f4*/ 	.byte	0x04, 0x12
        /*02f6*/ 	.short	(.L_138 - .L_137)
	.align		4
.L_137:
        /*02f8*/ 	.word	index@(_ZN7cutlass13device_kernelIN5flash19enable_sm80_to_sm89INS1_16FlashAttnBwdSm80INS1_25CollectiveMainloopBwdSm80ILi1ELi1EN4cute5tupleIJNS5_1CILi32EEENS7_ILi64EEENS7_ILi256EEEEEENS_6half_tEfNS_4arch4Sm80ELb0ELb0ELb0ELb1ELb0ELb0ELb0ELb0ELi2ELi2ELi2ELi1ELb1EEENS1_24CollectiveEpilogueBwdGQAISB_fSE_Li256ELb1ELb0EEENS1_19SingleTileSchedulerILb1ELb0ELb0ELi64EEEEEEEEEvNT_6ParamsE)
        /*02fc*/ 	.word	0x000000b0


	//----- nvinfo : EIATTR_MIN_STACK_SIZE
	.align		4
.L_138:
        /*0300*/ 	.byte	0x04, 0x12
        /*0302*/ 	.short	(.L_140 - .L_139)
	.align		4
.L_139:
        /*0304*/ 	.word	index@(_ZN7cutlass13device_kernelIN5flash19enable_sm80_to_sm89INS1_16FlashAttnBwdSm80INS1_25CollectiveMainloopBwdSm80ILi1ELi1EN4cute5tupleIJNS5_1CILi32EEENS7_ILi64EEENS7_ILi256EEEEEENS_6half_tEfNS_4arch4Sm80ELb0ELb1ELb0ELb0ELb0ELb0ELb0ELb0ELi2ELi2ELi2ELi1ELb1EEENS1_21CollectiveEpilogueBwdISB_SC_SE_Li256ELb0ELb0ELi4EEENS1_19SingleTileSchedulerILb0ELb0ELb0ELi64EEEEEEEEEvNT_6ParamsE)
        /*0308*/ 	.word	0x000000d0


	//----- nvinfo : EIATTR_MIN_STACK_SIZE
	.align		4
.L_140:
        /*030c*/ 	.byte	0x04, 0x12
        /*030e*/ 	.short	(.L_142 - .L_141)
	.align		4
.L_141:
        /*0310*/ 	.word	index@(_ZN7cutlass13device_kernelIN5flash19enable_sm80_to_sm89INS1_16FlashAttnBwdSm80INS1_25CollectiveMainloopBwdSm80ILi1ELi1EN4cute5tupleIJNS5_1CILi32EEENS7_ILi64EEENS7_ILi256EEEEEENS_6half_tEfNS_4arch4Sm80ELb0ELb1ELb0ELb0ELb0ELb0ELb0ELb0ELi2ELi2ELi2ELi1ELb1EEENS1_24CollectiveEpilogueBwdGQAISB_fSE_Li256ELb0ELb0EEENS1_19SingleTileSchedulerILb0ELb0ELb0ELi64EEEEEEEEEvNT_6ParamsE)
        /*0314*/ 	.word	0x000000d0


	//----- nvinfo : EIATTR_MIN_STACK_SIZE
	.align		4
.L_142:
        /*0318*/ 	.byte	0x04, 0x12
        /*031a*/ 	.short	(.L_144 - .L_143)
	.align		4
.L_143:
        /*031c*/ 	.word	index@(_ZN7cutlass13device_kernelIN5flash19enable_sm80_to_sm89INS1_16FlashAttnBwdSm80INS1_25CollectiveMainloopBwdSm80ILi1ELi1EN4cute5tupleIJNS5_1CILi32EEENS7_ILi64EEENS7_ILi256EEEEEENS_6half_tEfNS_4arch4Sm80ELb0ELb1ELb0ELb1ELb0ELb0ELb0ELb0ELi2ELi2ELi2ELi1ELb1EEENS1_21CollectiveEpilogueBwdISB_SC_SE_Li256ELb1ELb0ELi4EEENS1_19SingleTileSchedulerILb1ELb0ELb0ELi64EEEEEEEEEvNT_6ParamsE)
        /*0320*/ 	.word	0x000000d8


	//----- nvinfo : EIATTR_MIN_STACK_SIZE
	.align		4
.L_144:
        /*0324*/ 	.byte	0x04, 0x12
        /*0326*/ 	.short	(.L_146 - .L_145)
	.align		4
.L_145:
        /*0328*/ 	.word	index@(_ZN7cutlass13device_kernelIN5flash19enable_sm80_to_sm89INS1_16FlashAttnBwdSm80INS1_25CollectiveMainloopBwdSm80ILi1ELi1EN4cute5tupleIJNS5_1CILi32EEENS7_ILi64EEENS7_ILi256EEEEEENS_6half_tEfNS_4arch4Sm80ELb0ELb1ELb0ELb1ELb0ELb0ELb0ELb0ELi2ELi2ELi2ELi1ELb1EEENS1_24CollectiveEpilogueBwdGQAISB_fSE_Li256ELb1ELb0EEENS1_19SingleTileSchedulerILb1ELb0ELb0ELi64EEEEEEEEEvNT_6ParamsE)
        /*032c*/ 	.word	0x000000d8


	//----- nvinfo : EIATTR_MIN_STACK_SIZE
	.align		4
.L_146:
        /*0330*/ 	.byte	0x04, 0x12
        /*0332*/ 	.short	(.L_148 - .L_147)
	.align		4
.L_147:
        /*0334*/ 	.word	index@(_ZN7cutlass13device_kernelIN5flash19enable_sm80_to_sm89INS1_16FlashAttnBwdSm80INS1_25CollectiveMainloopBwdSm80ILi1ELi1EN4cute5tupleIJNS5_1CILi32EEENS7_ILi64EEENS7_ILi256EEEEEENS_6half_tEfNS_4arch4Sm80ELb1ELb0ELb0ELb0ELb0ELb0ELb0ELb0ELi2ELi2ELi2ELi1ELb1EEENS1_21CollectiveEpilogueBwdISB_SC_SE_Li256ELb0ELb0ELi4EEENS1_25SingleTileBwdLPTSchedulerILb0ELi64ELb0EEEEEEEEEvNT_6ParamsE)
        /*0338*/ 	.word	0x000000d8


	//----- nvinfo : EIATTR_MIN_STACK_SIZE
	.align		4
.L_148:
        /*033c*/ 	.byte	0x04, 0x12
        /*033e*/ 	.short	(.L_150 - .L_149)
	.align		4
.L_149:
        /*0340*/ 	.word	index@(_ZN7cutlass13device_kernelIN5flash19enable_sm80_to_sm89INS1_16FlashAttnBwdSm80INS1_25CollectiveMainloopBwdSm80ILi1ELi1EN4cute5tupleIJNS5_1CILi32EEENS7_ILi64EEENS7_ILi256EEEEEENS_6half_tEfNS_4arch4Sm80ELb1ELb0ELb0ELb0ELb0ELb0ELb0ELb0ELi2ELi2ELi2ELi1ELb1EEENS1_24CollectiveEpilogueBwdGQAISB_fSE_Li256ELb0ELb0EEENS1_25SingleTileBwdLPTSchedulerILb0ELi64ELb0EEEEEEEEEvNT_6ParamsE)
        /*0344*/ 	.word	0x000000d8


	//----- nvinfo : EIATTR_MIN_STACK_SIZE
	.align		4
.L_150:
        /*0348*/ 	.byte	0x04, 0x12
        /*034a*/ 	.short	(.L_152 - .L_151)
	.align		4
.L_151:
        /*034c*/ 	.word	index@(_ZN7cutlass13device_kernelIN5flash22FlashAttnBwdPreprocessIN4cute5tupleIJNS3_1CILi32EEENS5_ILi256EEEEEENS_6half_tEfNS_4arch4Sm80ELb1ELb0EEEEEvNT_6ParamsE)
        /*0350*/ 	.word	0x00000000


	//----- nvinfo : EIATTR_MIN_STACK_SIZE
	.align		4
.L_152:
        /*0354*/ 	.byte	0x04, 0x12
        /*0356*/ 	.short	(.L_154 - .L_153)
	.align		4
.L_153:
        /*0358*/ 	.word	index@(_ZN7cutlass13device_kernelIN5flash19enable_sm80_to_sm89INS1_16FlashAttnBwdSm80INS1_25CollectiveMainloopBwdSm80ILi1ELi1EN4cute5tupleIJNS5_1CILi32EEENS7_ILi64EEENS7_ILi256EEEEEENS_6half_tEfNS_4arch4Sm80ELb1ELb0ELb0ELb1ELb0ELb0ELb0ELb0ELi2ELi2ELi2ELi1ELb1EEENS1_21CollectiveEpilogueBwdISB_SC_SE_Li256ELb1ELb0ELi4EEENS1_25SingleTileBwdLPTSchedulerILb1ELi64ELb0EEEEEEEEEvNT_6ParamsE)
        /*035c*/ 	.word	0x000000c8


	//----- nvinfo : EIATTR_MIN_STACK_SIZE
	.align		4
.L_154:
        /*0360*/ 	.byte	0x04, 0x12
        /*0362*/ 	.short	(.L_156 - .L_155)
	.align		4
.L_155:
        /*0364*/ 	.word	index@(_ZN7cutlass13device_kernelIN5flash32FlashAttnBwdPostprocessConvertdQIN4cute5tupleIJNS3_1CILi32EEENS5_ILi256EEEEEENS_6half_tEfNS_4arch4Sm80ELi256ENS3_8TiledMMAINS3_8MMA_AtomIJNS3_28SM80_16x8x16_F32F16F16F32_TNEEEENS3_6LayoutINS4_IJNS5_ILi1EEENS5_ILi8EEESH_EEENS4_IJNS5_ILi0EEESH_SK_EEEEENS4_IJNS5_ILi16EEENS5_ILi128EEESN_EEEEELb0EEEEEvNT_6ParamsE)
        /*0368*/ 	.word	0x00000000


	//----- nvinfo : EIATTR_MIN_STACK_SIZE
	.align		4
.L_156:
        /*036c*/ 	.byte	0x04, 0x12
        /*036e*/ 	.short	(.L_158 - .L_157)
	.align		4
.L_157:
        /*0370*/ 	.word	index@(_ZN7cutlass13device_kernelIN5flash19enable_sm80_to_sm89INS1_16FlashAttnBwdSm80INS1_25CollectiveMainloopBwdSm80ILi1ELi1EN4cute5tupleIJNS5_1CILi32EEENS7_ILi64EEENS7_ILi256EEEEEENS_6half_tEfNS_4arch4Sm80ELb1ELb0ELb0ELb1ELb0ELb0ELb0ELb0ELi2ELi2ELi2ELi1ELb1EEENS1_24CollectiveEpilogueBwdGQAISB_fSE_Li256ELb1ELb0EEENS1_25SingleTileBwdLPTSchedulerILb1ELi64ELb0EEEEEEEEEvNT_6ParamsE)
        /*0374*/ 	.word	0x000000d0


	//----- nvinfo : EIATTR_MIN_STACK_SIZE
	.align		4
.L_158:
        /*0378*/ 	.byte	0x04, 0x12
        /*037a*/ 	.short	(.L_160 - .L_159)
	.align		4
.L_159:
        /*037c*/ 	.word	index@(_ZN7cutlass13device_kernelIN5flash22FlashAttnBwdPreprocessIN4cute5tupleIJNS3_1CILi32EEENS5_ILi256EEEEEENS_6half_tEfNS_4arch4Sm80ELb1ELb1EEEEEvNT_6ParamsE)
        /*0380*/ 	.word	0x00000000


	//----- nvinfo : EIATTR_MIN_STACK_SIZE
	.align		4
.L_160:
        /*0384*/ 	.byte	0x04, 0x12
        /*0386*/ 	.short	(.L_162 - .L_161)
	.align		4
.L_161:
        /*0388*/ 	.word	index@(_ZN7cutlass13device_kernelIN5flash19enable_sm80_to_sm89INS1_16FlashAttnBwdSm80INS1_25CollectiveMainloopBwdSm80ILi1ELi1EN4cute5tupleIJNS5_1CILi64EEES8_NS7_ILi256EEEEEENS_6half_tEfNS_4arch4Sm80ELb0ELb0ELb0ELb0ELb0ELb0ELb0ELb0ELi2ELi4ELi2ELi2ELb0EEENS1_21CollectiveEpilogueBwdISA_SB_SD_Li256ELb0ELb0ELi4EEENS1_19SingleTileSchedulerILb0ELb0ELb0ELi64EEEEEEEEEvNT_6ParamsE)
        /*038c*/ 	.word	0x00000018


	//----- nvinfo : EIATTR_MIN_STACK_SIZE
	.align		4
.L_162:
        /*0390*/ 	.byte	0x04, 0x12
        /*0392*/ 	.short	(.L_164 - .L_163)
	.align		4
.L_163:
        /*0394*/ 	.word	index@(_ZN7cutlass13device_kernelIN5flash19enable_sm80_to_sm89INS1_16FlashAttnBwdSm80INS1_25CollectiveMainloopBwdSm80ILi1ELi1EN4cute5tupleIJNS5_1CILi64EEES8_NS7_ILi256EEEEEENS_6half_tEfNS_4arch4Sm80ELb0ELb0ELb0ELb0ELb0ELb0ELb0ELb0ELi2ELi4ELi2ELi2ELb0EEENS1_24CollectiveEpilogueBwdGQAISA_fSD_Li256ELb0ELb0EEENS1_19SingleTileSchedulerILb0ELb0ELb0ELi64EEEEEEEEEvNT_6ParamsE)
        /*0398*/ 	.word	0x00000038


	//----- nvinfo : EIATTR_MIN_STACK_SIZE
	.align		4
.L_164:
        /*039c*/ 	.byte	0x04, 0x12
        /*039e*/ 	.short	(.L_166 - .L_165)
	.align		4
.L_165:
        /*03a0*/ 	.word	index@(_ZN7cutlass13device_kernelIN5flash19enable_sm80_to_sm89INS1_16FlashAttnBwdSm80INS1_25CollectiveMainloopBwdSm80ILi1ELi1EN4cute5tupleIJNS5_1CILi64EEES8_NS7_ILi256EEEEEENS_6half_tEfNS_4arch4Sm80ELb0ELb0ELb0ELb1ELb0ELb0ELb0ELb0ELi2ELi4ELi2ELi2ELb0EEENS1_21CollectiveEpilogueBwdISA_SB_SD_Li256ELb1ELb0ELi4EEENS1_19SingleTileSchedulerILb1ELb0ELb0ELi64EEEEEEEEEvNT_6ParamsE)
        /*03a4*/ 	.word	0x00000038


	//----- nvinfo : EIATTR_MIN_STACK_SIZE
	.align		4
.L_166:
        /*03a8*/ 	.byte	0x04, 0x12
        /*03aa*/ 	.short	(.L_168 - .L_167)
	.align		4
.L_167:
        /*03ac*/ 	.word	index@(_ZN7cutlass13device_kernelIN5flash19enable_sm80_to_sm89INS1_16FlashAttnBwdSm80INS1_25CollectiveMainloopBwdSm80ILi1ELi1EN4cute5tupleIJNS5_1CILi64EEES8_NS7_ILi256EEEEEENS_6half_tEfNS_4arch4Sm80ELb0ELb0ELb0ELb1ELb0ELb0ELb0ELb0ELi2ELi4ELi2ELi2ELb0EEENS1_24CollectiveEpilogueBwdGQAISA_fSD_Li256ELb1ELb0EEENS1_19SingleTileSchedulerILb1ELb0ELb0ELi64EEEEEEEEEvNT_6ParamsE)
        /*03b0*/ 	.word	0x00000038


	//----- nvinfo : EIATTR_MIN_STACK_SIZE
	.align		4
.L_168:
        /*03b4*/ 	.byte	0x04, 0x12
        /*03b6*/ 	.short	(.L_170 - .L_169)
	.align		4
.L_169:
        /*03b8*/ 	.word	index@(_ZN7cutlass13device_kernelIN5flash19enable_sm80_to_sm89INS1_16FlashAttnBwdSm80INS1_25CollectiveMainloopBwdSm80ILi1ELi1EN4cute5tupleIJNS5_1CILi64EEES8_NS7_ILi256EEEEEENS_6half_tEfNS_4arch4Sm80ELb0ELb1ELb0ELb0ELb0ELb0ELb0ELb0ELi2ELi4ELi2ELi2ELb0EEENS1_21CollectiveEpilogueBwdISA_SB_SD_Li256ELb0ELb0ELi4EEENS1_19SingleTileSchedulerILb0ELb0ELb0ELi64EEEEEEEEEvNT_6ParamsE)
        /*03bc*/ 	.word	0x00000038


	//----- nvinfo : EIATTR_MIN_STACK_SIZE
	.align		4
.L_170:
        /*03c0*/ 	.byte	0x04, 0x12
        /*03c2*/ 	.short	(.L_172 - .L_171)
	.align		4
.L_171:
        /*03c4*/ 	.word	index@(_ZN7cutlass13device_kernelIN5flash19enable_sm80_to_sm89INS1_16FlashAttnBwdSm80INS1_25CollectiveMainloopBwdSm80ILi1ELi1EN4cute5tupleIJNS5_1CILi64EEES8_NS7_ILi256EEEEEENS_6half_tEfNS_4arch4Sm80ELb0ELb1ELb0ELb0ELb0ELb0ELb0ELb0ELi2ELi4ELi2ELi2ELb0EEENS1_24CollectiveEpilogueBwdGQAISA_fSD_Li256ELb0ELb0EEENS1_19SingleTileSchedulerILb0ELb0ELb0ELi64EEEEEEEEEvNT_6ParamsE)
        /*03c8*/ 	.word	0x00000038


	//----- nvinfo : EIATTR_MIN_STACK_SIZE
	.align		4
.L_172:
        /*03cc*/ 	.byte	0x04, 0x12
        /*03ce*/ 	.short	(.L_174 - .L_173)
	.align		4
.L_173:
        /*03d0*/ 	.word	index@(_ZN7cutlass13device_kernelIN5flash19enable_sm80_to_sm89INS1_16FlashAttnBwdSm80INS1_25CollectiveMainloopBwdSm80ILi1ELi1EN4cute5tupleIJNS5_1CILi64EEES8_NS7_ILi256EEEEEENS_6half_tEfNS_4arch4Sm80ELb0ELb1ELb0ELb1ELb0ELb0ELb0ELb0ELi2ELi4ELi2ELi2ELb0EEENS1_21CollectiveEpilogueBwdISA_SB_SD_Li256ELb1ELb0ELi4EEENS1_19SingleTileSchedulerILb1ELb0ELb0ELi64EEEEEEEEEvNT_6ParamsE)
        /*03d4*/ 	.word	0x00000040


	//----- nvinfo : EIATTR_MIN_STACK_SIZE
	.align		4
.L_174:
        /*03d8*/ 	.byte	0x04, 0x12
        /*03da*/ 	.short	(.L_176 - .L_175)
	.align		4
.L_175:
        /*03dc*/ 	.word	index@(_ZN7cutlass13device_kernelIN5flash19enable_sm80_to_sm89INS1_16FlashAttnBwdSm80INS1_25CollectiveMainloopBwdSm80ILi1ELi1EN4cute5tupleIJNS5_1CILi64EEES8_NS7_ILi256EEEEEENS_6half_tEfNS_4arch4Sm80ELb0ELb1ELb0ELb1ELb0ELb0ELb0ELb0ELi2ELi4ELi2ELi2ELb0EEENS1_24CollectiveEpilogueBwdGQAISA_fSD_Li256ELb1ELb0EEENS1_19SingleTileSchedulerILb1ELb0ELb0ELi64EEEEEEEEEvNT_6ParamsE)
        /*03e0*/ 	.word	0x00000040


	//----- nvinfo : EIATTR_MIN_STACK_SIZE
	.align		4
.L_176:
        /*03e4*/ 	.byte	0x04, 0x12
        /*03e6*/ 	.short	(.L_178 - .L_177)
	.align		4
.L_177:
        /*03e8*/ 	.word	index@(_ZN7cutlass13device_kernelIN5flash19enable_sm80_to_sm89INS1_16FlashAttnBwdSm80INS1_25CollectiveMainloopBwdSm80ILi1ELi1EN4cute5tupleIJNS5_1CILi64EEES8_NS7_ILi256EEEEEENS_6half_tEfNS_4arch4Sm80ELb1ELb0ELb0ELb0ELb0ELb0ELb0ELb0ELi2ELi4ELi2ELi2ELb0EEENS1_21CollectiveEpilogueBwdISA_SB_SD_Li256ELb0ELb0ELi4EEENS1_25SingleTileBwdLPTSchedulerILb0ELi64ELb0EEEEEEEEEvNT_6ParamsE)
        /*03ec*/ 	.word	0x00000048


	//----- nvinfo : EIATTR_MIN_STACK_SIZE
	.align		4
.L_178:
        /*03f0*/ 	.byte	0x04, 0x12
        /*03f2*/ 	.short	(.L_180 - .L_179)
	.align		4
.L_179:
        /*03f4*/ 	.word	index@(_ZN7cutlass13device_kernelIN5flash19enable_sm80_to_sm89INS1_16FlashAttnBwdSm80INS1_25CollectiveMainloopBwdSm80ILi1ELi1EN4cute5tupleIJNS5_1CILi64EEES8_NS7_ILi256EEEEEENS_6half_tEfNS_4arch4Sm80ELb1ELb0ELb0ELb0ELb0ELb0ELb0ELb0ELi2ELi4ELi2ELi2ELb0EEENS1_24CollectiveEpilogueBwdGQAISA_fSD_Li256ELb0ELb0EEENS1_25SingleTileBwdLPTSchedulerILb0ELi64ELb0EEEEEEEEEvNT_6ParamsE)
        /*03f8*/ 	.word	0x00000040


	//----- nvinfo : EIATTR_MIN_STACK_SIZE
	.align		4
.L_180:
        /*03fc*/ 	.byte	0x04, 0x12
        /*03fe*/ 	.short	(.L_182 - .L_181)
	.align		4
.L_181:
        /*0400*/ 	.word	index@(_ZN7cutlass13device_kernelIN5flash22FlashAttnBwdPreprocessIN4cute5tupleIJNS3_1CILi64EEENS5_ILi256EEEEEENS_6half_tEfNS_4arch4Sm80ELb1ELb0EEEEEvNT_6ParamsE)
        /*0404*/ 	.word	0x00000000


	//----- nvinfo : EIATTR_MIN_STACK_SIZE
	.align		4
.L_182:
        /*0408*/ 	.byte	0x04, 0x12
        /*040a*/ 	.short	(.L_184 - .L_183)
	.align		4
.L_183:
        /*040c*/ 	.word	index@(_ZN7cutlass13device_kernelIN5flash19enable_sm80_to_sm89INS1_16FlashAttnBwdSm80INS1_25CollectiveMainloopBwdSm80ILi1ELi1EN4cute5tupleIJNS5_1CILi64EEES8_NS7_ILi256EEEEEENS_6half_tEfNS_4arch4Sm80ELb1ELb0ELb0ELb1ELb0ELb0ELb0ELb0ELi2ELi4ELi2ELi2ELb0EEENS1_21CollectiveEpilogueBwdISA_SB_SD_Li256ELb1ELb0ELi4EEENS1_25SingleTileBwdLPTSchedulerILb1ELi64ELb0EEEEEEEEEvNT_6ParamsE)
        /*0410*/ 	.word	0x00000038


	//----- nvinfo : EIATTR_MIN_STACK_SIZE
	.align		4
.L_184:
        /*0414*/ 	.byte	0x04, 0x12
        /*0416*/ 	.short	(.L_186 - .L_185)
	.align		4
.L_185:
        /*0418*/ 	.word	index@(_ZN7cutlass13device_kernelIN5flash32FlashAttnBwdPostprocessConvertdQIN4cute5tupleIJNS3_1CILi64EEENS5_ILi256EEEEEENS_6half_tEfNS_4arch4Sm80ELi256ENS3_8TiledMMAINS3_8MMA_AtomIJNS3_28SM80_16x8x16_F32F16F16F32_TNEEEENS3_6LayoutINS4_IJNS5_ILi2EEENS5_ILi4EEENS5_ILi1EEEEEENS4_IJSJ_SH_NS5_ILi0EEEEEEEENS4_IJNS5_ILi32EEES6_NS5_ILi16EEEEEEEELb0EEEEEvNT_6ParamsE)
        /*041c*/ 	.word	0x00000000


	//----- nvinfo : EIATTR_MIN_STACK_SIZE
	.align		4
.L_186:
        /*0420*/ 	.byte	0x04, 0x12
        /*0422*/ 	.short	(.L_188 - .L_187)
	.align		4
.L_187:
        /*0424*/ 	.word	index@(_ZN7cutlass13device_kernelIN5flash19enable_sm80_to_sm89INS1_16FlashAttnBwdSm80INS1_25CollectiveMainloopBwdSm80ILi1ELi1EN4cute5tupleIJNS5_1CILi64EEES8_NS7_ILi256EEEEEENS_6half_tEfNS_4arch4Sm80ELb1ELb0ELb0ELb1ELb0ELb0ELb0ELb0ELi2ELi4ELi2ELi2ELb0EEENS1_24CollectiveEpilogueBwdGQAISA_fSD_Li256ELb1ELb0EEENS1_25SingleTileBwdLPTSchedulerILb1ELi64ELb0EEEEEEEEEvNT_6ParamsE)
        /*0428*/ 	.word	0x00000038


	//----- nvinfo : EIATTR_MIN_STACK_SIZE
	.align		4
.L_188:
        /*042c*/ 	.byte	0x04, 0x12
        /*042e*/ 	.short	(.L_190 - .L_189)
	.align		4
.L_189:
        /*0430*/ 	.word	index@(_ZN7cutlass13device_kernelIN5flash22FlashAttnBwdPreprocessIN4cute5tupleIJNS3_1CILi64EEENS5_ILi256EEEEEENS_6half_tEfNS_4arch4Sm80ELb1ELb1EEEEEvNT_6ParamsE)
        /*0434*/ 	.word	0x00000000
.L_190:


//--------------------- .nv.info._ZN7cutlass13device_kernelIN5flash19enable_sm80_to_sm89INS1_16FlashAttnBwdSm80INS1_25CollectiveMainloopBwdSm80ILi1ELi1EN4cute5tupleIJNS5_1CILi32EEENS7_ILi64EEENS7_ILi256EEEEEENS_6half_tEfNS_4arch4Sm80ELb0ELb0ELb0ELb0ELb0ELb0ELb0ELb0ELi2ELi2ELi2ELi1ELb1EEENS1_21CollectiveEpilogueBwdISB_SC_SE_Li256ELb0ELb0ELi4EEENS1_19SingleTileSchedulerILb0ELb0ELb0ELi64EEEEEEEEEvNT_6ParamsE --------------------------
	.section	.nv.info._ZN7cutlass13device_kernelIN5flash19enable_sm80_to_sm89INS1_16FlashAttnBwdSm80INS1_25CollectiveMainloopBwdSm80ILi1ELi1EN4cute5tupleIJNS5_1CILi32EEENS7_ILi64EEENS7_ILi256EEEEEENS_6half_tEfNS_4arch4Sm80ELb0ELb0ELb0ELb0ELb0ELb0ELb0ELb0ELi2ELi2ELi2ELi1ELb1EEENS1_21CollectiveEpilogueBwdISB_SC_SE_Li256ELb0ELb0ELi4EEENS1_19SingleTileSchedulerILb0ELb0ELb0ELi64EEEEEEEEEvNT_6ParamsE,"",@"SHT_CUDA_INFO"
	.sectionflags	@""
	.align	4


	//----- nvinfo : EIATTR_CUDA_API_VERSION
	.align		4
        /*0000*/ 	.byte	0x04, 0x37
        /*0002*/ 	.short	(.L_192 - .L_191)
.L_191:
        /*0004*/ 	.word	0x00000082


	//----- nvinfo : EIATTR_SW2861232_WAR
	.align		4
.L_192:
        /*0008*/ 	.byte	0x01, 0x35
	.zero		2


	//----- nvinfo : EIATTR_PARAM_CBANK
	.align		4
        /*000c*/ 	.byte	0x04, 0x0a
        /*000e*/ 	.short	(.L_194 - .L_193)
	.align		4
.L_193:
        /*0010*/ 	.word	index@(.nv.constant0._ZN7cutlass13device_kernelIN5flash19enable_sm80_to_sm89INS1_16FlashAttnBwdSm80INS1_25CollectiveMainloopBwdSm80ILi1ELi1EN4cute5tupleIJNS5_1CILi32EEENS7_ILi64EEENS7_ILi256EEEEEENS_6half_tEfNS_4arch4Sm80ELb0ELb0ELb0ELb0ELb0ELb0ELb0ELb0ELi2ELi2ELi2ELi1ELb1EEENS1_21CollectiveEpilogueBwdISB_SC_SE_Li256ELb0ELb0ELi4EEENS1_19SingleTileSchedulerILb0ELb0ELb0ELi64EEEEEEEEEvNT_6ParamsE)
        /*0014*/ 	.short	0x0160
        /*0016*/ 	.short	0x0270


	//----- nvinfo : EIATTR_CBANK_PARAM_SIZE
	.align		4
.L_194:
        /*0018*/ 	.byte	0x03, 0x19
        /*001a*/ 	.short	0x0270


	//----- nvinfo : EIATTR_KPARAM_INFO
	.align		4
        /*001c*/ 	.byte	0x04, 0x17
        /*001e*/ 	.short	(.L_196 - .L_195)
.L_195:
        /*0020*/ 	.word	0x00000000
        /*0024*/ 	.short	0x0000
        /*0026*/ 	.short	0x0000
        /*0028*/ 	.byte	0x00, 0xf0, 0xc1, 0x09


	//----- nvinfo : EIATTR_MAXREG_COUNT
	.align		4
.L_196:
        /*002c*/ 	.byte	0x03, 0x1b
        /*002e*/ 	.short	0x00ff


	//----- nvinfo : EIATTR_NUM_BARRIERS
	.align		4
        /*0030*/ 	.byte	0x02, 0x4c
        /*0032*/ 	.byte	0x02
	.zero		1


	//----- nvinfo : EIATTR_ANNOTATIONS
	.align		4
        /*0034*/ 	.byte	0x04, 0x55
        /*0036*/ 	.short	(.L_198 - .L_197)


	//   ....[0]....
.L_197:
        /*0038*/ 	.word	0x00000001
        /*003c*/ 	.byte	0xb0, 0x01, 0x00, 0x00, 0x01, 0x00, 0x00, 0x00, 0x90, 0x02, 0x00, 0x00, 0x01, 0x00, 0x00, 0x00
        /* <DEDUP_REMOVED lines=38> */
        /*02ac*/ 	.byte	0xb0, 0x42, 0x00, 0x00, 0x01, 0x00, 0x00, 0x00, 0xe0, 0x42, 0x00, 0x00


	//----- nvinfo : EIATTR_MERCURY_ISA_VERSION
	.align		4
.L_198:
        /*02b8*/ 	.byte	0x03, 0x5f
        /*02ba*/ 	.short	0x0000


	//----- nvinfo : EIATTR_EXIT_INSTR_OFFSETS
	.align		4
        /*02bc*/ 	.byte	0x04, 0x1c
        /*02be*/ 	.short	(.L_200 - .L_199)


	//   ....[0]....
.L_199:
        /*02c0*/ 	.word	0x00000040


	//   ....[1]....
        /*02c4*/ 	.word	0x00006240


	//   ....[2]....
        /*02c8*/ 	.word	0x00006300


	//----- nvinfo : EIATTR_CTAIDZ_USED
	.align		4
.L_200:
        /*02cc*/ 	.byte	0x01, 0x04
	.zero		2


	//----- nvinfo : EIATTR_MAX_THREADS
	.align		4
        /*02d0*/ 	.byte	0x04, 0x05
        /*02d2*/ 	.short	(.L_202 - .L_201)
.L_201:
        /*02d4*/ 	.word	0x00000100
        /*02d8*/ 	.word	0x00000001
        /*02dc*/ 	.word	0x00000001


	//----- nvinfo : EIATTR_CRS_STACK_SIZE
	.align		4
.L_202:
        /*02e0*/ 	.byte	0x04, 0x1e
        /*02e2*/ 	.short	(.L_204 - .L_203)
.L_203:
        /*02e4*/ 	.word	0x00000000
.L_204:


//--------------------- .nv.info._ZN7cutlass13device_kernelIN5flash19enable_sm80_to_sm89INS1_16FlashAttnBwdSm80INS1_25CollectiveMainloopBwdSm80ILi1ELi1EN4cute5tupleIJNS5_1CILi32EEENS7_ILi64EEENS7_ILi256EEEEEENS_6half_tEfNS_4arch4Sm80ELb0ELb0ELb0ELb0ELb0ELb0ELb0ELb0ELi2ELi2ELi2ELi1ELb1EEENS1_24CollectiveEpilogueBwdGQAISB_fSE_Li256ELb0ELb0EEENS1_19SingleTileSchedulerILb0ELb0ELb0ELi64EEEEEEEEEvNT_6ParamsE --------------------------
	.section	.nv.info._ZN7cutlass13device_kernelIN5flash19enable_sm80_to_sm89INS1_16FlashAttnBwdSm80INS1_25CollectiveMainloopBwdSm80ILi1ELi1EN4cute5tupleIJNS5_1CILi32EEENS7_ILi64EEENS7_ILi256EEEEEENS_6half_tEfNS_4arch4Sm80ELb0ELb0ELb0ELb0ELb0ELb0ELb0ELb0ELi2ELi2ELi2ELi1ELb1EEENS1_24CollectiveEpilogueBwdGQAISB_fSE_Li256ELb0ELb0EEENS1_19SingleTileSchedulerILb0ELb0ELb0ELi64EEEEEEEEEvNT_6ParamsE,"",@"SHT_CUDA_INFO"
	.sectionflags	@""
	.align	4


	//----- nvinfo : EIATTR_CUDA_API_VERSION
	.align		4
        /*0000*/ 	.byte	0x04, 0x37
        /*0002*/ 	.short	(.L_206 - .L_205)
.L_205:
        /*0004*/ 	.word	0x00000082


	//----- nvinfo : EIATTR_SW2861232_WAR
	.align		4
.L_206:
        /*0008*/ 	.byte	0x01, 0x35
	.zero		2


	//----- nvinfo : EIATTR_PARAM_CBANK
	.align		4
        /*000c*/ 	.byte	0x04, 0x0a
        /*000e*/ 	.short	(.L_208 - .L_207)
	.align		4
.L_207:
        /*0010*/ 	.word	index@(.nv.constant0._ZN7cutlass13device_kernelIN5flash19enable_sm80_to_sm89INS1_16FlashAttnBwdSm80INS1_25CollectiveMainloopBwdSm80ILi1ELi1EN4cute5tupleIJNS5_1CILi32EEENS7_ILi64EEENS7_ILi256EEEEEENS_6half_tEfNS_4arch4Sm80ELb0ELb0ELb0ELb0ELb0ELb0ELb0ELb0ELi2ELi2ELi2ELi1ELb1EEENS1_24CollectiveEpilogueBwdGQAISB_fSE_Li256ELb0ELb0EEENS1_19SingleTileSchedulerILb0ELb0ELb0ELi64EEEEEEEEEvNT_6ParamsE)
        /*0014*/ 	.short	0x0160
        /*0016*/ 	.short	0x0278


	//----- nvinfo : EIATTR_CBANK_PARAM_SIZE
	.align		4
.L_208:
        /*0018*/ 	.byte	0x03, 0x19
        /*001a*/ 	.short	0x0278


	//----- nvinfo : EIATTR_KPARAM_INFO
	.align		4
        /*001c*/ 	.byte	0x04, 0x17
        /*001e*/ 	.short	(.L_210 - .L_209)
.L_209:
        /*0020*/ 	.word	0x00000000
        /*0024*/ 	.short	0x0000
        /*0026*/ 	.short	0x0000
        /*0028*/ 	.byte	0x00, 0xf0, 0xe1, 0x09


	//----- nvinfo : EIATTR_MAXREG_COUNT
	.align		4
.L_210:
        /*002c*/ 	.byte	0x03, 0x1b
        /*002e*/ 	.short	0x00ff


	//----- nvinfo : EIATTR_NUM_BARRIERS
	.align		4
        /*0030*/ 	.byte	0x02, 0x4c
        /*0032*/ 	.byte	0x02
	.zero		1


	//----- nvinfo : EIATTR_ANNOTATIONS
	.align		4
        /*0034*/ 	.byte	0x04, 0x55
        /*0036*/ 	.short	(.L_212 - .L_211)


	//   ....[0]....
.L_211:
        /* <DEDUP_REMOVED lines=39> */
        /*029c*/ 	.byte	0x40, 0x42, 0x00, 0x00


	//----- nvinfo : EIATTR_MERCURY_ISA_VERSION
	.align		4
.L_212:
        /*02a0*/ 	.byte	0x03, 0x5f
        /*02a2*/ 	.short	0x0000


	//----- nvinfo : EIATTR_EXIT_INSTR_OFFSETS
	.align		4
        /*02a4*/ 	.byte	0x04, 0x1c
        /*02a6*/ 	.short	(.L_214 - .L_213)


	//   ....[0]....
.L_213:
        /*02a8*/ 	.word	0x00000040


	//   ....[1]....
        /*02ac*/ 	.word	0x000050f0


	//----- nvinfo : EIATTR_CTAIDZ_USED
	.align		4
.L_214:
        /*02b0*/ 	.byte	0x01, 0x04
	.zero		2


	//----- nvinfo : EIATTR_MAX_THREADS
	.align		4
        /*02b4*/ 	.byte	0x04, 0x05
        /*02b6*/ 	.short	(.L_216 - .L_215)
.L_215:
        /*02b8*/ 	.word	0x00000100
        /*02bc*/ 	.word	0x00000001
        /*02c0*/ 	.word	0x00000001
.L_216:


//--------------------- .nv.info._ZN7cutlass13device_kernelIN5flash19enable_sm80_to_sm89INS1_16FlashAttnBwdSm80INS1_25CollectiveMainloopBwdSm80ILi1ELi1EN4cute5tupleIJNS5_1CILi32EEENS7_ILi64EEENS7_ILi256EEEEEENS_6half_tEfNS_4arch4Sm80ELb0ELb0ELb0ELb1ELb0ELb0ELb0ELb0ELi2ELi2ELi2ELi1ELb1EEENS1_21CollectiveEpilogueBwdISB_SC_SE_Li256ELb1ELb0ELi4EEENS1_19SingleTileSchedulerILb1ELb0ELb0ELi64EEEEEEEEEvNT_6ParamsE --------------------------
	.section	.nv.info._ZN7cutlass13device_kernelIN5flash19enable_sm80_to_sm89INS1_16FlashAttnBwdSm80INS1_25CollectiveMainloopBwdSm80ILi1ELi1EN4cute5tupleIJNS5_1CILi32EEENS7_ILi64EEENS7_ILi256EEEEEENS_6half_tEfNS_4arch4Sm80ELb0ELb0ELb0ELb1ELb0ELb0ELb0ELb0ELi2ELi2ELi2ELi1ELb1EEENS1_21CollectiveEpilogueBwdISB_SC_SE_Li256ELb1ELb0ELi4EEENS1_19SingleTileSchedulerILb1ELb0ELb0ELi64EEEEEEEEEvNT_6ParamsE,"",@"SHT_CUDA_INFO"
	.sectionflags	@""
	.align	4


	//----- nvinfo : EIATTR_CUDA_API_VERSION
	.align		4
        /*0000*/ 	.byte	0x04, 0x37
        /*0002*/ 	.short	(.L_218 - .L_217)
.L_217:
        /*0004*/ 	.word	0x00000082


	//----- nvinfo : EIATTR_SW2861232_WAR
	.align		4
.L_218:
        /*0008*/ 	.byte	0x01, 0x35
	.zero		2


	//----- nvinfo : EIATTR_PARAM_CBANK
	.align		4
        /*000c*/ 	.byte	0x04, 0x0a
        /*000e*/ 	.short	(.L_220 - .L_219)
	.align		4
.L_219:
        /*0010*/ 	.word	index@(.nv.constant0._ZN7cutlass13device_kernelIN5flash19enable_sm80_to_sm89INS1_16FlashAttnBwdSm80INS1_25CollectiveMainloopBwdSm80ILi1ELi1EN4cute5tupleIJNS5_1CILi32EEENS7_ILi64EEENS7_ILi256EEEEEENS_6half_tEfNS_4arch4Sm80ELb0ELb0ELb0ELb1ELb0ELb0ELb0ELb0ELi2ELi2ELi2ELi1ELb1EEENS1_21CollectiveEpilogueBwdISB_SC_SE_Li256ELb1ELb0ELi4EEENS1_19SingleTileSchedulerILb1ELb0ELb0ELi64EEEEEEEEEvNT_6ParamsE)
        /*0014*/ 	.short	0x0160
        /*0016*/ 	.short	0x0270


	//----- nvinfo : EIATTR_CBANK_PARAM_SIZE
	.align		4
.L_220:
        /*0018*/ 	.byte	0x03, 0x19
        /*001a*/ 	.short	0x0270


	//----- nvinfo : EIATTR_KPARAM_INFO
	.align		4
        /*001c*/ 	.byte	0x04, 0x17
        /*001e*/ 	.short	(.L_222 - .L_221)
.L_221:
        /*0020*/ 	.word	0x00000000
        /*0024*/ 	.short	0x0000
        /*0026*/ 	.short	0x0000
        /*0028*/ 	.byte	0x00, 0xf0, 0xc1, 0x09


	//----- nvinfo : EIATTR_MAXREG_COUNT
	.align		4
.L_222:
        /*002c*/ 	.byte	0x03, 0x1b
        /*002e*/ 	.short	0x00ff


	//----- nvinfo : EIATTR_NUM_BARRIERS
	.align		4
        /*0030*/ 	.byte	0x02, 0x4c
        /*0032*/ 	.byte	0x02
	.zero		1


	//----- nvinfo : EIATTR_ANNOTATIONS
	.align		4
        /*0034*/ 	.byte	0x04, 0x55
        /*0036*/ 	.short	(.L_224 - .L_223)


	//   ....[0]....
.L_223:
        /* <DEDUP_REMOVED lines=40> */


	//----- nvinfo : EIATTR_MERCURY_ISA_VERSION
	.align		4
.L_224:
        /*02a0*/ 	.byte	0x03, 0x5f
        /*02a2*/ 	.short	0x0000


	//----- nvinfo : EIATTR_COOP_GROUP_MASK_REGIDS
	.align		4
        /*02a4*/ 	.byte	0x04, 0x29
        /*02a6*/ 	.short	(.L_226 - .L_225)


	//   ....[0]....
.L_225:
        /*02a8*/ 	.word	0xffffffff


	//----- nvinfo : EIATTR_COOP_GROUP_INSTR_OFFSETS
	.align		4
.L_226:
        /*02ac*/ 	.byte	0x04, 0x28
        /*02ae*/ 	.short	(.L_228 - .L_227)


	//   ....[0]....
.L_227:
        /*02b0*/ 	.word	0x000000a0


	//----- nvinfo : EIATTR_EXIT_INSTR_OFFSETS
	.align		4
.L_228:
        /*02b4*/ 	.byte	0x04, 0x1c
        /*02b6*/ 	.short	(.L_230 - .L_229)


	//   ....[0]....
.L_229:
        /*02b8*/ 	.word	0x00000340


	//   ....[1]....
        /*02bc*/ 	.word	0x00006840


	//   ....[2]....
        /*02c0*/ 	.word	0x00006900


	//   ....[3]....
        /*02c4*/ 	.word	0x00007b50


	//   ....[4]....
        /*02c8*/ 	.word	0x00007c10


	//----- nvinfo : EIATTR_CTAIDZ_USED
	.align		4
.L_230:
        /*02cc*/ 	.byte	0x01, 0x04
	.zero		2


	//----- nvinfo : EIATTR_MAX_THREADS
	.align		4
        /*02d0*/ 	.byte	0x04, 0x05
        /*02d2*/ 	.short	(.L_232 - .L_231)
.L_231:
        /*02d4*/ 	.word	0x00000100
        /*02d8*/ 	.word	0x00000001
        /*02dc*/ 	.word	0x00000001


	//----- nvinfo : EIATTR_CRS_STACK_SIZE
	.align		4
.L_232:
        /*02e0*/ 	.byte	0x04, 0x1e
        /*02e2*/ 	.short	(.L_234 - .L_233)
.L_233:
        /*02e4*/ 	.word	0x00000000
.L_234:


//--------------------- .nv.info._ZN7cutlass13device_kernelIN5flash19enable_sm80_to_sm89INS1_16FlashAttnBwdSm80INS1_25CollectiveMainloopBwdSm80ILi1ELi1EN4cute5tupleIJNS5_1CILi32EEENS7_ILi64EEENS7_ILi256EEEEEENS_6half_tEfNS_4arch4Sm80ELb0ELb0ELb0ELb1ELb0ELb0ELb0ELb0ELi2ELi2ELi2ELi1ELb1EEENS1_24CollectiveEpilogueBwdGQAISB_fSE_Li256ELb1ELb0EEENS1_19SingleTileSchedulerILb1ELb0ELb0ELi64EEEEEEEEEvNT_6ParamsE --------------------------
	.section	.nv.info._ZN7cutlass13device_kernelIN5flash19enable_sm80_to_sm89INS1_16FlashAttnBwdSm80INS1_25CollectiveMainloopBwdSm80ILi1ELi1EN4cute5tupleIJNS5_1CILi32EEENS7_ILi64EEENS7_ILi256EEEEEENS_6half_tEfNS_4arch4Sm80ELb0ELb0ELb0ELb1ELb0ELb0ELb0ELb0ELi2ELi2ELi2ELi1ELb1EEENS1_24CollectiveEpilogueBwdGQAISB_fSE_Li256ELb1ELb0EEENS1_19SingleTileSchedulerILb1ELb0ELb0ELi64EEEEEEEEEvNT_6ParamsE,"",@"SHT_CUDA_INFO"
	.sectionflags	@""
	.align	4


	//----- nvinfo : EIATTR_CUDA_API_VERSION
	.align		4
        /*0000*/ 	.byte	0x04, 0x37
        /*0002*/ 	.short	(.L_236 - .L_235)
.L_235:
        /*0004*/ 	.word	0x00000082


	//----- nvinfo : EIATTR_SW2861232_WAR
	.align		4
.L_236:
        /*0008*/ 	.byte	0x01, 0x35
	.zero		2


	//----- nvinfo : EIATTR_PARAM_CBANK
	.align		4
        /*000c*/ 	.byte	0x04, 0x0a
        /*000e*/ 	.short	(.L_238 - .L_237)
	.align		4
.L_237:
        /*0010*/ 	.word	index@(.nv.constant0._ZN7cutlass13device_kernelIN5flash19enable_sm80_to_sm89INS1_16FlashAttnBwdSm80INS1_25CollectiveMainloopBwdSm80ILi1ELi1EN4cute5tupleIJNS5_1CILi32EEENS7_ILi64EEENS7_ILi256EEEEEENS_6half_tEfNS_4arch4Sm80ELb0ELb0ELb0ELb1ELb0ELb0ELb0ELb0ELi2ELi2ELi2ELi1ELb1EEENS1_24CollectiveEpilogueBwdGQAISB_fSE_Li256ELb1ELb0EEENS1_19SingleTileSchedulerILb1ELb0ELb0ELi64EEEEEEEEEvNT_6ParamsE)
        /*0014*/ 	.short	0x0160
        /*0016*/ 	.short	0x0278


	//----- nvinfo : EIATTR_CBANK_PARAM_SIZE
	.align		4
.L_238:
        /*0018*/ 	.byte	0x03, 0x19
        /*001a*/ 	.short	0x0278


	//----- nvinfo : EIATTR_KPARAM_INFO
	.align		4
        /*001c*/ 	.byte	0x04, 0x17
        /*001e*/ 	.short	(.L_240 - .L_239)
.L_239:
        /*0020*/ 	.word	0x00000000
        /*0024*/ 	.short	0x0000
        /*0026*/ 	.short	0x0000
        /*0028*/ 	.byte	0x00, 0xf0, 0xe1, 0x09


	//----- nvinfo : EIATTR_MAXREG_COUNT
	.align		4
.L_240:
        /*002c*/ 	.byte	0x03, 0x1b
        /*002e*/ 	.short	0x00ff


	//----- nvinfo : EIATTR_NUM_BARRIERS
	.align		4
        /*0030*/ 	.byte	0x02, 0x4c
        /*0032*/ 	.byte	0x02
	.zero		1


	//----- nvinfo : EIATTR_ANNOTATIONS
	.align		4
        /*0034*/ 	.byte	0x04, 0x55
        /*0036*/ 	.short	(.L_242 - .L_241)


	//   ....[0]....
.L_241:
        /* <DEDUP_REMOVED lines=39> */


	//----- nvinfo : EIATTR_MERCURY_ISA_VERSION
	.align		4
.L_242:
        /*0298*/ 	.byte	0x03, 0x5f
        /*029a*/ 	.short	0x0000


	//----- nvinfo : EIATTR_COOP_GROUP_MASK_REGIDS
	.align		4
        /*029c*/ 	.byte	0x04, 0x29
        /*029e*/ 	.short	(.L_244 - .L_243)


	//   ....[0]....
.L_243:
        /*02a0*/ 	.word	0xffffffff


	//----- nvinfo : EIATTR_COOP_GROUP_INSTR_OFFSETS
	.align		4
.L_244:
        /*02a4*/ 	.byte	0x04, 0x28
        /*02a6*/ 	.short	(.L_246 - .L_245)


	//   ....[0]....
.L_245:
        /*02a8*/ 	.word	0x000000a0


	//----- nvinfo : EIATTR_EXIT_INSTR_OFFSETS
	.align		4
.L_246:
        /*02ac*/ 	.byte	0x04, 0x1c
        /*02ae*/ 	.short	(.L_248 - .L_247)


	//   ....[0]....
.L_247:
        /*02b0*/ 	.word	0x00000340


	//   ....[1]....
        /*02b4*/ 	.word	0x000049f0


	//   ....[2]....
        /*02b8*/ 	.word	0x00005530


	//----- nvinfo : EIATTR_CTAIDZ_USED
	.align		4
.L_248:
        /*02bc*/ 	.byte	0x01, 0x04
	.zero		2


	//----- nvinfo : EIATTR_MAX_THREADS
	.align		4
        /*02c0*/ 	.byte	0x04, 0x05
        /*02c2*/ 	.short	(.L_250 - .L_249)
.L_249:
        /*02c4*/ 	.word	0x00000100
        /*02c8*/ 	.word	0x00000001
        /*02cc*/ 	.word	0x00000001
.L_250:


//--------------------- .nv.info._ZN7cutlass13device_kernelIN5flash19enable_sm80_to_sm89INS1_16FlashAttnBwdSm80INS1_25CollectiveMainloopBwdSm80ILi1ELi1EN4cute5tupleIJNS5_1CILi32EEENS7_ILi64EEENS7_ILi256EEEEEENS_6half_tEfNS_4arch4Sm80ELb0ELb1ELb0ELb0ELb0ELb0ELb0ELb0ELi2ELi2ELi2ELi1ELb1EEENS1_21CollectiveEpilogueBwdISB_SC_SE_Li256ELb0ELb0ELi4EEENS1_19SingleTileSchedulerILb0ELb0ELb0ELi64EEEEEEEEEvNT_6ParamsE --------------------------
	.section	.nv.info._ZN7cutlass13device_kernelIN5flash19enable_sm80_to_sm89INS1_16FlashAttnBwdSm80INS1_25CollectiveMainloopBwdSm80ILi1ELi1EN4cute5tupleIJNS5_1CILi32EEENS7_ILi64EEENS7_ILi256EEEEEENS_6half_tEfNS_4arch4Sm80ELb0ELb1ELb0ELb0ELb0ELb0ELb0ELb0ELi2ELi2ELi2ELi1ELb1EEENS1_21CollectiveEpilogueBwdISB_SC_SE_Li256ELb0ELb0ELi4EEENS1_19SingleTileSchedulerILb0ELb0ELb0ELi64EEEEEEEEEvNT_6ParamsE,"",@"SHT_CUDA_INFO"
	.sectionflags	@""
	.align	4


	//----- nvinfo : EIATTR_CUDA_API_VERSION
	.align		4
        /*0000*/ 	.byte	0x04, 0x37
        /*0002*/ 	.short	(.L_252 - .L_251)
.L_251:
        /*0004*/ 	.word	0x00000082


	//----- nvinfo : EIATTR_SW2861232_WAR
	.align		4
.L_252:
        /*0008*/ 	.byte	0x01, 0x35
	.zero		2


	//----- nvinfo : EIATTR_PARAM_CBANK
	.align		4
        /*000c*/ 	.byte	0x04, 0x0a
        /*000e*/ 	.short	(.L_254 - .L_253)
	.align		4
.L_253:
        /*0010*/ 	.word	index@(.nv.constant0._ZN7cutlass13device_kernelIN5flash19enable_sm80_to_sm89INS1_16FlashAttnBwdSm80INS1_25CollectiveMainloopBwdSm80ILi1ELi1EN4cute5tupleIJNS5_1CILi32EEENS7_ILi64EEENS7_ILi256EEEEEENS_6half_tEfNS_4arch4Sm80ELb0ELb1ELb0ELb0ELb0ELb0ELb0ELb0ELi2ELi2ELi2ELi1ELb1EEENS1_21CollectiveEpilogueBwdISB_SC_SE_Li256ELb0ELb0ELi4EEENS1_19SingleTileSchedulerILb0ELb0ELb0ELi64EEEEEEEEEvNT_6ParamsE)
        /*0014*/ 	.short	0x0160
        /*0016*/ 	.short	0x0270


	//----- nvinfo : EIATTR_CBANK_PARAM_SIZE
	.align		4
.L_254:
        /*0018*/ 	.byte	0x03, 0x19
        /*001a*/ 	.short	0x0270


	//----- nvinfo : EIATTR_KPARAM_INFO
	.align		4
        /*001c*/ 	.byte	0x04, 0x17
        /*001e*/ 	.short	(.L_256 - .L_255)
.L_255:
        /*0020*/ 	.word	0x00000000
        /*0024*/ 	.short	0x0000
        /*0026*/ 	.short	0x0000
        /*0028*/ 	.byte	0x00, 0xf0, 0xc1, 0x09


	//----- nvinfo : EIATTR_MAXREG_COUNT
	.align		4
.L_256:
        /*002c*/ 	.byte	0x03, 0x1b
        /*002e*/ 	.short	0x00ff


	//----- nvinfo : EIATTR_NUM_BARRIERS
	.align		4
        /*0030*/ 	.byte	0x02, 0x4c
        /*0032*/ 	.byte	0x02
	.zero		1


	//----- nvinfo : EIATTR_ANNOTATIONS
	.align		4
        /*0034*/ 	.byte	0x04, 0x55
        /*0036*/ 	.short	(.L_258 - .L_257)


	//   ....[0]....
.L_257:
        /* <DEDUP_REMOVED lines=48> */


	//----- nvinfo : EIATTR_MERCURY_ISA_VERSION
	.align		4
.L_258:
        /*0320*/ 	.byte	0x03, 0x5f
        /*0322*/ 	.short	0x0000


	//----- nvinfo : EIATTR_EXIT_INSTR_OFFSETS
	.align		4
        /*0324*/ 	.byte	0x04, 0x1c
        /*0326*/ 	.short	(.L_260 - .L_259)


	//   ....[0]....
.L_259:
        /*0328*/ 	.word	0x00000040


	//   ....[1]....
        /*032c*/ 	.word	0x00006d50


	//   ....[2]....
        /*0330*/ 	.word	0x00006e10


	//   ....[3]....
        /*0334*/ 	.word	0x00007f10


	//   ....[4]....
        /*0338*/ 	.word	0x00007fc0


	//----- nvinfo : EIATTR_CTAIDZ_USED
	.align		4
.L_260:
        /*033c*/ 	.byte	0x01, 0x04
	.zero		2


	//----- nvinfo : EIATTR_MAX_THREADS
	.align		4
        /*0340*/ 	.byte	0x04, 0x05
        /*0342*/ 	.short	(.L_262 - .L_261)
.L_261:
        /*0344*/ 	.word	0x00000100
        /*0348*/ 	.word	0x00000001
        /*034c*/ 	.word	0x00000001


	//----- nvinfo : EIATTR_CRS_STACK_SIZE
	.align		4
.L_262:
        /*0350*/ 	.byte	0x04, 0x1e
        /*0352*/ 	.short	(.L_264 - .L_263)
.L_263:
        /*0354*/ 	.word	0x00000000
.L_264:


//--------------------- .nv.info._ZN7cutlass13device_kernelIN5flash19enable_sm80_to_sm89INS1_16FlashAttnBwdSm80INS1_25CollectiveMainloopBwdSm80ILi1ELi1EN4cute5tupleIJNS5_1CILi32EEENS7_ILi64EEENS7_ILi256EEEEEENS_6half_tEfNS_4arch4Sm80ELb0ELb1ELb0ELb0ELb0ELb0ELb0ELb0ELi2ELi2ELi2ELi1ELb1EEENS1_24CollectiveEpilogueBwdGQAISB_fSE_Li256ELb0ELb0EEENS1_19SingleTileSchedulerILb0ELb0ELb0ELi64EEEEEEEEEvNT_6ParamsE --------------------------
	.section	.nv.info._ZN7cutlass13device_kernelIN5flash19enable_sm80_to_sm89INS1_16FlashAttnBwdSm80INS1_25CollectiveMainloopBwdSm80ILi1ELi1EN4cute5tupleIJNS5_1CILi32EEENS7_ILi64EEENS7_ILi256EEEEEENS_6half_tEfNS_4arch4Sm80ELb0ELb1ELb0ELb0ELb0ELb0ELb0ELb0ELi2ELi2ELi2ELi1ELb1EEENS1_24CollectiveEpilogueBwdGQAISB_fSE_Li256ELb0ELb0EEENS1_19SingleTileSchedulerILb0ELb0ELb0ELi64EEEEEEEEEvNT_6ParamsE,"",@"SHT_CUDA_INFO"
	.sectionflags	@""
	.align	4


	//----- nvinfo : EIATTR_CUDA_API_VERSION
	.align		4
        /*0000*/ 	.byte	0x04, 0x37
        /*0002*/ 	.short	(.L_266 - .L_265)
.L_265:
        /*0004*/ 	.word	0x00000082


	//----- nvinfo : EIATTR_SW2861232_WAR
	.align		4
.L_266:
        /*0008*/ 	.byte	0x01, 0x35
	.zero		2


	//----- nvinfo : EIATTR_PARAM_CBANK
	.align		4
        /*000c*/ 	.byte	0x04, 0x0a
        /*000e*/ 	.short	(.L_268 - .L_267)
	.align		4
.L_267:
        /*0010*/ 	.word	index@(.nv.constant0._ZN7cutlass13device_kernelIN5flash19enable_sm80_to_sm89INS1_16FlashAttnBwdSm80INS1_25CollectiveMainloopBwdSm80ILi1ELi1EN4cute5tupleIJNS5_1CILi32EEENS7_ILi64EEENS7_ILi256EEEEEENS_6half_tEfNS_4arch4Sm80ELb0ELb1ELb0ELb0ELb0ELb0ELb0ELb0ELi2ELi2ELi2ELi1ELb1EEENS1_24CollectiveEpilogueBwdGQAISB_fSE_Li256ELb0ELb0EEENS1_19SingleTileSchedulerILb0ELb0ELb0ELi64EEEEEEEEEvNT_6ParamsE)
        /*0014*/ 	.short	0x0160
        /*0016*/ 	.short	0x0278


	//----- nvinfo : EIATTR_CBANK_PARAM_SIZE
	.align		4
.L_268:
        /*0018*/ 	.byte	0x03, 0x19
        /*001a*/ 	.short	0x0278


	//----- nvinfo : EIATTR_KPARAM_INFO
	.align		4
        /*001c*/ 	.byte	0x04, 0x17
        /*001e*/ 	.short	(.L_270 - .L_269)
.L_269:
        /*0020*/ 	.word	0x00000000
        /*0024*/ 	.short	0x0000
        /*0026*/ 	.short	0x0000
        /*0028*/ 	.byte	0x00, 0xf0, 0xe1, 0x09


	//----- nvinfo : EIATTR_MAXREG_COUNT
	.align		4
.L_270:
        /*002c*/ 	.byte	0x03, 0x1b
        /*002e*/ 	.short	0x00ff


	//----- nvinfo : EIATTR_NUM_BARRIERS
	.align		4
        /*0030*/ 	.byte	0x02, 0x4c
        /*0032*/ 	.byte	0x02
	.zero		1


	//----- nvinfo : EIATTR_ANNOTATIONS
	.align		4
        /*0034*/ 	.byte	0x04, 0x55
        /*0036*/ 	.short	(.L_272 - .L_271)


	//   ....[0]....
.L_271:
        /* <DEDUP_REMOVED lines=47> */


	//----- nvinfo : EIATTR_MERCURY_ISA_VERSION
	.align		4
.L_272:
        /*0318*/ 	.byte	0x03, 0x5f
        /*031a*/ 	.short	0x0000


	//----- nvinfo : EIATTR_EXIT_INSTR_OFFSETS
	.align		4
        /*031c*/ 	.byte	0x04, 0x1c
        /*031e*/ 	.short	(.L_274 - .L_273)


	//   ....[0]....
.L_273:
        /*0320*/ 	.word	0x00000040


	//   ....[1]....
        /*0324*/ 	.word	0x00005090


	//   ....[2]....
        /*0328*/ 	.word	0x00005ac0


	//----- nvinfo : EIATTR_CTAIDZ_USED
	.align		4
.L_274:
        /*032c*/ 	.byte	0x01, 0x04
	.zero		2


	//----- nvinfo : EIATTR_MAX_THREADS
	.align		4
        /*0330*/ 	.byte	0x04, 0x05
        /*0332*/ 	.short	(.L_276 - .L_275)
.L_275:
        /*0334*/ 	.word	0x00000100
        /*0338*/ 	.word	0x00000001
        /*033c*/ 	.word	0x00000001


	//----- nvinfo : EIATTR_CRS_STACK_SIZE
	.align		4
.L_276:
        /*0340*/ 	.byte	0x04, 0x1e
        /*0342*/ 	.short	(.L_278 - .L_277)
.L_277:
        /*0344*/ 	.word	0x00000000
.L_278:


//--------------------- .nv.info._ZN7cutlass13device_kernelIN5flash19enable_sm80_to_sm89INS1_16FlashAttnBwdSm80INS1_25CollectiveMainloopBwdSm80ILi1ELi1EN4cute5tupleIJNS5_1CILi32EEENS7_ILi64EEENS7_ILi256EEEEEENS_6half_tEfNS_4arch4Sm80ELb0ELb1ELb0ELb1ELb0ELb0ELb0ELb0ELi2ELi2ELi2ELi1ELb1EEENS1_21CollectiveEpilogueBwdISB_SC_SE_Li256ELb1ELb0ELi4EEENS1_19SingleTileSchedulerILb1ELb0ELb0ELi64EEEEEEEEEvNT_6ParamsE --------------------------
	.section	.nv.info._ZN7cutlass13device_kernelIN5flash19enable_sm80_to_sm89INS1_16FlashAttnBwdSm80INS1_25CollectiveMainloopBwdSm80ILi1ELi1EN4cute5tupleIJNS5_1CILi32EEENS7_ILi64EEENS7_ILi256EEEEEENS_6half_tEfNS_4arch4Sm80ELb0ELb1ELb0ELb1ELb0ELb0ELb0ELb0ELi2ELi2ELi2ELi1ELb1EEENS1_21CollectiveEpilogueBwdISB_SC_SE_Li256ELb1ELb0ELi4EEENS1_19SingleTileSchedulerILb1ELb0ELb0ELi64EEEEEEEEEvNT_6ParamsE,"",@"SHT_CUDA_INFO"
	.sectionflags	@""
	.align	4


	//----- nvinfo : EIATTR_CUDA_API_VERSION
	.align		4
        /*0000*/ 	.byte	0x04, 0x37
        /*0002*/ 	.short	(.L_280 - .L_279)
.L_279:
        /*0004*/ 	.word	0x00000082


	//----- nvinfo : EIATTR_SW2861232_WAR
	.align		4
.L_280:
        /*0008*/ 	.byte	0x01, 0x35
	.zero		2


	//----- nvinfo : EIATTR_PARAM_CBANK
	.align		4
        /*000c*/ 	.byte	0x04, 0x0a
        /*000e*/ 	.short	(.L_282 - .L_281)
	.align		4
.L_281:
        /*0010*/ 	.word	index@(.nv.constant0._ZN7cutlass13device_kernelIN5flash19enable_sm80_to_sm89INS1_16FlashAttnBwdSm80INS1_25CollectiveMainloopBwdSm80ILi1ELi1EN4cute5tupleIJNS5_1CILi32EEENS7_ILi64EEENS7_ILi256EEEEEENS_6half_tEfNS_4arch4Sm80ELb0ELb1ELb0ELb1ELb0ELb0ELb0ELb0ELi2ELi2ELi2ELi1ELb1EEENS1_21CollectiveEpilogueBwdISB_SC_SE_Li256ELb1ELb0ELi4EEENS1_19SingleTileSchedulerILb1ELb0ELb0ELi64EEEEEEEEEvNT_6ParamsE)
        /*0014*/ 	.short	0x0160
        /*0016*/ 	.short	0x0270


	//----- nvinfo : EIATTR_CBANK_PARAM_SIZE
	.align		4
.L_282:
        /*0018*/ 	.byte	0x03, 0x19
        /*001a*/ 	.short	0x0270


	//----- nvinfo : EIATTR_KPARAM_INFO
	.align		4
        /*001c*/ 	.byte	0x04, 0x17
        /*001e*/ 	.short	(.L_284 - .L_283)
.L_283:
        /*0020*/ 	.word	0x00000000
        /*0024*/ 	.short	0x0000
        /*0026*/ 	.short	0x0000
        /*0028*/ 	.byte	0x00, 0xf0, 0xc1, 0x09


	//----- nvinfo : EIATTR_MAXREG_COUNT
	.align		4
.L_284:
        /*002c*/ 	.byte	0x03, 0x1b
        /*002e*/ 	.short	0x00ff


	//----- nvinfo : EIATTR_NUM_BARRIERS
	.align		4
        /*0030*/ 	.byte	0x02, 0x4c
        /*0032*/ 	.byte	0x02
	.zero		1


	//----- nvinfo : EIATTR_ANNOTATIONS
	.align		4
        /*0034*/ 	.byte	0x04, 0x55
        /*0036*/ 	.short	(.L_286 - .L_285)


	//   ....[0]....
.L_285:
        /* <DEDUP_REMOVED lines=47> */


	//----- nvinfo : EIATTR_MERCURY_ISA_VERSION
	.align		4
.L_286:
        /*0318*/ 	.byte	0x03, 0x5f
        /*031a*/ 	.short	0x0000


	//----- nvinfo : EIATTR_COOP_GROUP_MASK_REGIDS
	.align		4
        /*031c*/ 	.byte	0x04, 0x29
        /*031e*/ 	.short	(.L_288 - .L_287)


	//   ....[0]....
.L_287:
        /*0320*/ 	.word	0xffffffff


	//----- nvinfo : EIATTR_COOP_GROUP_INSTR_OFFSETS
	.align		4
.L_288:
        /*0324*/ 	.byte	0x04, 0x28
        /*0326*/ 	.short	(.L_290 - .L_289)


	//   ....[0]....
.L_289:
        /*0328*/ 	.word	0x000000a0


	//----- nvinfo : EIATTR_EXIT_INSTR_OFFSETS
	.align		4
.L_290:
        /*032c*/ 	.byte	0x04, 0x1c
        /*032e*/ 	.short	(.L_292 - .L_291)


	//   ....[0]....
.L_291:
        /*0330*/ 	.word	0x00000340


	//   ....[1]....
        /*0334*/ 	.word	0x000071a0


	//   ....[2]....
        /*0338*/ 	.word	0x00007260


	//   ....[3]....
        /*033c*/ 	.word	0x000084b0


	//   ....[4]....
        /*0340*/ 	.word	0x00008570


	//----- nvinfo : EIATTR_CTAIDZ_USED
	.align		4
.L_292:
        /*0344*/ 	.byte	0x01, 0x04
	.zero		2


	//----- nvinfo : EIATTR_MAX_THREADS
	.align		4
        /*0348*/ 	.byte	0x04, 0x05
        /*034a*/ 	.short	(.L_294 - .L_293)
.L_293:
        /*034c*/ 	.word	0x00000100
        /*0350*/ 	.word	0x00000001
        /*0354*/ 	.word	0x00000001


	//----- nvinfo : EIATTR_CRS_STACK_SIZE
	.align		4
.L_294:
        /*0358*/ 	.byte	0x04, 0x1e
        /*035a*/ 	.short	(.L_296 - .L_295)
.L_295:
        /*035c*/ 	.word	0x00000000
.L_296:


//--------------------- .nv.info._ZN7cutlass13device_kernelIN5flash19enable_sm80_to_sm89INS1_16FlashAttnBwdSm80INS1_25CollectiveMainloopBwdSm80ILi1ELi1EN4cute5tupleIJNS5_1CILi32EEENS7_ILi64EEENS7_ILi256EEEEEENS_6half_tEfNS_4arch4Sm80ELb0ELb1ELb0ELb1ELb0ELb0ELb0ELb0ELi2ELi2ELi2ELi1ELb1EEENS1_24CollectiveEpilogueBwdGQAISB_fSE_Li256ELb1ELb0EEENS1_19SingleTileSchedulerILb1ELb0ELb0ELi64EEEEEEEEEvNT_6ParamsE --------------------------
	.section	.nv.info._ZN7cutlass13device_kernelIN5flash19enable_sm80_to_sm89INS1_16FlashAttnBwdSm80INS1_25CollectiveMainloopBwdSm80ILi1ELi1EN4cute5tupleIJNS5_1CILi32EEENS7_ILi64EEENS7_ILi256EEEEEENS_6half_tEfNS_4arch4Sm80ELb0ELb1ELb0ELb1ELb0ELb0ELb0ELb0ELi2ELi2ELi2ELi1ELb1EEENS1_24CollectiveEpilogueBwdGQAISB_fSE_Li256ELb1ELb0EEENS1_19SingleTileSchedulerILb1ELb0ELb0ELi64EEEEEEEEEvNT_6ParamsE,"",@"SHT_CUDA_INFO"
	.sectionflags	@""
	.align	4


	//----- nvinfo : EIATTR_CUDA_API_VERSION
	.align		4
        /*0000*/ 	.byte	0x04, 0x37
        /*0002*/ 	.short	(.L_298 - .L_297)
.L_297:
        /*0004*/ 	.word	0x00000082


	//----- nvinfo : EIATTR_SW2861232_WAR
	.align		4
.L_298:
        /*0008*/ 	.byte	0x01, 0x35
	.zero		2


	//----- nvinfo : EIATTR_PARAM_CBANK
	.align		4
        /*000c*/ 	.byte	0x04, 0x0a
        /*000e*/ 	.short	(.L_300 - .L_299)
	.align		4
.L_299:
        /*0010*/ 	.word	index@(.nv.constant0._ZN7cutlass13device_kernelIN5flash19enable_sm80_to_sm89INS1_16FlashAttnBwdSm80INS1_25CollectiveMainloopBwdSm80ILi1ELi1EN4cute5tupleIJNS5_1CILi32EEENS7_ILi64EEENS7_ILi256EEEEEENS_6half_tEfNS_4arch4Sm80ELb0ELb1ELb0ELb1ELb0ELb0ELb0ELb0ELi2ELi2ELi2ELi1ELb1EEENS1_24CollectiveEpilogueBwdGQAISB_fSE_Li256ELb1ELb0EEENS1_19SingleTileSchedulerILb1ELb0ELb0ELi64EEEEEEEEEvNT_6ParamsE)
        /*0014*/ 	.short	0x0160
        /*0016*/ 	.short	0x0278


	//----- nvinfo : EIATTR_CBANK_PARAM_SIZE
	.align		4
.L_300:
        /*0018*/ 	.byte	0x03, 0x19
        /*001a*/ 	.short	0x0278


	//----- nvinfo : EIATTR_KPARAM_INFO
	.align		4
        /*001c*/ 	.byte	0x04, 0x17
        /*001e*/ 	.short	(.L_302 - .L_301)
.L_301:
        /*0020*/ 	.word	0x00000000
        /*0024*/ 	.short	0x0000
        /*0026*/ 	.short	0x0000
        /*0028*/ 	.byte	0x00, 0xf0, 0xe1, 0x09


	//----- nvinfo : EIATTR_MAXREG_COUNT
	.align		4
.L_302:
        /*002c*/ 	.byte	0x03, 0x1b
        /*002e*/ 	.short	0x00ff


	//----- nvinfo : EIATTR_NUM_BARRIERS
	.align		4
        /*0030*/ 	.byte	0x02, 0x4c
        /*0032*/ 	.byte	0x02
	.zero		1


	//----- nvinfo : EIATTR_ANNOTATIONS
	.align		4
        /*0034*/ 	.byte	0x04, 0x55
        /*0036*/ 	.short	(.L_304 - .L_303)


	//   ....[0]....
.L_303:
        /* <DEDUP_REMOVED lines=47> */


	//----- nvinfo : EIATTR_MERCURY_ISA_VERSION
	.align		4
.L_304:
        /*0310*/ 	.byte	0x03, 0x5f
        /*0312*/ 	.short	0x0000


	//----- nvinfo : EIATTR_COOP_GROUP_MASK_REGIDS
	.align		4
        /*0314*/ 	.byte	0x04, 0x29
        /*0316*/ 	.short	(.L_306 - .L_305)


	//   ....[0]....
.L_305:
        /*0318*/ 	.word	0xffffffff


	//----- nvinfo : EIATTR_COOP_GROUP_INSTR_OFFSETS
	.align		4
.L_306:
        /*031c*/ 	.byte	0x04, 0x28
        /*031e*/ 	.short	(.L_308 - .L_307)


	//   ....[0]....
.L_307:
        /*0320*/ 	.word	0x000000a0


	//----- nvinfo : EIATTR_EXIT_INSTR_OFFSETS
	.align		4
.L_308:
        /*0324*/ 	.byte	0x04, 0x1c
        /*0326*/ 	.short	(.L_310 - .L_309)


	//   ....[0]....
.L_309:
        /*0328*/ 	.word	0x00000340


	//   ....[1]....
        /*032c*/ 	.word	0x00005390


	//   ....[2]....
        /*0330*/ 	.word	0x00005ec0


	//----- nvinfo : EIATTR_CTAIDZ_USED
	.align		4
.L_310:
        /*0334*/ 	.byte	0x01, 0x04
	.zero		2


	//----- nvinfo : EIATTR_MAX_THREADS
	.align		4
        /*0338*/ 	.byte	0x04, 0x05
        /*033a*/ 	.short	(.L_312 - .L_311)
.L_311:
        /*033c*/ 	.word	0x00000100
        /*0340*/ 	.word	0x00000001
        /*0344*/ 	.word	0x00000001


	//----- nvinfo : EIATTR_CRS_STACK_SIZE
	.align		4
.L_312:
        /*0348*/ 	.byte	0x04, 0x1e
        /*034a*/ 	.short	(.L_314 - .L_313)
.L_313:
        /*034c*/ 	.word	0x00000000
.L_314:


//--------------------- .nv.info._ZN7cutlass13device_kernelIN5flash19enable_sm80_to_sm89INS1_16FlashAttnBwdSm80INS1_25CollectiveMainloopBwdSm80ILi1ELi1EN4cute5tupleIJNS5_1CILi32EEENS7_ILi64EEENS7_ILi256EEEEEENS_6half_tEfNS_4arch4Sm80ELb1ELb0ELb0ELb0ELb0ELb0ELb0ELb0ELi2ELi2ELi2ELi1ELb1EEENS1_21CollectiveEpilogueBwdISB_SC_SE_Li256ELb0ELb0ELi4EEENS1_25SingleTileBwdLPTSchedulerILb0ELi64ELb0EEEEEEEEEvNT_6ParamsE --------------------------
	.section	.nv.info._ZN7cutlass13device_kernelIN5flash19enable_sm80_to_sm89INS1_16FlashAttnBwdSm80INS1_25CollectiveMainloopBwdSm80ILi1ELi1EN4cute5tupleIJNS5_1CILi32EEENS7_ILi64EEENS7_ILi256EEEEEENS_6half_tEfNS_4arch4Sm80ELb1ELb0ELb0ELb0ELb0ELb0ELb0ELb0ELi2ELi2ELi2ELi1ELb1EEENS1_21CollectiveEpilogueBwdISB_SC_SE_Li256ELb0ELb0ELi4EEENS1_25SingleTileBwdLPTSchedulerILb0ELi64ELb0EEEEEEEEEvNT_6ParamsE,"",@"SHT_CUDA_INFO"
	.sectionflags	@""
	.align	4


	//----- nvinfo : EIATTR_CUDA_API_VERSION
	.align		4
        /*0000*/ 	.byte	0x04, 0x37
        /*0002*/ 	.short	(.L_316 - .L_315)
.L_315:
        /*0004*/ 	.word	0x00000082


	//----- nvinfo : EIATTR_SW2861232_WAR
	.align		4
.L_316:
        /*0008*/ 	.byte	0x01, 0x35
	.zero		2


	//----- nvinfo : EIATTR_PARAM_CBANK
	.align		4
        /*000c*/ 	.byte	0x04, 0x0a
        /*000e*/ 	.short	(.L_318 - .L_317)
	.align		4
.L_317:
        /*0010*/ 	.word	index@(.nv.constant0._ZN7cutlass13device_kernelIN5flash19enable_sm80_to_sm89INS1_16FlashAttnBwdSm80INS1_25CollectiveMainloopBwdSm80ILi1ELi1EN4cute5tupleIJNS5_1CILi32EEENS7_ILi64EEENS7_ILi256EEEEEENS_6half_tEfNS_4arch4Sm80ELb1ELb0ELb0ELb0ELb0ELb0ELb0ELb0ELi2ELi2ELi2ELi1ELb1EEENS1_21CollectiveEpilogueBwdISB_SC_SE_Li256ELb0ELb0ELi4EEENS1_25SingleTileBwdLPTSchedulerILb0ELi64ELb0EEEEEEEEEvNT_6ParamsE)
        /*0014*/ 	.short	0x0160
        /*0016*/ 	.short	0x0288


	//----- nvinfo : EIATTR_CBANK_PARAM_SIZE
	.align		4
.L_318:
        /*0018*/ 	.byte	0x03, 0x19
        /*001a*/ 	.short	0x0288


	//----- nvinfo : EIATTR_KPARAM_INFO
	.align		4
        /*001c*/ 	.byte	0x04, 0x17
        /*001e*/ 	.short	(.L_320 - .L_319)
.L_319:
        /*0020*/ 	.word	0x00000000
        /*0024*/ 	.short	0x0000
        /*0026*/ 	.short	0x0000
        /*0028*/ 	.byte	0x00, 0xf0, 0x21, 0x0a


	//----- nvinfo : EIATTR_MAXREG_COUNT
	.align		4
.L_320:
        /*002c*/ 	.byte	0x03, 0x1b
        /*002e*/ 	.short	0x00ff


	//----- nvinfo : EIATTR_NUM_BARRIERS
	.align		4
        /*0030*/ 	.byte	0x02, 0x4c
        /*0032*/ 	.byte	0x02
	.zero		1


	//----- nvinfo : EIATTR_ANNOTATIONS
	.align		4
        /*0034*/ 	.byte	0x04, 0x55
        /*0036*/ 	.short	(.L_322 - .L_321)


	//   ....[0]....
.L_321:
        /* <DEDUP_REMOVED lines=48> */


	//----- nvinfo : EIATTR_MERCURY_ISA_VERSION
	.align		4
.L_322:
        /*0320*/ 	.byte	0x03, 0x5f
        /*0322*/ 	.short	0x0000


	//----- nvinfo : EIATTR_COOP_GROUP_MASK_REGIDS
	.align		4
        /*0324*/ 	.byte	0x04, 0x29
        /*0326*/ 	.short	(.L_324 - .L_323)


	//   ....[0]....
.L_323:
        /*0328*/ 	.word	0xffffffff


	//----- nvinfo : EIATTR_COOP_GROUP_INSTR_OFFSETS
	.align		4
.L_324:
        /*032c*/ 	.byte	0x04, 0x28
        /*032e*/ 	.short	(.L_326 - .L_325)


	//   ....[0]....
.L_325:
        /*0330*/ 	.word	0x00000090


	//----- nvinfo : EIATTR_EXIT_INSTR_OFFSETS
	.align		4
.L_326:
        /*0334*/ 	.byte	0x04, 0x1c
        /*0336*/ 	.short	(.L_328 - .L_327)


	//   ....[0]....
.L_327:
        /*0338*/ 	.word	0x00000580


	//   ....[1]....
        /*033c*/ 	.word	0x00006d60


	//   ....[2]....
        /*0340*/ 	.word	0x00006e20


	//   ....[3]....
        /*0344*/ 	.word	0x00007f80


	//   ....[4]....
        /*0348*/ 	.word	0x00008030


	//----- nvinfo : EIATTR_MAX_THREADS
	.align		4
.L_328:
        /*034c*/ 	.byte	0x04, 0x05
        /*034e*/ 	.short	(.L_330 - .L_329)
.L_329:
        /*0350*/ 	.word	0x00000100
        /*0354*/ 	.word	0x00000001
        /*0358*/ 	.word	0x00000001


	//----- nvinfo : EIATTR_CRS_STACK_SIZE
	.align		4
.L_330:
        /*035c*/ 	.byte	0x04, 0x1e
        /*035e*/ 	.short	(.L_332 - .L_331)
.L_331:
        /*0360*/ 	.word	0x00000000
.L_332:


//--------------------- .nv.info._ZN7cutlass13device_kernelIN5flash19enable_sm80_to_sm89INS1_16FlashAttnBwdSm80INS1_25CollectiveMainloopBwdSm80ILi1ELi1EN4cute5tupleIJNS5_1CILi32EEENS7_ILi64EEENS7_ILi256EEEEEENS_6half_tEfNS_4arch4Sm80ELb1ELb0ELb0ELb0ELb0ELb0ELb0ELb0ELi2ELi2ELi2ELi1ELb1EEENS1_24CollectiveEpilogueBwdGQAISB_fSE_Li256ELb0ELb0EEENS1_25SingleTileBwdLPTSchedulerILb0ELi64ELb0EEEEEEEEEvNT_6ParamsE --------------------------
	.section	.nv.info._ZN7cutlass13device_kernelIN5flash19enable_sm80_to_sm89INS1_16FlashAttnBwdSm80INS1_25CollectiveMainloopBwdSm80ILi1ELi1EN4cute5tupleIJNS5_1CILi32EEENS7_ILi64EEENS7_ILi256EEEEEENS_6half_tEfNS_4arch4Sm80ELb1ELb0ELb0ELb0ELb0ELb0ELb0ELb0ELi2ELi2ELi2ELi1ELb1EEENS1_24CollectiveEpilogueBwdGQAISB_fSE_Li256ELb0ELb0EEENS1_25SingleTileBwdLPTSchedulerILb0ELi64ELb0EEEEEEEEEvNT_6ParamsE,"",@"SHT_CUDA_INFO"
	.sectionflags	@""
	.align	4


	//----- nvinfo : EIATTR_CUDA_API_VERSION
	.align		4
        /*0000*/ 	.byte	0x04, 0x37
        /*0002*/ 	.short	(.L_334 - .L_333)
.L_333:
        /*0004*/ 	.word	0x00000082


	//----- nvinfo : EIATTR_SW2861232_WAR
	.align		4
.L_334:
        /*0008*/ 	.byte	0x01, 0x35
	.zero		2


	//----- nvinfo : EIATTR_PARAM_CBANK
	.align		4
        /*000c*/ 	.byte	0x04, 0x0a
        /*000e*/ 	.short	(.L_336 - .L_335)
	.align		4
.L_335:
        /*0010*/ 	.word	index@(.nv.constant0._ZN7cutlass13device_kernelIN5flash19enable_sm80_to_sm89INS1_16FlashAttnBwdSm80INS1_25CollectiveMainloopBwdSm80ILi1ELi1EN4cute5tupleIJNS5_1CILi32EEENS7_ILi64EEENS7_ILi256EEEEEENS_6half_tEfNS_4arch4Sm80ELb1ELb0ELb0ELb0ELb0ELb0ELb0ELb0ELi2ELi2ELi2ELi1ELb1EEENS1_24CollectiveEpilogueBwdGQAISB_fSE_Li256ELb0ELb0EEENS1_25SingleTileBwdLPTSchedulerILb0ELi64ELb0EEEEEEEEEvNT_6ParamsE)
        /*0014*/ 	.short	0x0160
        /*0016*/ 	.short	0x0290


	//----- nvinfo : EIATTR_CBANK_PARAM_SIZE
	.align		4
.L_336:
        /*0018*/ 	.byte	0x03, 0x19
        /*001a*/ 	.short	0x0290


	//----- nvinfo : EIATTR_KPARAM_INFO
	.align		4
        /*001c*/ 	.byte	0x04, 0x17
        /*001e*/ 	.short	(.L_338 - .L_337)
.L_337:
        /*0020*/ 	.word	0x00000000
        /*0024*/ 	.short	0x0000
        /*0026*/ 	.short	0x0000
        /*0028*/ 	.byte	0x00, 0xf0, 0x41, 0x0a


	//----- nvinfo : EIATTR_MAXREG_COUNT
	.align		4
.L_338:
        /*002c*/ 	.byte	0x03, 0x1b
        /*002e*/ 	.short	0x00ff


	//----- nvinfo : EIATTR_NUM_BARRIERS
	.align		4
        /*0030*/ 	.byte	0x02, 0x4c
        /*0032*/ 	.byte	0x02
	.zero		1


	//----- nvinfo : EIATTR_ANNOTATIONS
	.align		4
        /*0034*/ 	.byte	0x04, 0x55
        /*0036*/ 	.short	(.L_340 - .L_339)


	//   ....[0]....
.L_339:
        /* <DEDUP_REMOVED lines=47> */


	//----- nvinfo : EIATTR_MERCURY_ISA_VERSION
	.align		4
.L_340:
        /*0318*/ 	.byte	0x03, 0x5f
        /*031a*/ 	.short	0x0000


	//----- nvinfo : EIATTR_COOP_GROUP_MASK_REGIDS
	.align		4
        /*031c*/ 	.byte	0x04, 0x29
        /*031e*/ 	.short	(.L_342 - .L_341)


	//   ....[0]....
.L_341:
        /*0320*/ 	.word	0xffffffff


	//----- nvinfo : EIATTR_COOP_GROUP_INSTR_OFFSETS
	.align		4
.L_342:
        /*0324*/ 	.byte	0x04, 0x28
        /*0326*/ 	.short	(.L_344 - .L_343)


	//   ....[0]....
.L_343:
        /*0328*/ 	.word	0x00000090


	//----- nvinfo : EIATTR_EXIT_INSTR_OFFSETS
	.align		4
.L_344:
        /*032c*/ 	.byte	0x04, 0x1c
        /*032e*/ 	.short	(.L_346 - .L_345)


	//   ....[0]....
.L_345:
        /*0330*/ 	.word	0x00000580


	//   ....[1]....
        /*0334*/ 	.word	0x00004f80


	//   ....[2]....
        /*0338*/ 	.word	0x00005a20


	//----- nvinfo : EIATTR_MAX_THREADS
	.align		4
.L_346:
        /*033c*/ 	.byte	0x04, 0x05
        /*033e*/ 	.short	(.L_348 - .L_347)
.L_347:
        /*0340*/ 	.word	0x00000100
        /*0344*/ 	.word	0x00000001
        /*0348*/ 	.word	0x00000001
.L_348:


//--------------------- .nv.info._ZN7cutlass13device_kernelIN5flash22FlashAttnBwdPreprocessIN4cute5tupleIJNS3_1CILi32EEENS5_ILi256EEEEEENS_6half_tEfNS_4arch4Sm80ELb1ELb0EEEEEvNT_6ParamsE --------------------------
	.section	.nv.info._ZN7cutlass13device_kernelIN5flash22FlashAttnBwdPreprocessIN4cute5tupleIJNS3_1CILi32EEENS5_ILi256EEEEEENS_6half_tEfNS_4arch4Sm80ELb1ELb0EEEEEvNT_6ParamsE,"",@"SHT_CUDA_INFO"
	.sectionflags	@""
	.align	4


	//----- nvinfo : EIATTR_CUDA_API_VERSION
	.align		4
        /*0000*/ 	.byte	0x04, 0x37
        /*0002*/ 	.short	(.L_350 - .L_349)
.L_349:
        /*0004*/ 	.word	0x00000082


	//----- nvinfo : EIATTR_SW2861232_WAR
	.align		4
.L_350:
        /*0008*/ 	.byte	0x01, 0x35
	.zero		2


	//----- nvinfo : EIATTR_PARAM_CBANK
	.align		4
        /*000c*/ 	.byte	0x04, 0x0a
        /*000e*/ 	.short	(.L_352 - .L_351)
	.align		4
.L_351:
        /*0010*/ 	.word	index@(.nv.constant0._ZN7cutlass13device_kernelIN5flash22FlashAttnBwdPreprocessIN4cute5tupleIJNS3_1CILi32EEENS5_ILi256EEEEEENS_6half_tEfNS_4arch4Sm80ELb1ELb0EEEEEvNT_6ParamsE)
        /*0014*/ 	.short	0x0160
        /*0016*/ 	.short	0x00f0


	//----- nvinfo : EIATTR_CBANK_PARAM_SIZE
	.align		4
.L_352:
        /*0018*/ 	.byte	0x03, 0x19
        /*001a*/ 	.short	0x00f0


	//----- nvinfo : EIATTR_KPARAM_INFO
	.align		4
        /*001c*/ 	.byte	0x04, 0x17
        /*001e*/ 	.short	(.L_354 - .L_353)
.L_353:
        /*0020*/ 	.word	0x00000000
        /*0024*/ 	.short	0x0000
        /*0026*/ 	.short	0x0000
        /*0028*/ 	.byte	0x00, 0xf0, 0xc1, 0x03


	//----- nvinfo : EIATTR_MAXREG_COUNT
	.align		4
.L_354:
        /*002c*/ 	.byte	0x03, 0x1b
        /*002e*/ 	.short	0x0080


	//----- nvinfo : EIATTR_MERCURY_ISA_VERSION
	.align		4
        /*0030*/ 	.byte	0x03, 0x5f
        /*0032*/ 	.short	0x0000


	//----- nvinfo : EIATTR_COOP_GROUP_MASK_REGIDS
	.align		4
        /*0034*/ 	.byte	0x04, 0x29
        /*0036*/ 	.short	(.L_356 - .L_355)


	//   ....[0]....
.L_355:
        /*0038*/ 	.word	0xffffffff


	//   ....[1]....
        /*003c*/ 	.word	0xffffffff


	//   ....[2]....
        /*0040*/ 	.word	0xffffffff


	//   ....[3]....
        /*0044*/ 	.word	0xffffffff


	//   ....[4]....
        /*0048*/ 	.word	0xffffffff


	//   ....[5]....
        /*004c*/ 	.word	0xffffffff


	//   ....[6]....
        /*0050*/ 	.word	0xffffffff


	//   ....[7]....
        /*0054*/ 	.word	0xffffffff


	//----- nvinfo : EIATTR_COOP_GROUP_INSTR_OFFSETS
	.align		4
.L_356:
        /*0058*/ 	.byte	0x04, 0x28
        /*005a*/ 	.short	(.L_358 - .L_357)


	//   ....[0]....
.L_357:
        /*005c*/ 	.word	0x00000f60


	//   ....[1]....
        /*0060*/ 	.word	0x00000f70


	//   ....[2]....
        /*0064*/ 	.word	0x00000fa0


	//   ....[3]....
        /*0068*/ 	.word	0x00000fc0


	//   ....[4]....
        /*006c*/ 	.word	0x00001010


	//   ....[5]....
        /*0070*/ 	.word	0x00001030


	//   ....[6]....
        /*0074*/ 	.word	0x00001070


	//   ....[7]....
        /*0078*/ 	.word	0x00001090


	//----- nvinfo : EIATTR_EXIT_INSTR_OFFSETS
	.align		4
.L_358:
        /*007c*/ 	.byte	0x04, 0x1c
        /*007e*/ 	.short	(.L_360 - .L_359)


	//   ....[0]....
.L_359:
        /*0080*/ 	.word	0x00001500


	//   ....[1]....
        /*0084*/ 	.word	0x00001560


	//----- nvinfo : EIATTR_CTAIDZ_USED
	.align		4
.L_360:
        /*0088*/ 	.byte	0x01, 0x04
	.zero		2


	//----- nvinfo : EIATTR_MAX_THREADS
	.align		4
        /*008c*/ 	.byte	0x04, 0x05
        /*008e*/ 	.short	(.L_362 - .L_361)
.L_361:
        /*0090*/ 	.word	0x00000100
        /*0094*/ 	.word	0x00000001
        /*0098*/ 	.word	0x00000001


	//----- nvinfo : EIATTR_CRS_STACK_SIZE
	.align		4
.L_362:
        /*009c*/ 	.byte	0x04, 0x1e
        /*009e*/ 	.short	(.L_364 - .L_363)
.L_363:
        /*00a0*/ 	.word	0x00000000
.L_364:


//--------------------- .nv.info._ZN7cutlass13device_kernelIN5flash19enable_sm80_to_sm89INS1_16FlashAttnBwdSm80INS1_25CollectiveMainloopBwdSm80ILi1ELi1EN4cute5tupleIJNS5_1CILi32EEENS7_ILi64EEENS7_ILi256EEEEEENS_6half_tEfNS_4arch4Sm80ELb1ELb0ELb0ELb1ELb0ELb0ELb0ELb0ELi2ELi2ELi2ELi1ELb1EEENS1_21CollectiveEpilogueBwdISB_SC_SE_Li256ELb1ELb0ELi4EEENS1_25SingleTileBwdLPTSchedulerILb1ELi64ELb0EEEEEEEEEvNT_6ParamsE --------------------------
	.section	.nv.info._ZN7cutlass13device_kernelIN5flash19enable_sm80_to_sm89INS1_16FlashAttnBwdSm80INS1_25CollectiveMainloopBwdSm80ILi1ELi1EN4cute5tupleIJNS5_1CILi32EEENS7_ILi64EEENS7_ILi256EEEEEENS_6half_tEfNS_4arch4Sm80ELb1ELb0ELb0ELb1ELb0ELb0ELb0ELb0ELi2ELi2ELi2ELi1ELb1EEENS1_21CollectiveEpilogueBwdISB_SC_SE_Li256ELb1ELb0ELi4EEENS1_25SingleTileBwdLPTSchedulerILb1ELi64ELb0EEEEEEEEEvNT_6ParamsE,"",@"SHT_CUDA_INFO"
	.sectionflags	@""
	.align	4


	//----- nvinfo : EIATTR_CUDA_API_VERSION
	.align		4
        /*0000*/ 	.byte	0x04, 0x37
        /*0002*/ 	.short	(.L_366 - .L_365)
.L_365:
        /*0004*/ 	.word	0x00000082


	//----- nvinfo : EIATTR_SW2861232_WAR
	.align		4
.L_366:
        /*0008*/ 	.byte	0x01, 0x35
	.zero		2


	//----- nvinfo : EIATTR_PARAM_CBANK
	.align		4
        /*000c*/ 	.byte	0x04, 0x0a
        /*000e*/ 	.short	(.L_368 - .L_367)
	.align		4
.L_367:
        /*0010*/ 	.word	index@(.nv.constant0._ZN7cutlass13device_kernelIN5flash19enable_sm80_to_sm89INS1_16FlashAttnBwdSm80INS1_25CollectiveMainloopBwdSm80ILi1ELi1EN4cute5tupleIJNS5_1CILi32EEENS7_ILi64EEENS7_ILi256EEEEEENS_6half_tEfNS_4arch4Sm80ELb1ELb0ELb0ELb1ELb0ELb0ELb0ELb0ELi2ELi2ELi2ELi1ELb1EEENS1_21CollectiveEpilogueBwdISB_SC_SE_Li256ELb1ELb0ELi4EEENS1_25SingleTileBwdLPTSchedulerILb1ELi64ELb0EEEEEEEEEvNT_6ParamsE)
        /*0014*/ 	.short	0x0160
        /*0016*/ 	.short	0x0288


	//----- nvinfo : EIATTR_CBANK_PARAM_SIZE
	.align		4
.L_368:
        /*0018*/ 	.byte	0x03, 0x19
        /*001a*/ 	.short	0x0288


	//----- nvinfo : EIATTR_KPARAM_INFO
	.align		4
        /*001c*/ 	.byte	0x04, 0x17
        /*001e*/ 	.short	(.L_370 - .L_369)
.L_369:
        /*0020*/ 	.word	0x00000000
        /*0024*/ 	.short	0x0000
        /*0026*/ 	.short	0x0000
        /*0028*/ 	.byte	0x00, 0xf0, 0x21, 0x0a


	//----- nvinfo : EIATTR_MAXREG_COUNT
	.align		4
.L_370:
        /*002c*/ 	.byte	0x03, 0x1b
        /*002e*/ 	.short	0x00ff


	//----- nvinfo : EIATTR_NUM_BARRIERS
	.align		4
        /*0030*/ 	.byte	0x02, 0x4c
        /*0032*/ 	.byte	0x02
	.zero		1


	//----- nvinfo : EIATTR_ANNOTATIONS
	.align		4
        /*0034*/ 	.byte	0x04, 0x55
        /*0036*/ 	.short	(.L_372 - .L_371)


	//   ....[0]....
.L_371:
        /* <DEDUP_REMOVED lines=42> */


	//----- nvinfo : EIATTR_MERCURY_ISA_VERSION
	.align		4
.L_372:
        /*02c8*/ 	.byte	0x03, 0x5f
        /*02ca*/ 	.short	0x0000


	//----- nvinfo : EIATTR_COOP_GROUP_MASK_REGIDS
	.align		4
        /*02cc*/ 	.byte	0x04, 0x29
        /*02ce*/ 	.short	(.L_374 - .L_373)


	//   ....[0]....
.L_373:
        /*02d0*/ 	.word	0xffffffff


	//----- nvinfo : EIATTR_COOP_GROUP_INSTR_OFFSETS
	.align		4
.L_374:
        /*02d4*/ 	.byte	0x04, 0x28
        /*02d6*/ 	.short	(.L_376 - .L_375)


	//   ....[0]....
.L_375:
        /*02d8*/ 	.word	0x00000060


	//----- nvinfo : EIATTR_EXIT_INSTR_OFFSETS
	.align		4
.L_376:
        /*02dc*/ 	.byte	0x04, 0x1c
        /*02de*/ 	.short	(.L_378 - .L_377)


	//   ....[0]....
.L_377:
        /*02e0*/ 	.word	0x000009d0


	//   ....[1]....
        /*02e4*/ 	.word	0x00007730


	//   ....[2]....
        /*02e8*/ 	.word	0x000077f0


	//   ....[3]....
        /*02ec*/ 	.word	0x00008b60


	//   ....[4]....
        /*02f0*/ 	.word	0x00008c20


	//----- nvinfo : EIATTR_MAX_THREADS
	.align		4
.L_378:
        /*02f4*/ 	.byte	0x04, 0x05
        /*02f6*/ 	.short	(.L_380 - .L_379)
.L_379:
        /*02f8*/ 	.word	0x00000100
        /*02fc*/ 	.word	0x00000001
        /*0300*/ 	.word	0x00000001


	//----- nvinfo : EIATTR_CRS_STACK_SIZE
	.align		4
.L_380:
        /*0304*/ 	.byte	0x04, 0x1e
        /*0306*/ 	.short	(.L_382 - .L_381)
.L_381:
        /*0308*/ 	.word	0x00000000
.L_382:


//--------------------- .nv.info._ZN7cutlass13device_kernelIN5flash32FlashAttnBwdPostprocessConvertdQIN4cute5tupleIJNS3_1CILi32EEENS5_ILi256EEEEEENS_6half_tEfNS_4arch4Sm80ELi256ENS3_8TiledMMAINS3_8MMA_AtomIJNS3_28SM80_16x8x16_F32F16F16F32_TNEEEENS3_6LayoutINS4_IJNS5_ILi1EEENS5_ILi8EEESH_EEENS4_IJNS5_ILi0EEESH_SK_EEEEENS4_IJNS5_ILi16EEENS5_ILi128EEESN_EEEEELb0EEEEEvNT_6ParamsE --------------------------
	.section	.nv.info._ZN7cutlass13device_kernelIN5flash32FlashAttnBwdPostprocessConvertdQIN4cute5tupleIJNS3_1CILi32EEENS5_ILi256EEEEEENS_6half_tEfNS_4arch4Sm80ELi256ENS3_8TiledMMAINS3_8MMA_AtomIJNS3_28SM80_16x8x16_F32F16F16F32_TNEEEENS3_6LayoutINS4_IJNS5_ILi1EEENS5_ILi8EEESH_EEENS4_IJNS5_ILi0EEESH_SK_EEEEENS4_IJNS5_ILi16EEENS5_ILi128EEESN_EEEEELb0EEEEEvNT_6ParamsE,"",@"SHT_CUDA_INFO"
	.sectionflags	@""
	.align	4


	//----- nvinfo : EIATTR_CUDA_API_VERSION
	.align		4
        /*0000*/ 	.byte	0x04, 0x37
        /*0002*/ 	.short	(.L_384 - .L_383)
.L_383:
        /*0004*/ 	.word	0x00000082


	//----- nvinfo : EIATTR_SW2861232_WAR
	.align		4
.L_384:
        /*0008*/ 	.byte	0x01, 0x35
	.zero		2


	//----- nvinfo : EIATTR_PARAM_CBANK
	.align		4
        /*000c*/ 	.byte	0x04, 0x0a
        /*000e*/ 	.short	(.L_386 - .L_385)
	.align		4
.L_385:
        /*0010*/ 	.word	index@(.nv.constant0._ZN7cutlass13device_kernelIN5flash32FlashAttnBwdPostprocessConvertdQIN4cute5tupleIJNS3_1CILi32EEENS5_ILi256EEEEEENS_6half_tEfNS_4arch4Sm80ELi256ENS3_8TiledMMAINS3_8MMA_AtomIJNS3_28SM80_16x8x16_F32F16F16F32_TNEEEENS3_6LayoutINS4_IJNS5_ILi1EEENS5_ILi8EEESH_EEENS4_IJNS5_ILi0EEESH_SK_EEEEENS4_IJNS5_ILi16EEENS5_ILi128EEESN_EEEEELb0EEEEEvNT_6ParamsE)
        /*0014*/ 	.short	0x0160
        /*0016*/ 	.short	0x0070


	//----- nvinfo : EIATTR_CBANK_PARAM_SIZE
	.align		4
.L_386:
        /*0018*/ 	.byte	0x03, 0x19
        /*001a*/ 	.short	0x0070


	//----- nvinfo : EIATTR_KPARAM_INFO
	.align		4
        /*001c*/ 	.byte	0x04, 0x17
        /*001e*/ 	.short	(.L_388 - .L_387)
.L_387:
        /*0020*/ 	.word	0x00000000
        /*0024*/ 	.short	0x0000
        /*0026*/ 	.short	0x0000
        /*0028*/ 	.byte	0x00, 0xf0, 0xc1, 0x01


	//----- nvinfo : EIATTR_MAXREG_COUNT
	.align		4
.L_388:
        /*002c*/ 	.byte	0x03, 0x1b
        /*002e*/ 	.short	0x0080


	//----- nvinfo : EIATTR_NUM_BARRIERS
	.align		4
        /*0030*/ 	.byte	0x02, 0x4c
        /*0032*/ 	.byte	0x01
	.zero		1


	//----- nvinfo : EIATTR_MERCURY_ISA_VERSION
	.align		4
        /*0034*/ 	.byte	0x03, 0x5f
        /*0036*/ 	.short	0x0000


	//----- nvinfo : EIATTR_EXIT_INSTR_OFFSETS
	.align		4
        /*0038*/ 	.byte	0x04, 0x1c
        /*003a*/ 	.short	(.L_390 - .L_389)


	//   ....[0]....
.L_389:
        /*003c*/ 	.word	0x00000180


	//   ....[1]....
        /*0040*/ 	.word	0x000011c0


	//   ....[2]....
        /*0044*/ 	.word	0x00001280


	//----- nvinfo : EIATTR_CTAIDZ_USED
	.align		4
.L_390:
        /*0048*/ 	.byte	0x01, 0x04
	.zero		2


	//----- nvinfo : EIATTR_MAX_THREADS
	.align		4
        /*004c*/ 	.byte	0x04, 0x05
        /*004e*/ 	.short	(.L_392 - .L_391)
.L_391:
        /*0050*/ 	.word	0x00000100
        /*0054*/ 	.word	0x00000001
        /*0058*/ 	.word	0x00000001


	//----- nvinfo : EIATTR_CRS_STACK_SIZE
	.align		4
.L_392:
        /*005c*/ 	.byte	0x04, 0x1e
        /*005e*/ 	.short	(.L_394 - .L_393)
.L_393:
        /*0060*/ 	.word	0x00000000
.L_394:


//--------------------- .nv.info._ZN7cutlass13device_kernelIN5flash19enable_sm80_to_sm89INS1_16FlashAttnBwdSm80INS1_25CollectiveMainloopBwdSm80ILi1ELi1EN4cute5tupleIJNS5_1CILi32EEENS7_ILi64EEENS7_ILi256EEEEEENS_6half_tEfNS_4arch4Sm80ELb1ELb0ELb0ELb1ELb0ELb0ELb0ELb0ELi2ELi2ELi2ELi1ELb1EEENS1_24CollectiveEpilogueBwdGQAISB_fSE_Li256ELb1ELb0EEENS1_25SingleTileBwdLPTSchedulerILb1ELi64ELb0EEEEEEEEEvNT_6ParamsE --------------------------
	.section	.nv.info._ZN7cutlass13device_kernelIN5flash19enable_sm80_to_sm89INS1_16FlashAttnBwdSm80INS1_25CollectiveMainloopBwdSm80ILi1ELi1EN4cute5tupleIJNS5_1CILi32EEENS7_ILi64EEENS7_ILi256EEEEEENS_6half_tEfNS_4arch4Sm80ELb1ELb0ELb0ELb1ELb0ELb0ELb0ELb0ELi2ELi2ELi2ELi1ELb1EEENS1_24CollectiveEpilogueBwdGQAISB_fSE_Li256ELb1ELb0EEENS1_25SingleTileBwdLPTSchedulerILb1ELi64ELb0EEEEEEEEEvNT_6ParamsE,"",@"SHT_CUDA_INFO"
	.sectionflags	@""
	.align	4


	//----- nvinfo : EIATTR_CUDA_API_VERSION
	.align		4
        /*0000*/ 	.byte	0x04, 0x37
        /*0002*/ 	.short	(.L_396 - .L_395)
.L_395:
        /*0004*/ 	.word	0x00000082


	//----- nvinfo : EIATTR_SW2861232_WAR
	.align		4
.L_396:
        /*0008*/ 	.byte	0x01, 0x35
	.zero		2


	//----- nvinfo : EIATTR_PARAM_CBANK
	.align		4
        /*000c*/ 	.byte	0x04, 0x0a
        /*000e*/ 	.short	(.L_398 - .L_397)
	.align		4
.L_397:
        /*0010*/ 	.word	index@(.nv.constant0._ZN7cutlass13device_kernelIN5flash19enable_sm80_to_sm89INS1_16FlashAttnBwdSm80INS1_25CollectiveMainloopBwdSm80ILi1ELi1EN4cute5tupleIJNS5_1CILi32EEENS7_ILi64EEENS7_ILi256EEEEEENS_6half_tEfNS_4arch4Sm80ELb1ELb0ELb0ELb1ELb0ELb0ELb0ELb0ELi2ELi2ELi2ELi1ELb1EEENS1_24CollectiveEpilogueBwdGQAISB_fSE_Li256ELb1ELb0EEENS1_25SingleTileBwdLPTSchedulerILb1ELi64ELb0EEEEEEEEEvNT_6ParamsE)
        /*0014*/ 	.short	0x0160
        /*0016*/ 	.short	0x0290


	//----- nvinfo : EIATTR_CBANK_PARAM_SIZE
	.align		4
.L_398:
        /*0018*/ 	.byte	0x03, 0x19
        /*001a*/ 	.short	0x0290


	//----- nvinfo : EIATTR_KPARAM_INFO
	.align		4
        /*001c*/ 	.byte	0x04, 0x17
        /*001e*/ 	.short	(.L_400 - .L_399)
.L_399:
        /*0020*/ 	.word	0x00000000
        /*0024*/ 	.short	0x0000
        /*0026*/ 	.short	0x0000
        /*0028*/ 	.byte	0x00, 0xf0, 0x41, 0x0a


	//----- nvinfo : EIATTR_MAXREG_COUNT
	.align		4
.L_400:
        /*002c*/ 	.byte	0x03, 0x1b
        /*002e*/ 	.short	0x00ff


	//----- nvinfo : EIATTR_NUM_BARRIERS
	.align		4
        /*0030*/ 	.byte	0x02, 0x4c
        /*0032*/ 	.byte	0x02
	.zero		1


	//----- nvinfo : EIATTR_ANNOTATIONS
	.align		4
        /*0034*/ 	.byte	0x04, 0x55
        /*0036*/ 	.short	(.L_402 - .L_401)


	//   ....[0]....
.L_401:
        /* <DEDUP_REMOVED lines=44> */


	//----- nvinfo : EIATTR_MERCURY_ISA_VERSION
	.align		4
.L_402:
        /*02e8*/ 	.byte	0x03, 0x5f
        /*02ea*/ 	.short	0x0000


	//----- nvinfo : EIATTR_COOP_GROUP_MASK_REGIDS
	.align		4
        /*02ec*/ 	.byte	0x04, 0x29
        /*02ee*/ 	.short	(.L_404 - .L_403)


	//   ....[0]....
.L_403:
        /*02f0*/ 	.word	0xffffffff


	//----- nvinfo : EIATTR_COOP_GROUP_INSTR_OFFSETS
	.align		4
.L_404:
        /*02f4*/ 	.byte	0x04, 0x28
        /*02f6*/ 	.short	(.L_406 - .L_405)


	//   ....[0]....
.L_405:
        /*02f8*/ 	.word	0x00000060


	//----- nvinfo : EIATTR_EXIT_INSTR_OFFSETS
	.align		4
.L_406:
        /*02fc*/ 	.byte	0x04, 0x1c
        /*02fe*/ 	.short	(.L_408 - .L_407)


	//   ....[0]....
.L_407:
        /*0300*/ 	.word	0x00000a00


	//   ....[1]....
        /*0304*/ 	.word	0x00005630


	//   ....[2]....
        /*0308*/ 	.word	0x000061a0


	//----- nvinfo : EIATTR_MAX_THREADS
	.align		4
.L_408:
        /*030c*/ 	.byte	0x04, 0x05
        /*030e*/ 	.short	(.L_410 - .L_409)
.L_409:
        /*0310*/ 	.word	0x00000100
        /*0314*/ 	.word	0x00000001
        /*0318*/ 	.word	0x00000001
.L_410:


//--------------------- .nv.info._ZN7cutlass13device_kernelIN5flash22FlashAttnBwdPreprocessIN4cute5tupleIJNS3_1CILi32EEENS5_ILi256EEEEEENS_6half_tEfNS_4arch4Sm80ELb1ELb1EEEEEvNT_6ParamsE --------------------------
	.section	.nv.info._ZN7cutlass13device_kernelIN5flash22FlashAttnBwdPreprocessIN4cute5tupleIJNS3_1CILi32EEENS5_ILi256EEEEEENS_6half_tEfNS_4arch4Sm80ELb1ELb1EEEEEvNT_6ParamsE,"",@"SHT_CUDA_INFO"
	.sectionflags	@""
	.align	4


	//----- nvinfo : EIATTR_CUDA_API_VERSION
	.align		4
        /*0000*/ 	.byte	0x04, 0x37
        /*0002*/ 	.short	(.L_412 - .L_411)
.L_411:
        /*0004*/ 	.word	0x00000082


	//----- nvinfo : EIATTR_SW2861232_WAR
	.align		4
.L_412:
        /*0008*/ 	.byte	0x01, 0x35
	.zero		2


	//----- nvinfo : EIATTR_PARAM_CBANK
	.align		4
        /*000c*/ 	.byte	0x04, 0x0a
        /*000e*/ 	.short	(.L_414 - .L_413)
	.align		4
.L_413:
        /*0010*/ 	.word	index@(.nv.constant0._ZN7cutlass13device_kernelIN5flash22FlashAttnBwdPreprocessIN4cute5tupleIJNS3_1CILi32EEENS5_ILi256EEEEEENS_6half_tEfNS_4arch4Sm80ELb1ELb1EEEEEvNT_6ParamsE)
        /*0014*/ 	.short	0x0160
        /*0016*/ 	.short	0x00f0


	//----- nvinfo : EIATTR_CBANK_PARAM_SIZE
	.align		4
.L_414:
        /*0018*/ 	.byte	0x03, 0x19
        /*001a*/ 	.short	0x00f0


	//----- nvinfo : EIATTR_KPARAM_INFO
	.align		4
        /*001c*/ 	.byte	0x04, 0x17
        /*001e*/ 	.short	(.L_416 - .L_415)
.L_415:
        /*0020*/ 	.word	0x00000000
        /*0024*/ 	.short	0x0000
        /*0026*/ 	.short	0x0000
        /*0028*/ 	.byte	0x00, 0xf0, 0xc1, 0x03


	//----- nvinfo : EIATTR_MAXREG_COUNT
	.align		4
.L_416:
        /*002c*/ 	.byte	0x03, 0x1b
        /*002e*/ 	.short	0x0080


	//----- nvinfo : EIATTR_MERCURY_ISA_VERSION
	.align		4
        /*0030*/ 	.byte	0x03, 0x5f
        /*0032*/ 	.short	0x0000


	//----- nvinfo : EIATTR_COOP_GROUP_MASK_REGIDS
	.align		4
        /*0034*/ 	.byte	0x04, 0x29
        /*0036*/ 	.short	(.L_418 - .L_417)


	//   ....[0]....
.L_417:
        /*0038*/ 	.word	0xffffffff


	//   ....[1]....
        /*003c*/ 	.word	0xffffffff


	//   ....[2]....
        /*0040*/ 	.word	0xffffffff


	//   ....[3]....
        /*0044*/ 	.word	0xffffffff


	//   ....[4]....
        /*0048*/ 	.word	0xffffffff


	//   ....[5]....
        /*004c*/ 	.word	0xffffffff


	//   ....[6]....
        /*0050*/ 	.word	0xffffffff


	//   ....[7]....
        /*0054*/ 	.word	0xffffffff


	//----- nvinfo : EIATTR_COOP_GROUP_INSTR_OFFSETS
	.align		4
.L_418:
        /*0058*/ 	.byte	0x04, 0x28
        /*005a*/ 	.short	(.L_420 - .L_419)


	//   ....[0]....
.L_419:
        /*005c*/ 	.word	0x000010f0


	//   ....[1]....
        /*0060*/ 	.word	0x00001100


	//   ....[2]....
        /*0064*/ 	.word	0x00001130


	//   ....[3]....
        /*0068*/ 	.word	0x00001140


	//   ....[4]....
        /*006c*/ 	.word	0x000011a0


	//   ....[5]....
        /*0070*/ 	.word	0x000011d0


	//   ....[6]....
        /*0074*/ 	.word	0x00001230


	//   ....[7]....
        /*0078*/ 	.word	0x00001250


	//----- nvinfo : EIATTR_EXIT_INSTR_OFFSETS
	.align		4
.L_420:
        /*007c*/ 	.byte	0x04, 0x1c
        /*007e*/ 	.short	(.L_422 - .L_421)


	//   ....[0]....
.L_421:
        /*0080*/ 	.word	0x00000180


	//   ....[1]....
        /*0084*/ 	.word	0x00001730


	//   ....[2]....
        /*0088*/ 	.word	0x00001780


	//----- nvinfo : EIATTR_CTAIDZ_USED
	.align		4
.L_422:
        /*008c*/ 	.byte	0x01, 0x04
	.zero		2


	//----- nvinfo : EIATTR_MAX_THREADS
	.align		4
        /*0090*/ 	.byte	0x04, 0x05
        /*0092*/ 	.short	(.L_424 - .L_423)
.L_423:
        /*0094*/ 	.word	0x00000100
        /*0098*/ 	.word	0x00000001
        /*009c*/ 	.word	0x00000001


	//----- nvinfo : EIATTR_CRS_STACK_SIZE
	.align		4
.L_424:
        /*00a0*/ 	.byte	0x04, 0x1e
        /*00a2*/ 	.short	(.L_426 - .L_425)
.L_425:
        /*00a4*/ 	.word	0x00000000
.L_426:


//--------------------- .nv.info._ZN7cutlass13device_kernelIN5flash19enable_sm80_to_sm89INS1_16FlashAttnBwdSm80INS1_25CollectiveMainloopBwdSm80ILi1ELi1EN4cute5tupleIJNS5_1CILi64EEES8_NS7_ILi256EEEEEENS_6half_tEfNS_4arch4Sm80ELb0ELb0ELb0ELb0ELb0ELb0ELb0ELb0ELi2ELi4ELi2ELi2ELb0EEENS1_21CollectiveEpilogueBwdISA_SB_SD_Li256ELb0ELb0ELi4EEENS1_19SingleTileSchedulerILb0ELb0ELb0ELi64EEEEEEEEEvNT_6ParamsE --------------------------
	.section	.nv.info._ZN7cutlass13device_kernelIN5flash19enable_sm80_to_sm89INS1_16FlashAttnBwdSm80INS1_25CollectiveMainloopBwdSm80ILi1ELi1EN4cute5tupleIJNS5_1CILi64EEES8_NS7_ILi256EEEEEENS_6half_tEfNS_4arch4Sm80ELb0ELb0ELb0ELb0ELb0ELb0ELb0ELb0ELi2ELi4ELi2ELi2ELb0EEENS1_21CollectiveEpilogueBwdISA_SB_SD_Li256ELb0ELb0ELi4EEENS1_19SingleTileSchedulerILb0ELb0ELb0ELi64EEEEEEEEEvNT_6ParamsE,"",@"SHT_CUDA_INFO"
	.sectionflags	@""
	.align	4


	//----- nvinfo : EIATTR_CUDA_API_VERSION
	.align		4
        /*0000*/ 	.byte	0x04, 0x37
        /*0002*/ 	.short	(.L_428 - .L_427)
.L_427:
        /*0004*/ 	.word	0x00000082


	//----- nvinfo : EIATTR_SW2861232_WAR
	.align		4
.L_428:
        /*0008*/ 	.byte	0x01, 0x35
	.zero		2


	//----- nvinfo : EIATTR_PARAM_CBANK
	.align		4
        /*000c*/ 	.byte	0x04, 0x0a
        /*000e*/ 	.short	(.L_430 - .L_429)
	.align		4
.L_429:
        /*0010*/ 	.word	index@(.nv.constant0._ZN7cutlass13device_kernelIN5flash19enable_sm80_to_sm89INS1_16FlashAttnBwdSm80INS1_25CollectiveMainloopBwdSm80ILi1ELi1EN4cute5tupleIJNS5_1CILi64EEES8_NS7_ILi256EEEEEENS_6half_tEfNS_4arch4Sm80ELb0ELb0ELb0ELb0ELb0ELb0ELb0ELb0ELi2ELi4ELi2ELi2ELb0EEENS1_21CollectiveEpilogueBwdISA_SB_SD_Li256ELb0ELb0ELi4EEENS1_19SingleTileSchedulerILb0ELb0ELb0ELi64EEEEEEEEEvNT_6ParamsE)
        /*0014*/ 	.short	0x0160
        /*0016*/ 	.short	0x0270


	//----- nvinfo : EIATTR_CBANK_PARAM_SIZE
	.align		4
.L_430:
        /*0018*/ 	.byte	0x03, 0x19
        /*001a*/ 	.short	0x0270


	//----- nvinfo : EIATTR_KPARAM_INFO
	.align		4
        /*001c*/ 	.byte	0x04, 0x17
        /*001e*/ 	.short	(.L_432 - .L_431)
.L_431:
        /*0020*/ 	.word	0x00000000
        /*0024*/ 	.short	0x0000
        /*0026*/ 	.short	0x0000
        /*0028*/ 	.byte	0x00, 0xf0, 0xc1, 0x09


	//----- nvinfo : EIATTR_MAXREG_COUNT
	.align		4
.L_432:
        /*002c*/ 	.byte	0x03, 0x1b
        /*002e*/ 	.short	0x00ff


	//----- nvinfo : EIATTR_NUM_BARRIERS
	.align		4
        /*0030*/ 	.byte	0x02, 0x4c
        /*0032*/ 	.byte	0x02
	.zero		1


	//----- nvinfo : EIATTR_ANNOTATIONS
	.align		4
        /*0034*/ 	.byte	0x04, 0x55
        /*0036*/ 	.short	(.L_434 - .L_433)


	//   ....[0]....
.L_433:
        /*0038*/ 	.word	0x00000001
        /*003c*/ 	.byte	0xd0, 0x02, 0x00, 0x00, 0x01, 0x00, 0x00, 0x00, 0xf0, 0x1a, 0x00, 0x00, 0x01, 0x00, 0x00, 0x00
        /*004c*/ 	.byte	0x20, 0x1e, 0x00, 0x00, 0x01, 0x00, 0x00, 0x00, 0x90, 0x24, 0x00, 0x00, 0x01, 0x00, 0x00, 0x00
        /*005c*/ 	.byte	0xf0, 0x4e, 0x00, 0x00, 0x01, 0x00, 0x00, 0x00, 0x30, 0x50, 0x00, 0x00


	//----- nvinfo : EIATTR_MERCURY_ISA_VERSION
	.align		4
.L_434:
        /*0068*/ 	.byte	0x03, 0x5f
        /*006a*/ 	.short	0x0000


	//----- nvinfo : EIATTR_EXIT_INSTR_OFFSETS
	.align		4
        /*006c*/ 	.byte	0x04, 0x1c
        /*006e*/ 	.short	(.L_436 - .L_435)


	//   ....[0]....
.L_435:
        /*0070*/ 	.word	0x00000040


	//   ....[1]....
        /*0074*/ 	.word	0x000078f0


	//   ....[2]....
        /*0078*/ 	.word	0x000079a0


	//----- nvinfo : EIATTR_CTAIDZ_USED
	.align		4
.L_436:
        /*007c*/ 	.byte	0x01, 0x04
	.zero		2


	//----- nvinfo : EIATTR_MAX_THREADS
	.align		4
        /*0080*/ 	.byte	0x04, 0x05
        /*0082*/ 	.short	(.L_438 - .L_437)
.L_437:
        /*0084*/ 	.word	0x00000100
        /*0088*/ 	.word	0x00000001
        /*008c*/ 	.word	0x00000001


	//----- nvinfo : EIATTR_CRS_STACK_SIZE
	.align		4
.L_438:
        /*0090*/ 	.byte	0x04, 0x1e
        /*0092*/ 	.short	(.L_440 - .L_439)
.L_439:
        /*0094*/ 	.word	0x00000000
.L_440:


//--------------------- .nv.info._ZN7cutlass13device_kernelIN5flash19enable_sm80_to_sm89INS1_16FlashAttnBwdSm80INS1_25CollectiveMainloopBwdSm80ILi1ELi1EN4cute5tupleIJNS5_1CILi64EEES8_NS7_ILi256EEEEEENS_6half_tEfNS_4arch4Sm80ELb0ELb0ELb0ELb0ELb0ELb0ELb0ELb0ELi2ELi4ELi2ELi2ELb0EEENS1_24CollectiveEpilogueBwdGQAISA_fSD_Li256ELb0ELb0EEENS1_19SingleTileSchedulerILb0ELb0ELb0ELi64EEEEEEEEEvNT_6ParamsE --------------------------
	.section	.nv.info._ZN7cutlass13device_kernelIN5flash19enable_sm80_to_sm89INS1_16FlashAttnBwdSm80INS1_25CollectiveMainloopBwdSm80ILi1ELi1EN4cute5tupleIJNS5_1CILi64EEES8_NS7_ILi256EEEEEENS_6half_tEfNS_4arch4Sm80ELb0ELb0ELb0ELb0ELb0ELb0ELb0ELb0ELi2ELi4ELi2ELi2ELb0EEENS1_24CollectiveEpilogueBwdGQAISA_fSD_Li256ELb0ELb0EEENS1_19SingleTileSchedulerILb0ELb0ELb0ELi64EEEEEEEEEvNT_6ParamsE,"",@"SHT_CUDA_INFO"
	.sectionflags	@""
	.align	4


	//----- nvinfo : EIATTR_CUDA_API_VERSION
	.align		4
        /*0000*/ 	.byte	0x04, 0x37
        /*0002*/ 	.short	(.L_442 - .L_441)
.L_441:
        /*0004*/ 	.word	0x00000082


	//----- nvinfo : EIATTR_SW2861232_WAR
	.align		4
.L_442:
        /*0008*/ 	.byte	0x01, 0x35
	.zero		2


	//----- nvinfo : EIATTR_PARAM_CBANK
	.align		4
        /*000c*/ 	.byte	0x04, 0x0a
        /*000e*/ 	.short	(.L_444 - .L_443)
	.align		4
.L_443:
        /*0010*/ 	.word	index@(.nv.constant0._ZN7cutlass13device_kernelIN5flash19enable_sm80_to_sm89INS1_16FlashAttnBwdSm80INS1_25CollectiveMainloopBwdSm80ILi1ELi1EN4cute5tupleIJNS5_1CILi64EEES8_NS7_ILi256EEEEEENS_6half_tEfNS_4arch4Sm80ELb0ELb0ELb0ELb0ELb0ELb0ELb0ELb0ELi2ELi4ELi2ELi2ELb0EEENS1_24CollectiveEpilogueBwdGQAISA_fSD_Li256ELb0ELb0EEENS1_19SingleTileSchedulerILb0ELb0ELb0ELi64EEEEEEEEEvNT_6ParamsE)
        /*0014*/ 	.short	0x0160
        /*0016*/ 	.short	0x0278


	//----- nvinfo : EIATTR_CBANK_PARAM_SIZE
	.align		4
.L_444:
        /*0018*/ 	.byte	0x03, 0x19
        /*001a*/ 	.short	0x0278


	//----- nvinfo : EIATTR_KPARAM_INFO
	.align		4
        /*001c*/ 	.byte	0x04, 0x17
        /*001e*/ 	.short	(.L_446 - .L_445)
.L_445:
        /*0020*/ 	.word	0x00000000
        /*0024*/ 	.short	0x0000
        /*0026*/ 	.short	0x0000
        /*0028*/ 	.byte	0x00, 0xf0, 0xe1, 0x09


	//----- nvinfo : EIATTR_MAXREG_COUNT
	.align		4
.L_446:
        /*002c*/ 	.byte	0x03, 0x1b
        /*002e*/ 	.short	0x00ff


	//----- nvinfo : EIATTR_NUM_BARRIERS
	.align		4
        /*0030*/ 	.byte	0x02, 0x4c
        /*0032*/ 	.byte	0x02
	.zero		1


	//----- nvinfo : EIATTR_ANNOTATIONS
	.align		4
        /*0034*/ 	.byte	0x04, 0x55
        /*0036*/ 	.short	(.L_448 - .L_447)


	//   ....[0]....
.L_447:
        /* <DEDUP_REMOVED lines=10> */


	//----- nvinfo : EIATTR_MERCURY_ISA_VERSION
	.align		4
.L_448:
        /*00c8*/ 	.byte	0x03, 0x5f
        /*00ca*/ 	.short	0x0000


	//----- nvinfo : EIATTR_EXIT_INSTR_OFFSETS
	.align		4
        /*00cc*/ 	.byte	0x04, 0x1c
        /*00ce*/ 	.short	(.L_450 - .L_449)


	//   ....[0]....
.L_449:
        /*00d0*/ 	.word	0x00000040


	//   ....[1]....
        /*00d4*/ 	.word	0x00006690


	//----- nvinfo : EIATTR_CTAIDZ_USED
	.align		4
.L_450:
        /*00d8*/ 	.byte	0x01, 0x04
	.zero		2


	//----- nvinfo : EIATTR_MAX_THREADS
	.align		4
        /*00dc*/ 	.byte	0x04, 0x05
        /*00de*/ 	.short	(.L_452 - .L_451)
.L_451:
        /*00e0*/ 	.word	0x00000100
        /*00e4*/ 	.word	0x00000001
        /*00e8*/ 	.word	0x00000001
.L_452:


//--------------------- .nv.info._ZN7cutlass13device_kernelIN5flash19enable_sm80_to_sm89INS1_16FlashAttnBwdSm80INS1_25CollectiveMainloopBwdSm80ILi1ELi1EN4cute5tupleIJNS5_1CILi64EEES8_NS7_ILi256EEEEEENS_6half_tEfNS_4arch4Sm80ELb0ELb0ELb0ELb1ELb0ELb0ELb0ELb0ELi2ELi4ELi2ELi2ELb0EEENS1_21CollectiveEpilogueBwdISA_SB_SD_Li256ELb1ELb0ELi4EEENS1_19SingleTileSchedulerILb1ELb0ELb0ELi64EEEEEEEEEvNT_6ParamsE --------------------------
	.section	.nv.info._ZN7cutlass13device_kernelIN5flash19enable_sm80_to_sm89INS1_16FlashAttnBwdSm80INS1_25CollectiveMainloopBwdSm80ILi1ELi1EN4cute5tupleIJNS5_1CILi64EEES8_NS7_ILi256EEEEEENS_6half_tEfNS_4arch4Sm80ELb0ELb0ELb0ELb1ELb0ELb0ELb0ELb0ELi2ELi4ELi2ELi2ELb0EEENS1_21CollectiveEpilogueBwdISA_SB_SD_Li256ELb1ELb0ELi4EEENS1_19SingleTileSchedulerILb1ELb0ELb0ELi64EEEEEEEEEvNT_6ParamsE,"",@"SHT_CUDA_INFO"
	.sectionflags	@""
	.align	4


	//----- nvinfo : EIATTR_CUDA_API_VERSION
	.align		4
        /*0000*/ 	.byte	0x04, 0x37
        /*0002*/ 	.short	(.L_454 - .L_453)
.L_453:
        /*0004*/ 	.word	0x00000082


	//----- nvinfo : EIATTR_SW2861232_WAR
	.align		4
.L_454:
        /*0008*/ 	.byte	0x01, 0x35
	.zero		2


	//----- nvinfo : EIATTR_PARAM_CBANK
	.align		4
        /*000c*/ 	.byte	0x04, 0x0a
        /*000e*/ 	.short	(.L_456 - .L_455)
	.align		4
.L_455:
        /*0010*/ 	.word	index@(.nv.constant0._ZN7cutlass13device_kernelIN5flash19enable_sm80_to_sm89INS1_16FlashAttnBwdSm80INS1_25CollectiveMainloopBwdSm80ILi1ELi1EN4cute5tupleIJNS5_1CILi64EEES8_NS7_ILi256EEEEEENS_6half_tEfNS_4arch4Sm80ELb0ELb0ELb0ELb1ELb0ELb0ELb0ELb0ELi2ELi4ELi2ELi2ELb0EEENS1_21CollectiveEpilogueBwdISA_SB_SD_Li256ELb1ELb0ELi4EEENS1_19SingleTileSchedulerILb1ELb0ELb0ELi64EEEEEEEEEvNT_6ParamsE)
        /*0014*/ 	.short	0x0160
        /*0016*/ 	.short	0x0270


	//----- nvinfo : EIATTR_CBANK_PARAM_SIZE
	.align		4
.L_456:
        /*0018*/ 	.byte	0x03, 0x19
        /*001a*/ 	.short	0x0270


	//----- nvinfo : EIATTR_KPARAM_INFO
	.align		4
        /*001c*/ 	.byte	0x04, 0x17
        /*001e*/ 	.short	(.L_458 - .L_457)
.L_457:
        /*0020*/ 	.word	0x00000000
        /*0024*/ 	.short	0x0000
        /*0026*/ 	.short	0x0000
        /*0028*/ 	.byte	0x00, 0xf0, 0xc1, 0x09


	//----- nvinfo : EIATTR_MAXREG_COUNT
	.align		4
.L_458:
        /*002c*/ 	.byte	0x03, 0x1b
        /*002e*/ 	.short	0x00ff


	//----- nvinfo : EIATTR_NUM_BARRIERS
	.align		4
        /*0030*/ 	.byte	0x02, 0x4c
        /*0032*/ 	.byte	0x02
	.zero		1


	//----- nvinfo : EIATTR_ANNOTATIONS
	.align		4
        /*0034*/ 	.byte	0x04, 0x55
        /*0036*/ 	.short	(.L_460 - .L_459)


	//   ....[0]....
.L_459:
        /* <DEDUP_REMOVED lines=11> */


	//----- nvinfo : EIATTR_MERCURY_ISA_VERSION
	.align		4
.L_460:
        /*00d0*/ 	.byte	0x03, 0x5f
        /*00d2*/ 	.short	0x0000


	//----- nvinfo : EIATTR_COOP_GROUP_MASK_REGIDS
	.align		4
        /*00d4*/ 	.byte	0x04, 0x29
        /*00d6*/ 	.short	(.L_462 - .L_461)


	//   ....[0]....
.L_461:
        /*00d8*/ 	.word	0xffffffff


	//----- nvinfo : EIATTR_COOP_GROUP_INSTR_OFFSETS
	.align		4
.L_462:
        /*00dc*/ 	.byte	0x04, 0x28
        /*00de*/ 	.short	(.L_464 - .L_463)


	//   ....[0]....
.L_463:
        /*00e0*/ 	.word	0x000000a0


	//----- nvinfo : EIATTR_EXIT_INSTR_OFFSETS
	.align		4
.L_464:
        /*00e4*/ 	.byte	0x04, 0x1c
        /*00e6*/ 	.short	(.L_466 - .L_465)


	//   ....[0]....
.L_465:
        /*00e8*/ 	.word	0x00000340


	//   ....[1]....
        /*00ec*/ 	.word	0x00007f70


	//   ....[2]....
        /*00f0*/ 	.word	0x00008030


	//   ....[3]....
        /*00f4*/ 	.word	0x00009280


	//   ....[4]....
        /*00f8*/ 	.word	0x00009340


	//----- nvinfo : EIATTR_CTAIDZ_USED
	.align		4
.L_466:
        /*00fc*/ 	.byte	0x01, 0x04
	.zero		2


	//----- nvinfo : EIATTR_MAX_THREADS
	.align		4
        /*0100*/ 	.byte	0x04, 0x05
        /*0102*/ 	.short	(.L_468 - .L_467)
.L_467:
        /*0104*/ 	.word	0x00000100
        /*0108*/ 	.word	0x00000001
        /*010c*/ 	.word	0x00000001


	//----- nvinfo : EIATTR_CRS_STACK_SIZE
	.align		4
.L_468:
        /*0110*/ 	.byte	0x04, 0x1e
        /*0112*/ 	.short	(.L_470 - .L_469)
.L_469:
        /*0114*/ 	.word	0x00000000
.L_470:


//--------------------- .nv.info._ZN7cutlass13device_kernelIN5flash19enable_sm80_to_sm89INS1_16FlashAttnBwdSm80INS1_25CollectiveMainloopBwdSm80ILi1ELi1EN4cute5tupleIJNS5_1CILi64EEES8_NS7_ILi256EEEEEENS_6half_tEfNS_4arch4Sm80ELb0ELb0ELb0ELb1ELb0ELb0ELb0ELb0ELi2ELi4ELi2ELi2ELb0EEENS1_24CollectiveEpilogueBwdGQAISA_fSD_Li256ELb1ELb0EEENS1_19SingleTileSchedulerILb1ELb0ELb0ELi64EEEEEEEEEvNT_6ParamsE --------------------------
	.section	.nv.info._ZN7cutlass13device_kernelIN5flash19enable_sm80_to_sm89INS1_16FlashAttnBwdSm80INS1_25CollectiveMainloopBwdSm80ILi1ELi1EN4cute5tupleIJNS5_1CILi64EEES8_NS7_ILi256EEEEEENS_6half_tEfNS_4arch4Sm80ELb0ELb0ELb0ELb1ELb0ELb0ELb0ELb0ELi2ELi4ELi2ELi2ELb0EEENS1_24CollectiveEpilogueBwdGQAISA_fSD_Li256ELb1ELb0EEENS1_19SingleTileSchedulerILb1ELb0ELb0ELi64EEEEEEEEEvNT_6ParamsE,"",@"SHT_CUDA_INFO"
	.sectionflags	@""
	.align	4


	//----- nvinfo : EIATTR_CUDA_API_VERSION
	.align		4
        /*0000*/ 	.byte	0x04, 0x37
        /*0002*/ 	.short	(.L_472 - .L_471)
.L_471:
        /*0004*/ 	.word	0x00000082


	//----- nvinfo : EIATTR_SW2861232_WAR
	.align		4
.L_472:
        /*0008*/ 	.byte	0x01, 0x35
	.zero		2


	//----- nvinfo : EIATTR_PARAM_CBANK
	.align		4
        /*000c*/ 	.byte	0x04, 0x0a
        /*000e*/ 	.short	(.L_474 - .L_473)
	.align		4
.L_473:
        /*0010*/ 	.word	index@(.nv.constant0._ZN7cutlass13device_kernelIN5flash19enable_sm80_to_sm89INS1_16FlashAttnBwdSm80INS1_25CollectiveMainloopBwdSm80ILi1ELi1EN4cute5tupleIJNS5_1CILi64EEES8_NS7_ILi256EEEEEENS_6half_tEfNS_4arch4Sm80ELb0ELb0ELb0ELb1ELb0ELb0ELb0ELb0ELi2ELi4ELi2ELi2ELb0EEENS1_24CollectiveEpilogueBwdGQAISA_fSD_Li256ELb1ELb0EEENS1_19SingleTileSchedulerILb1ELb0ELb0ELi64EEEEEEEEEvNT_6ParamsE)
        /*0014*/ 	.short	0x0160
        /*0016*/ 	.short	0x0278


	//----- nvinfo : EIATTR_CBANK_PARAM_SIZE
	.align		4
.L_474:
        /*0018*/ 	.byte	0x03, 0x19
        /*001a*/ 	.short	0x0278


	//----- nvinfo : EIATTR_KPARAM_INFO
	.align		4
        /*001c*/ 	.byte	0x04, 0x17
        /*001e*/ 	.short	(.L_476 - .L_475)
.L_475:
        /*0020*/ 	.word	0x00000000
        /*0024*/ 	.short	0x0000
        /*0026*/ 	.short	0x0000
        /*0028*/ 	.byte	0x00, 0xf0, 0xe1, 0x09


	//----- nvinfo : EIATTR_MAXREG_COUNT
	.align		4
.L_476:
        /*002c*/ 	.byte	0x03, 0x1b
        /*002e*/ 	.short	0x00ff


	//----- nvinfo : EIATTR_NUM_BARRIERS
	.align		4
        /*0030*/ 	.byte	0x02, 0x4c
        /*0032*/ 	.byte	0x02
	.zero		1


	//----- nvinfo : EIATTR_ANNOTATIONS
	.align		4
        /*0034*/ 	.byte	0x04, 0x55
        /*0036*/ 	.short	(.L_478 - .L_477)


	//   ....[0]....
.L_477:
        /* <DEDUP_REMOVED lines=10> */


	//----- nvinfo : EIATTR_MERCURY_ISA_VERSION
	.align		4
.L_478:
        /*00c8*/ 	.byte	0x03, 0x5f
        /*00ca*/ 	.short	0x0000


	//----- nvinfo : EIATTR_COOP_GROUP_MASK_REGIDS
	.align		4
        /*00cc*/ 	.byte	0x04, 0x29
        /*00ce*/ 	.short	(.L_480 - .L_479)


	//   ....[0]....
.L_479:
        /*00d0*/ 	.word	0xffffffff


	//----- nvinfo : EIATTR_COOP_GROUP_INSTR_OFFSETS
	.align		4
.L_480:
        /*00d4*/ 	.byte	0x04, 0x28
        /*00d6*/ 	.short	(.L_482 - .L_481)


	//   ....[0]....
.L_481:
        /*00d8*/ 	.word	0x000000a0


	//----- nvinfo : EIATTR_EXIT_INSTR_OFFSETS
	.align		4
.L_482:
        /*00dc*/ 	.byte	0x04, 0x1c
        /*00de*/ 	.short	(.L_484 - .L_483)


	//   ....[0]....
.L_483:
        /*00e0*/ 	.word	0x00000340


	//   ....[1]....
        /*00e4*/ 	.word	0x00006120


	//   ....[2]....
        /*00e8*/ 	.word	0x00006c60


	//----- nvinfo : EIATTR_CTAIDZ_USED
	.align		4
.L_484:
        /*00ec*/ 	.byte	0x01, 0x04
	.zero		2


	//----- nvinfo : EIATTR_MAX_THREADS
	.align		4
        /*00f0*/ 	.byte	0x04, 0x05
        /*00f2*/ 	.short	(.L_486 - .L_485)
.L_485:
        /*00f4*/ 	.word	0x00000100
        /*00f8*/ 	.word	0x00000001
        /*00fc*/ 	.word	0x00000001
.L_486:


//--------------------- .nv.info._ZN7cutlass13device_kernelIN5flash19enable_sm80_to_sm89INS1_16FlashAttnBwdSm80INS1_25CollectiveMainloopBwdSm80ILi1ELi1EN4cute5tupleIJNS5_1CILi64EEES8_NS7_ILi256EEEEEENS_6half_tEfNS_4arch4Sm80ELb0ELb1ELb0ELb0ELb0ELb0ELb0ELb0ELi2ELi4ELi2ELi2ELb0EEENS1_21CollectiveEpilogueBwdISA_SB_SD_Li256ELb0ELb0ELi4EEENS1_19SingleTileSchedulerILb0ELb0ELb0ELi64EEEEEEEEEvNT_6ParamsE --------------------------
	.section	.nv.info._ZN7cutlass13device_kernelIN5flash19enable_sm80_to_sm89INS1_16FlashAttnBwdSm80INS1_25CollectiveMainloopBwdSm80ILi1ELi1EN4cute5tupleIJNS5_1CILi64EEES8_NS7_ILi256EEEEEENS_6half_tEfNS_4arch4Sm80ELb0ELb1ELb0ELb0ELb0ELb0ELb0ELb0ELi2ELi4ELi2ELi2ELb0EEENS1_21CollectiveEpilogueBwdISA_SB_SD_Li256ELb0ELb0ELi4EEENS1_19SingleTileSchedulerILb0ELb0ELb0ELi64EEEEEEEEEvNT_6ParamsE,"",@"SHT_CUDA_INFO"
	.sectionflags	@""
	.align	4


	//----- nvinfo : EIATTR_CUDA_API_VERSION
	.align		4
        /*0000*/ 	.byte	0x04, 0x37
        /*0002*/ 	.short	(.L_488 - .L_487)
.L_487:
        /*0004*/ 	.word	0x00000082


	//----- nvinfo : EIATTR_SW2861232_WAR
	.align		4
.L_488:
        /*0008*/ 	.byte	0x01, 0x35
	.zero		2


	//----- nvinfo : EIATTR_PARAM_CBANK
	.align		4
        /*000c*/ 	.byte	0x04, 0x0a
        /*000e*/ 	.short	(.L_490 - .L_489)
	.align		4
.L_489:
        /*0010*/ 	.word	index@(.nv.constant0._ZN7cutlass13device_kernelIN5flash19enable_sm80_to_sm89INS1_16FlashAttnBwdSm80INS1_25CollectiveMainloopBwdSm80ILi1ELi1EN4cute5tupleIJNS5_1CILi64EEES8_NS7_ILi256EEEEEENS_6half_tEfNS_4arch4Sm80ELb0ELb1ELb0ELb0ELb0ELb0ELb0ELb0ELi2ELi4ELi2ELi2ELb0EEENS1_21CollectiveEpilogueBwdISA_SB_SD_Li256ELb0ELb0ELi4EEENS1_19SingleTileSchedulerILb0ELb0ELb0ELi64EEEEEEEEEvNT_6ParamsE)
        /*0014*/ 	.short	0x0160
        /*0016*/ 	.short	0x0270


	//----- nvinfo : EIATTR_CBANK_PARAM_SIZE
	.align		4
.L_490:
        /*0018*/ 	.byte	0x03, 0x19
        /*001a*/ 	.short	0x0270


	//----- nvinfo : EIATTR_KPARAM_INFO
	.align		4
        /*001c*/ 	.byte	0x04, 0x17
        /*001e*/ 	.short	(.L_492 - .L_491)
.L_491:
        /*0020*/ 	.word	0x00000000
        /*0024*/ 	.short	0x0000
        /*0026*/ 	.short	0x0000
        /*0028*/ 	.byte	0x00, 0xf0, 0xc1, 0x09


	//----- nvinfo : EIATTR_MAXREG_COUNT
	.align		4
.L_492:
        /*002c*/ 	.byte	0x03, 0x1b
        /*002e*/ 	.short	0x00ff


	//----- nvinfo : EIATTR_NUM_BARRIERS
	.align		4
        /*0030*/ 	.byte	0x02, 0x4c
        /*0032*/ 	.byte	0x02
	.zero		1


	//----- nvinfo : EIATTR_ANNOTATIONS
	.align		4
        /*0034*/ 	.byte	0x04, 0x55
        /*0036*/ 	.short	(.L_494 - .L_493)


	//   ....[0]....
.L_493:
        /* <DEDUP_REMOVED lines=12> */


	//----- nvinfo : EIATTR_MERCURY_ISA_VERSION
	.align		4
.L_494:
        /*00e0*/ 	.byte	0x03, 0x5f
        /*00e2*/ 	.short	0x0000


	//----- nvinfo : EIATTR_EXIT_INSTR_OFFSETS
	.align		4
        /*00e4*/ 	.byte	0x04, 0x1c
        /*00e6*/ 	.short	(.L_496 - .L_495)


	//   ....[0]....
.L_495:
        /*00e8*/ 	.word	0x00000040


	//   ....[1]....
        /*00ec*/ 	.word	0x00008040


	//   ....[2]....
        /*00f0*/ 	.word	0x00008100


	//   ....[3]....
        /*00f4*/ 	.word	0x000091f0


	//   ....[4]....
        /*00f8*/ 	.word	0x000092b0


	//----- nvinfo : EIATTR_CTAIDZ_USED
	.align		4
.L_496:
        /*00fc*/ 	.byte	0x01, 0x04
	.zero		2


	//----- nvinfo : EIATTR_MAX_THREADS
	.align		4
        /*0100*/ 	.byte	0x04, 0x05
        /*0102*/ 	.short	(.L_498 - .L_497)
.L_497:
        /*0104*/ 	.word	0x00000100
        /*0108*/ 	.word	0x00000001
        /*010c*/ 	.word	0x00000001


	//----- nvinfo : EIATTR_CRS_STACK_SIZE
	.align		4
.L_498:
        /*0110*/ 	.byte	0x04, 0x1e
        /*0112*/ 	.short	(.L_500 - .L_499)
.L_499:
        /*0114*/ 	.word	0x00000000
.L_500:


//--------------------- .nv.info._ZN7cutlass13device_kernelIN5flash19enable_sm80_to_sm89INS1_16FlashAttnBwdSm80INS1_25CollectiveMainloopBwdSm80ILi1ELi1EN4cute5tupleIJNS5_1CILi64EEES8_NS7_ILi256EEEEEENS_6half_tEfNS_4arch4Sm80ELb0ELb1ELb0ELb0ELb0ELb0ELb0ELb0ELi2ELi4ELi2ELi2ELb0EEENS1_24CollectiveEpilogueBwdGQAISA_fSD_Li256ELb0ELb0EEENS1_19SingleTileSchedulerILb0ELb0ELb0ELi64EEEEEEEEEvNT_6ParamsE --------------------------
	.section	.nv.info._ZN7cutlass13device_kernelIN5flash19enable_sm80_to_sm89INS1_16FlashAttnBwdSm80INS1_25CollectiveMainloopBwdSm80ILi1ELi1EN4cute5tupleIJNS5_1CILi64EEES8_NS7_ILi256EEEEEENS_6half_tEfNS_4arch4Sm80ELb0ELb1ELb0ELb0ELb0ELb0ELb0ELb0ELi2ELi4ELi2ELi2ELb0EEENS1_24CollectiveEpilogueBwdGQAISA_fSD_Li256ELb0ELb0EEENS1_19SingleTileSchedulerILb0ELb0ELb0ELi64EEEEEEEEEvNT_6ParamsE,"",@"SHT_CUDA_INFO"
	.sectionflags	@""
	.align	4


	//----- nvinfo : EIATTR_CUDA_API_VERSION
	.align		4
        /*0000*/ 	.byte	0x04, 0x37
        /*0002*/ 	.short	(.L_502 - .L_501)
.L_501:
        /*0004*/ 	.word	0x00000082


	//----- nvinfo : EIATTR_SW2861232_WAR
	.align		4
.L_502:
        /*0008*/ 	.byte	0x01, 0x35
	.zero		2


	//----- nvinfo : EIATTR_PARAM_CBANK
	.align		4
        /*000c*/ 	.byte	0x04, 0x0a
        /*000e*/ 	.short	(.L_504 - .L_503)
	.align		4
.L_503:
        /*0010*/ 	.word	index@(.nv.constant0._ZN7cutlass13device_kernelIN5flash19enable_sm80_to_sm89INS1_16FlashAttnBwdSm80INS1_25CollectiveMainloopBwdSm80ILi1ELi1EN4cute5tupleIJNS5_1CILi64EEES8_NS7_ILi256EEEEEENS_6half_tEfNS_4arch4Sm80ELb0ELb1ELb0ELb0ELb0ELb0ELb0ELb0ELi2ELi4ELi2ELi2ELb0EEENS1_24CollectiveEpilogueBwdGQAISA_fSD_Li256ELb0ELb0EEENS1_19SingleTileSchedulerILb0ELb0ELb0ELi64EEEEEEEEEvNT_6ParamsE)
        /*0014*/ 	.short	0x0160
        /*0016*/ 	.short	0x0278


	//----- nvinfo : EIATTR_CBANK_PARAM_SIZE
	.align		4
.L_504:
        /*0018*/ 	.byte	0x03, 0x19
        /*001a*/ 	.short	0x0278


	//----- nvinfo : EIATTR_KPARAM_INFO
	.align		4
        /*001c*/ 	.byte	0x04, 0x17
        /*001e*/ 	.short	(.L_506 - .L_505)
.L_505:
        /*0020*/ 	.word	0x00000000
        /*0024*/ 	.short	0x0000
        /*0026*/ 	.short	0x0000
        /*0028*/ 	.byte	0x00, 0xf0, 0xe1, 0x09


	//----- nvinfo : EIATTR_MAXREG_COUNT
	.align		4
.L_506:
        /*002c*/ 	.byte	0x03, 0x1b
        /*002e*/ 	.short	0x00ff


	//----- nvinfo : EIATTR_NUM_BARRIERS
	.align		4
        /*0030*/ 	.byte	0x02, 0x4c
        /*0032*/ 	.byte	0x02
	.zero		1


	//----- nvinfo : EIATTR_ANNOTATIONS
	.align		4
        /*0034*/ 	.byte	0x04, 0x55
        /*0036*/ 	.short	(.L_508 - .L_507)


	//   ....[0]....
.L_507:
        /* <DEDUP_REMOVED lines=12> */


	//----- nvinfo : EIATTR_MERCURY_ISA_VERSION
	.align		4
.L_508:
        /*00e0*/ 	.byte	0x03, 0x5f
        /*00e2*/ 	.short	0x0000


	//----- nvinfo : EIATTR_EXIT_INSTR_OFFSETS
	.align		4
        /*00e4*/ 	.byte	0x04, 0x1c
        /*00e6*/ 	.short	(.L_510 - .L_509)


	//   ....[0]....
.L_509:
        /*00e8*/ 	.word	0x00000040


	//   ....[1]....
        /*00ec*/ 	.word	0x00006320


	//   ....[2]....
        /*00f0*/ 	.word	0x00006d40


	//----- nvinfo : EIATTR_CTAIDZ_USED
	.align		4
.L_510:
        /*00f4*/ 	.byte	0x01, 0x04
	.zero		2


	//----- nvinfo : EIATTR_MAX_THREADS
	.align		4
        /*00f8*/ 	.byte	0x04, 0x05
        /*00fa*/ 	.short	(.L_512 - .L_511)
.L_511:
        /*00fc*/ 	.word	0x00000100
        /*0100*/ 	.word	0x00000001
        /*0104*/ 	.word	0x00000001


	//----- nvinfo : EIATTR_CRS_STACK_SIZE
	.align		4
.L_512:
        /*0108*/ 	.byte	0x04, 0x1e
        /*010a*/ 	.short	(.L_514 - .L_513)
.L_513:
        /*010c*/ 	.word	0x00000000
.L_514:


//--------------------- .nv.info._ZN7cutlass13device_kernelIN5flash19enable_sm80_to_sm89INS1_16FlashAttnBwdSm80INS1_25CollectiveMainloopBwdSm80ILi1ELi1EN4cute5tupleIJNS5_1CILi64EEES8_NS7_ILi256EEEEEENS_6half_tEfNS_4arch4Sm80ELb0ELb1ELb0ELb1ELb0ELb0ELb0ELb0ELi2ELi4ELi2ELi2ELb0EEENS1_21CollectiveEpilogueBwdISA_SB_SD_Li256ELb1ELb0ELi4EEENS1_19SingleTileSchedulerILb1ELb0ELb0ELi64EEEEEEEEEvNT_6ParamsE --------------------------
	.section	.nv.info._ZN7cutlass13device_kernelIN5flash19enable_sm80_to_sm89INS1_16FlashAttnBwdSm80INS1_25CollectiveMainloopBwdSm80ILi1ELi1EN4cute5tupleIJNS5_1CILi64EEES8_NS7_ILi256EEEEEENS_6half_tEfNS_4arch4Sm80ELb0ELb1ELb0ELb1ELb0ELb0ELb0ELb0ELi2ELi4ELi2ELi2ELb0EEENS1_21CollectiveEpilogueBwdISA_SB_SD_Li256ELb1ELb0ELi4EEENS1_19SingleTileSchedulerILb1ELb0ELb0ELi64EEEEEEEEEvNT_6ParamsE,"",@"SHT_CUDA_INFO"
	.sectionflags	@""
	.align	4


	//----- nvinfo : EIATTR_CUDA_API_VERSION
	.align		4
        /*0000*/ 	.byte	0x04, 0x37
        /*0002*/ 	.short	(.L_516 - .L_515)
.L_515:
        /*0004*/ 	.word	0x00000082


	//----- nvinfo : EIATTR_SW2861232_WAR
	.align		4
.L_516:
        /*0008*/ 	.byte	0x01, 0x35
	.zero		2


	//----- nvinfo : EIATTR_PARAM_CBANK
	.align		4
        /*000c*/ 	.byte	0x04, 0x0a
        /*000e*/ 	.short	(.L_518 - .L_517)
	.align		4
.L_517:
        /*0010*/ 	.word	index@(.nv.constant0._ZN7cutlass13device_kernelIN5flash19enable_sm80_to_sm89INS1_16FlashAttnBwdSm80INS1_25CollectiveMainloopBwdSm80ILi1ELi1EN4cute5tupleIJNS5_1CILi64EEES8_NS7_ILi256EEEEEENS_6half_tEfNS_4arch4Sm80ELb0ELb1ELb0ELb1ELb0ELb0ELb0ELb0ELi2ELi4ELi2ELi2ELb0EEENS1_21CollectiveEpilogueBwdISA_SB_SD_Li256ELb1ELb0ELi4EEENS1_19SingleTileSchedulerILb1ELb0ELb0ELi64EEEEEEEEEvNT_6ParamsE)
        /*0014*/ 	.short	0x0160
        /*0016*/ 	.short	0x0270


	//----- nvinfo : EIATTR_CBANK_PARAM_SIZE
	.align		4
.L_518:
        /*0018*/ 	.byte	0x03, 0x19
        /*001a*/ 	.short	0x0270


	//----- nvinfo : EIATTR_KPARAM_INFO
	.align		4
        /*001c*/ 	.byte	0x04, 0x17
        /*001e*/ 	.short	(.L_520 - .L_519)
.L_519:
        /*0020*/ 	.word	0x00000000
        /*0024*/ 	.short	0x0000
        /*0026*/ 	.short	0x0000
        /*0028*/ 	.byte	0x00, 0xf0, 0xc1, 0x09


	//----- nvinfo : EIATTR_MAXREG_COUNT
	.align		4
.L_520:
        /*002c*/ 	.byte	0x03, 0x1b
        /*002e*/ 	.short	0x00ff


	//----- nvinfo : EIATTR_NUM_BARRIERS
	.align		4
        /*0030*/ 	.byte	0x02, 0x4c
        /*0032*/ 	.byte	0x02
	.zero		1


	//----- nvinfo : EIATTR_ANNOTATIONS
	.align		4
        /*0034*/ 	.byte	0x04, 0x55
        /*0036*/ 	.short	(.L_522 - .L_521)


	//   ....[0]....
.L_521:
        /* <DEDUP_REMOVED lines=14> */


	//----- nvinfo : EIATTR_MERCURY_ISA_VERSION
	.align		4
.L_522:
        /*0100*/ 	.byte	0x03, 0x5f
        /*0102*/ 	.short	0x0000


	//----- nvinfo : EIATTR_COOP_GROUP_MASK_REGIDS
	.align		4
        /*0104*/ 	.byte	0x04, 0x29
        /*0106*/ 	.short	(.L_524 - .L_523)


	//   ....[0]....
.L_523:
        /*0108*/ 	.word	0xffffffff


	//----- nvinfo : EIATTR_COOP_GROUP_INSTR_OFFSETS
	.align		4
.L_524:
        /*010c*/ 	.byte	0x04, 0x28
        /*010e*/ 	.short	(.L_526 - .L_525)


	//   ....[0]....
.L_525:
        /*0110*/ 	.word	0x000000a0


	//----- nvinfo : EIATTR_EXIT_INSTR_OFFSETS
	.align		4
.L_526:
        /*0114*/ 	.byte	0x04, 0x1c
        /*0116*/ 	.short	(.L_528 - .L_527)


	//   ....[0]....
.L_527:
        /*0118*/ 	.word	0x00000340


	//   ....[1]....
        /*011c*/ 	.word	0x00008640


	//   ....[2]....
        /*0120*/ 	.word	0x00008700


	//   ....[3]....
        /*0124*/ 	.word	0x00009950


	//   ....[4]....
        /*0128*/ 	.word	0x00009a10


	//----- nvinfo : EIATTR_CTAIDZ_USED
	.align		4
.L_528:
        /*012c*/ 	.byte	0x01, 0x04
	.zero		2


	//----- nvinfo : EIATTR_MAX_THREADS
	.align		4
        /*0130*/ 	.byte	0x04, 0x05
        /*0132*/ 	.short	(.L_530 - .L_529)
.L_529:
        /*0134*/ 	.word	0x00000100
        /*0138*/ 	.word	0x00000001
        /*013c*/ 	.word	0x00000001


	//----- nvinfo : EIATTR_CRS_STACK_SIZE
	.align		4
.L_530:
        /*0140*/ 	.byte	0x04, 0x1e
        /*0142*/ 	.short	(.L_532 - .L_531)
.L_531:
        /*0144*/ 	.word	0x00000000
.L_532:


//--------------------- .nv.info._ZN7cutlass13device_kernelIN5flash19enable_sm80_to_sm89INS1_16FlashAttnBwdSm80INS1_25CollectiveMainloopBwdSm80ILi1ELi1EN4cute5tupleIJNS5_1CILi64EEES8_NS7_ILi256EEEEEENS_6half_tEfNS_4arch4Sm80ELb0ELb1ELb0ELb1ELb0ELb0ELb0ELb0ELi2ELi4ELi2ELi2ELb0EEENS1_24CollectiveEpilogueBwdGQAISA_fSD_Li256ELb1ELb0EEENS1_19SingleTileSchedulerILb1ELb0ELb0ELi64EEEEEEEEEvNT_6ParamsE --------------------------
	.section	.nv.info._ZN7cutlass13device_kernelIN5flash19enable_sm80_to_sm89INS1_16FlashAttnBwdSm80INS1_25CollectiveMainloopBwdSm80ILi1ELi1EN4cute5tupleIJNS5_1CILi64EEES8_NS7_ILi256EEEEEENS_6half_tEfNS_4arch4Sm80ELb0ELb1ELb0ELb1ELb0ELb0ELb0ELb0ELi2ELi4ELi2ELi2ELb0EEENS1_24CollectiveEpilogueBwdGQAISA_fSD_Li256ELb1ELb0EEENS1_19SingleTileSchedulerILb1ELb0ELb0ELi64EEEEEEEEEvNT_6ParamsE,"",@"SHT_CUDA_INFO"
	.sectionflags	@""
	.align	4


	//----- nvinfo : EIATTR_CUDA_API_VERSION
	.align		4
        /*0000*/ 	.byte	0x04, 0x37
        /*0002*/ 	.short	(.L_534 - .L_533)
.L_533:
        /*0004*/ 	.word	0x00000082


	//----- nvinfo : EIATTR_SW2861232_WAR
	.align		4
.L_534:
        /*0008*/ 	.byte	0x01, 0x35
	.zero		2


	//----- nvinfo : EIATTR_PARAM_CBANK
	.align		4
        /*000c*/ 	.byte	0x04, 0x0a
        /*000e*/ 	.short	(.L_536 - .L_535)
	.align		4
.L_535:
        /*0010*/ 	.word	index@(.nv.constant0._ZN7cutlass13device_kernelIN5flash19enable_sm80_to_sm89INS1_16FlashAttnBwdSm80INS1_25CollectiveMainloopBwdSm80ILi1ELi1EN4cute5tupleIJNS5_1CILi64EEES8_NS7_ILi256EEEEEENS_6half_tEfNS_4arch4Sm80ELb0ELb1ELb0ELb1ELb0ELb0ELb0ELb0ELi2ELi4ELi2ELi2ELb0EEENS1_24CollectiveEpilogueBwdGQAISA_fSD_Li256ELb1ELb0EEENS1_19SingleTileSchedulerILb1ELb0ELb0ELi64EEEEEEEEEvNT_6ParamsE)
        /*0014*/ 	.short	0x0160
        /*0016*/ 	.short	0x0278


	//----- nvinfo : EIATTR_CBANK_PARAM_SIZE
	.align		4
.L_536:
        /*0018*/ 	.byte	0x03, 0x19
        /*001a*/ 	.short	0x0278


	//----- nvinfo : EIATTR_KPARAM_INFO
	.align		4
        /*001c*/ 	.byte	0x04, 0x17
        /*001e*/ 	.short	(.L_538 - .L_537)
.L_537:
        /*0020*/ 	.word	0x00000000
        /*0024*/ 	.short	0x0000
        /*0026*/ 	.short	0x0000
        /*0028*/ 	.byte	0x00, 0xf0, 0xe1, 0x09


	//----- nvinfo : EIATTR_MAXREG_COUNT
	.align		4
.L_538:
        /*002c*/ 	.byte	0x03, 0x1b
        /*002e*/ 	.short	0x00ff


	//----- nvinfo : EIATTR_NUM_BARRIERS
	.align		4
        /*0030*/ 	.byte	0x02, 0x4c
        /*0032*/ 	.byte	0x02
	.zero		1


	//----- nvinfo : EIATTR_ANNOTATIONS
	.align		4
        /*0034*/ 	.byte	0x04, 0x55
        /*0036*/ 	.short	(.L_540 - .L_539)


	//   ....[0]....
.L_539:
        /* <DEDUP_REMOVED lines=13> */


	//----- nvinfo : EIATTR_MERCURY_ISA_VERSION
	.align		4
.L_540:
        /*00f8*/ 	.byte	0x03, 0x5f
        /*00fa*/ 	.short	0x0000


	//----- nvinfo : EIATTR_COOP_GROUP_MASK_REGIDS
	.align		4
        /*00fc*/ 	.byte	0x04, 0x29
        /*00fe*/ 	.short	(.L_542 - .L_541)


	//   ....[0]....
.L_541:
        /*0100*/ 	.word	0xffffffff


	//----- nvinfo : EIATTR_COOP_GROUP_INSTR_OFFSETS
	.align		4
.L_542:
        /*0104*/ 	.byte	0x04, 0x28
        /*0106*/ 	.short	(.L_544 - .L_543)


	//   ....[0]....
.L_543:
        /*0108*/ 	.word	0x000000a0


	//----- nvinfo : EIATTR_EXIT_INSTR_OFFSETS
	.align		4
.L_544:
        /*010c*/ 	.byte	0x04, 0x1c
        /*010e*/ 	.short	(.L_546 - .L_545)


	//   ....[0]....
.L_545:
        /*0110*/ 	.word	0x00000340


	//   ....[1]....
        /*0114*/ 	.word	0x00006780


	//   ....[2]....
        /*0118*/ 	.word	0x000072b0


	//----- nvinfo : EIATTR_CTAIDZ_USED
	.align		4
.L_546:
        /*011c*/ 	.byte	0x01, 0x04
	.zero		2


	//----- nvinfo : EIATTR_MAX_THREADS
	.align		4
        /*0120*/ 	.byte	0x04, 0x05
        /*0122*/ 	.short	(.L_548 - .L_547)
.L_547:
        /*0124*/ 	.word	0x00000100
        /*0128*/ 	.word	0x00000001
        /*012c*/ 	.word	0x00000001


	//----- nvinfo : EIATTR_CRS_STACK_SIZE
	.align		4
.L_548:
        /*0130*/ 	.byte	0x04, 0x1e
        /*0132*/ 	.short	(.L_550 - .L_549)
.L_549:
        /*0134*/ 	.word	0x00000000
.L_550:


//--------------------- .nv.info._ZN7cutlass13device_kernelIN5flash19enable_sm80_to_sm89INS1_16FlashAttnBwdSm80INS1_25CollectiveMainloopBwdSm80ILi1ELi1EN4cute5tupleIJNS5_1CILi64EEES8_NS7_ILi256EEEEEENS_6half_tEfNS_4arch4Sm80ELb1ELb0ELb0ELb0ELb0ELb0ELb0ELb0ELi2ELi4ELi2ELi2ELb0EEENS1_21CollectiveEpilogueBwdISA_SB_SD_Li256ELb0ELb0ELi4EEENS1_25SingleTileBwdLPTSchedulerILb0ELi64ELb0EEEEEEEEEvNT_6ParamsE --------------------------
	.section	.nv.info._ZN7cutlass13device_kernelIN5flash19enable_sm80_to_sm89INS1_16FlashAttnBwdSm80INS1_25CollectiveMainloopBwdSm80ILi1ELi1EN4cute5tupleIJNS5_1CILi64EEES8_NS7_ILi256EEEEEENS_6half_tEfNS_4arch4Sm80ELb1ELb0ELb0ELb0ELb0ELb0ELb0ELb0ELi2ELi4ELi2ELi2ELb0EEENS1_21CollectiveEpilogueBwdISA_SB_SD_Li256ELb0ELb0ELi4EEENS1_25SingleTileBwdLPTSchedulerILb0ELi64ELb0EEEEEEEEEvNT_6ParamsE,"",@"SHT_CUDA_INFO"
	.sectionflags	@""
	.align	4


	//----- nvinfo : EIATTR_CUDA_API_VERSION
	.align		4
        /*0000*/ 	.byte	0x04, 0x37
        /*0002*/ 	.short	(.L_552 - .L_551)
.L_551:
        /*0004*/ 	.word	0x00000082


	//----- nvinfo : EIATTR_SW2861232_WAR
	.align		4
.L_552:
        /*0008*/ 	.byte	0x01, 0x35
	.zero		2


	//----- nvinfo : EIATTR_PARAM_CBANK
	.align		4
        /*000c*/ 	.byte	0x04, 0x0a
        /*000e*/ 	.short	(.L_554 - .L_553)
	.align		4
.L_553:
        /*0010*/ 	.word	index@(.nv.constant0._ZN7cutlass13device_kernelIN5flash19enable_sm80_to_sm89INS1_16FlashAttnBwdSm80INS1_25CollectiveMainloopBwdSm80ILi1ELi1EN4cute5tupleIJNS5_1CILi64EEES8_NS7_ILi256EEEEEENS_6half_tEfNS_4arch4Sm80ELb1ELb0ELb0ELb0ELb0ELb0ELb0ELb0ELi2ELi4ELi2ELi2ELb0EEENS1_21CollectiveEpilogueBwdISA_SB_SD_Li256ELb0ELb0ELi4EEENS1_25SingleTileBwdLPTSchedulerILb0ELi64ELb0EEEEEEEEEvNT_6ParamsE)
        /*0014*/ 	.short	0x0160
        /*0016*/ 	.short	0x0288


	//----- nvinfo : EIATTR_CBANK_PARAM_SIZE
	.align		4
.L_554:
        /*0018*/ 	.byte	0x03, 0x19
        /*001a*/ 	.short	0x0288


	//----- nvinfo : EIATTR_KPARAM_INFO
	.align		4
        /*001c*/ 	.byte	0x04, 0x17
        /*001e*/ 	.short	(.L_556 - .L_555)
.L_555:
        /*0020*/ 	.word	0x00000000
        /*0024*/ 	.short	0x0000
        /*0026*/ 	.short	0x0000
        /*0028*/ 	.byte	0x00, 0xf0, 0x21, 0x0a


	//----- nvinfo : EIATTR_MAXREG_COUNT
	.align		4
.L_556:
        /*002c*/ 	.byte	0x03, 0x1b
        /*002e*/ 	.short	0x00ff


	//----- nvinfo : EIATTR_NUM_BARRIERS
	.align		4
        /*0030*/ 	.byte	0x02, 0x4c
        /*0032*/ 	.byte	0x02
	.zero		1


	//----- nvinfo : EIATTR_ANNOTATIONS
	.align		4
        /*0034*/ 	.byte	0x04, 0x55
        /*0036*/ 	.short	(.L_558 - .L_557)


	//   ....[0]....
.L_557:
        /* <DEDUP_REMOVED lines=13> */


	//----- nvinfo : EIATTR_MERCURY_ISA_VERSION
	.align		4
.L_558:
        /*00f8*/ 	.byte	0x03, 0x5f
        /*00fa*/ 	.short	0x0000


	//----- nvinfo : EIATTR_COOP_GROUP_MASK_REGIDS
	.align		4
        /*00fc*/ 	.byte	0x04, 0x29
        /*00fe*/ 	.short	(.L_560 - .L_559)


	//   ....[0]....
.L_559:
        /*0100*/ 	.word	0xffffffff


	//----- nvinfo : EIATTR_COOP_GROUP_INSTR_OFFSETS
	.align		4
.L_560:
        /*0104*/ 	.byte	0x04, 0x28
        /*0106*/ 	.short	(.L_562 - .L_561)


	//   ....[0]....
.L_561:
        /*0108*/ 	.word	0x00000050


	//----- nvinfo : EIATTR_EXIT_INSTR_OFFSETS
	.align		4
.L_562:
        /*010c*/ 	.byte	0x04, 0x1c
        /*010e*/ 	.short	(.L_564 - .L_563)


	//   ....[0]....
.L_563:
        /*0110*/ 	.word	0x00000540


	//   ....[1]....
        /*0114*/ 	.word	0x00008090


	//   ....[2]....
        /*0118*/ 	.word	0x00008150


	//   ....[3]....
        /*011c*/ 	.word	0x000092a0


	//   ....[4]....
        /*0120*/ 	.word	0x00009350


	//----- nvinfo : EIATTR_MAX_THREADS
	.align		4
.L_564:
        /*0124*/ 	.byte	0x04, 0x05
        /*0126*/ 	.short	(.L_566 - .L_565)
.L_565:
        /*0128*/ 	.word	0x00000100
        /*012c*/ 	.word	0x00000001
        /*0130*/ 	.word	0x00000001


	//----- nvinfo : EIATTR_CRS_STACK_SIZE
	.align		4
.L_566:
        /*0134*/ 	.byte	0x04, 0x1e
        /*0136*/ 	.short	(.L_568 - .L_567)
.L_567:
        /*0138*/ 	.word	0x00000000
.L_568:


//--------------------- .nv.info._ZN7cutlass13device_kernelIN5flash19enable_sm80_to_sm89INS1_16FlashAttnBwdSm80INS1_25CollectiveMainloopBwdSm80ILi1ELi1EN4cute5tupleIJNS5_1CILi64EEES8_NS7_ILi256EEEEEENS_6half_tEfNS_4arch4Sm80ELb1ELb0ELb0ELb0ELb0ELb0ELb0ELb0ELi2ELi4ELi2ELi2ELb0EEENS1_24CollectiveEpilogueBwdGQAISA_fSD_Li256ELb0ELb0EEENS1_25SingleTileBwdLPTSchedulerILb0ELi64ELb0EEEEEEEEEvNT_6ParamsE --------------------------
	.section	.nv.info._ZN7cutlass13device_kernelIN5flash19enable_sm80_to_sm89INS1_16FlashAttnBwdSm80INS1_25CollectiveMainloopBwdSm80ILi1ELi1EN4cute5tupleIJNS5_1CILi64EEES8_NS7_ILi256EEEEEENS_6half_tEfNS_4arch4Sm80ELb1ELb0ELb0ELb0ELb0ELb0ELb0ELb0ELi2ELi4ELi2ELi2ELb0EEENS1_24CollectiveEpilogueBwdGQAISA_fSD_Li256ELb0ELb0EEENS1_25SingleTileBwdLPTSchedulerILb0ELi64ELb0EEEEEEEEEvNT_6ParamsE,"",@"SHT_CUDA_INFO"
	.sectionflags	@""
	.align	4


	//----- nvinfo : EIATTR_CUDA_API_VERSION
	.align		4
        /*0000*/ 	.byte	0x04, 0x37
        /*0002*/ 	.short	(.L_570 - .L_569)
.L_569:
        /*0004*/ 	.word	0x00000082


	//----- nvinfo : EIATTR_SW2861232_WAR
	.align		4
.L_570:
        /*0008*/ 	.byte	0x01, 0x35
	.zero		2


	//----- nvinfo : EIATTR_PARAM_CBANK
	.align		4
        /*000c*/ 	.byte	0x04, 0x0a
        /*000e*/ 	.short	(.L_572 - .L_571)
	.align		4
.L_571:
        /*0010*/ 	.word	index@(.nv.constant0._ZN7cutlass13device_kernelIN5flash19enable_sm80_to_sm89INS1_16FlashAttnBwdSm80INS1_25CollectiveMainloopBwdSm80ILi1ELi1EN4cute5tupleIJNS5_1CILi64EEES8_NS7_ILi256EEEEEENS_6half_tEfNS_4arch4Sm80ELb1ELb0ELb0ELb0ELb0ELb0ELb0ELb0ELi2ELi4ELi2ELi2ELb0EEENS1_24CollectiveEpilogueBwdGQAISA_fSD_Li256ELb0ELb0EEENS1_25SingleTileBwdLPTSchedulerILb0ELi64ELb0EEEEEEEEEvNT_6ParamsE)
        /*0014*/ 	.short	0x0160
        /*0016*/ 	.short	0x0290


	//----- nvinfo : EIATTR_CBANK_PARAM_SIZE
	.align		4
.L_572:
        /*0018*/ 	.byte	0x03, 0x19
        /*001a*/ 	.short	0x0290


	//----- nvinfo : EIATTR_KPARAM_INFO
	.align		4
        /*001c*/ 	.byte	0x04, 0x17
        /*001e*/ 	.short	(.L_574 - .L_573)
.L_573:
        /*0020*/ 	.word	0x00000000
        /*0024*/ 	.short	0x0000
        /*0026*/ 	.short	0x0000
        /*0028*/ 	.byte	0x00, 0xf0, 0x41, 0x0a


	//----- nvinfo : EIATTR_MAXREG_COUNT
	.align		4
.L_574:
        /*002c*/ 	.byte	0x03, 0x1b
        /*002e*/ 	.short	0x00ff


	//----- nvinfo : EIATTR_NUM_BARRIERS
	.align		4
        /*0030*/ 	.byte	0x02, 0x4c
        /*0032*/ 	.byte	0x02
	.zero		1


	//----- nvinfo : EIATTR_ANNOTATIONS
	.align		4
        /*0034*/ 	.byte	0x04, 0x55
        /*0036*/ 	.short	(.L_576 - .L_575)


	//   ....[0]....
.L_575:
        /* <DEDUP_REMOVED lines=12> */


	//----- nvinfo : EIATTR_MERCURY_ISA_VERSION
	.align		4
.L_576:
        /*00e8*/ 	.byte	0x03, 0x5f
        /*00ea*/ 	.short	0x0000


	//----- nvinfo : EIATTR_COOP_GROUP_MASK_REGIDS
	.align		4
        /*00ec*/ 	.byte	0x04, 0x29
        /*00ee*/ 	.short	(.L_578 - .L_577)


	//   ....[0]....
.L_577:
        /*00f0*/ 	.word	0xffffffff


	//----- nvinfo : EIATTR_COOP_GROUP_INSTR_OFFSETS
	.align		4
.L_578:
        /*00f4*/ 	.byte	0x04, 0x28
        /*00f6*/ 	.short	(.L_580 - .L_579)


	//   ....[0]....
.L_579:
        /*00f8*/ 	.word	0x00000050


	//----- nvinfo : EIATTR_EXIT_INSTR_OFFSETS
	.align		4
.L_580:
        /*00fc*/ 	.byte	0x04, 0x1c
        /*00fe*/ 	.short	(.L_582 - .L_581)


	//   ....[0]....
.L_581:
        /*0100*/ 	.word	0x00000540


	//   ....[1]....
        /*0104*/ 	.word	0x00006220


	//   ....[2]....
        /*0108*/ 	.word	0x00006cb0


	//----- nvinfo : EIATTR_MAX_THREADS
	.align		4
.L_582:
        /*010c*/ 	.byte	0x04, 0x05
        /*010e*/ 	.short	(.L_584 - .L_583)
.L_583:
        /*0110*/ 	.word	0x00000100
        /*0114*/ 	.word	0x00000001
        /*0118*/ 	.word	0x00000001
.L_584:


//--------------------- .nv.info._ZN7cutlass13device_kernelIN5flash22FlashAttnBwdPreprocessIN4cute5tupleIJNS3_1CILi64EEENS5_ILi256EEEEEENS_6half_tEfNS_4arch4Sm80ELb1ELb0EEEEEvNT_6ParamsE --------------------------
	.section	.nv.info._ZN7cutlass13device_kernelIN5flash22FlashAttnBwdPreprocessIN4cute5tupleIJNS3_1CILi64EEENS5_ILi256EEEEEENS_6half_tEfNS_4arch4Sm80ELb1ELb0EEEEEvNT_6ParamsE,"",@"SHT_CUDA_INFO"
	.sectionflags	@""
	.align	4


	//----- nvinfo : EIATTR_CUDA_API_VERSION
	.align		4
        /*0000*/ 	.byte	0x04, 0x37
        /*0002*/ 	.short	(.L_586 - .L_585)
.L_585:
        /*0004*/ 	.word	0x00000082


	//----- nvinfo : EIATTR_SW2861232_WAR
	.align		4
.L_586:
        /*0008*/ 	.byte	0x01, 0x35
	.zero		2


	//----- nvinfo : EIATTR_PARAM_CBANK
	.align		4
        /*000c*/ 	.byte	0x04, 0x0a
        /*000e*/ 	.short	(.L_588 - .L_587)
	.align		4
.L_587:
        /*0010*/ 	.word	index@(.nv.constant0._ZN7cutlass13device_kernelIN5flash22FlashAttnBwdPreprocessIN4cute5tupleIJNS3_1CILi64EEENS5_ILi256EEEEEENS_6half_tEfNS_4arch4Sm80ELb1ELb0EEEEEvNT_6ParamsE)
        /*0014*/ 	.short	0x0160
        /*0016*/ 	.short	0x00f0


	//----- nvinfo : EIATTR_CBANK_PARAM_SIZE
	.align		4
.L_588:
        /*0018*/ 	.byte	0x03, 0x19
        /*001a*/ 	.short	0x00f0


	//----- nvinfo : EIATTR_KPARAM_INFO
	.align		4
        /*001c*/ 	.byte	0x04, 0x17
        /*001e*/ 	.short	(.L_590 - .L_589)
.L_589:
        /*0020*/ 	.word	0x00000000
        /*0024*/ 	.short	0x0000
        /*0026*/ 	.short	0x0000
        /*0028*/ 	.byte	0x00, 0xf0, 0xc1, 0x03


	//----- nvinfo : EIATTR_MAXREG_COUNT
	.align		4
.L_590:
        /*002c*/ 	.byte	0x03, 0x1b
        /*002e*/ 	.short	0x0080


	//----- nvinfo : EIATTR_MERCURY_ISA_VERSION
	.align		4
        /*0030*/ 	.byte	0x03, 0x5f
        /*0032*/ 	.short	0x0000


	//----- nvinfo : EIATTR_COOP_GROUP_MASK_REGIDS
	.align		4
        /*0034*/ 	.byte	0x04, 0x29
        /*0036*/ 	.short	(.L_592 - .L_591)


	//   ....[0]....
.L_591:
        /*0038*/ 	.word	0xffffffff


	//   ....[1]....
        /*003c*/ 	.word	0xffffffff


	//   ....[2]....
        /*0040*/ 	.word	0xffffffff


	//   ....[3]....
        /*0044*/ 	.word	0xffffffff


	//   ....[4]....
        /*0048*/ 	.word	0xffffffff


	//   ....[5]....
        /*004c*/ 	.word	0xffffffff


	//   ....[6]....
        /*0050*/ 	.word	0xffffffff


	//   ....[7]....
        /*0054*/ 	.word	0xffffffff


	//   ....[8]....
        /*0058*/ 	.word	0xffffffff


	//   ....[9]....
        /*005c*/ 	.word	0xffffffff


	//   ....[10]....
        /*0060*/ 	.word	0xffffffff


	//   ....[11]....
        /*0064*/ 	.word	0xffffffff


	//   ....[12]....
        /*0068*/ 	.word	0xffffffff


	//   ....[13]....
        /*006c*/ 	.word	0xffffffff


	//   ....[14]....
        /*0070*/ 	.word	0xffffffff


	//   ....[15]....
        /*0074*/ 	.word	0xffffffff


	//----- nvinfo : EIATTR_COOP_GROUP_INSTR_OFFSETS
	.align		4
.L_592:
        /*0078*/ 	.byte	0x04, 0x28
        /*007a*/ 	.short	(.L_594 - .L_593)


	//   ....[0]....
.L_593:
        /*007c*/ 	.word	0x00001ec0


	//   ....[1]....
        /*0080*/ 	.word	0x00001ee0


	//   ....[2]....
        /*0084*/ 	.word	0x00001ef0


	//   ....[3]....
        /*0088*/ 	.word	0x00001f00


	//   ....[4]....
        /*008c*/ 	.word	0x00001f30


	//   ....[5]....
        /*0090*/ 	.word	0x00001f50


	//   ....[6]....
        /*0094*/ 	.word	0x00001f70


	//   ....[7]....
        /*0098*/ 	.word	0x00001f80


	//   ....[8]....
        /*009c*/ 	.word	0x00001fb0


	//   ....[9]....
        /*00a0*/ 	.word	0x00001fe0


	//   ....[10]....
        /*00a4*/ 	.word	0x00001ff0


	//   ....[11]....
        /*00a8*/ 	.word	0x00002000


	//   ....[12]....
        /*00ac*/ 	.word	0x00002040


	//   ....[13]....
        /*00b0*/ 	.word	0x00002060


	//   ....[14]....
        /*00b4*/ 	.word	0x00002070


	//   ....[15]....
        /*00b8*/ 	.word	0x00002080


	//----- nvinfo : EIATTR_EXIT_INSTR_OFFSETS
	.align		4
.L_594:
        /*00bc*/ 	.byte	0x04, 0x1c
        /*00be*/ 	.short	(.L_596 - .L_595)


	//   ....[0]....
.L_595:
        /*00c0*/ 	.word	0x00002730


	//   ....[1]....
        /*00c4*/ 	.word	0x000027e0


	//----- nvinfo : EIATTR_CTAIDZ_USED
	.align		4
.L_596:
        /*00c8*/ 	.byte	0x01, 0x04
	.zero		2


	//----- nvinfo : EIATTR_MAX_THREADS
	.align		4
        /*00cc*/ 	.byte	0x04, 0x05
        /*00ce*/ 	.short	(.L_598 - .L_597)
.L_597:
        /*00d0*/ 	.word	0x00000100
        /*00d4*/ 	.word	0x00000001
        /*00d8*/ 	.word	0x00000001


	//----- nvinfo : EIATTR_CRS_STACK_SIZE
	.align		4
.L_598:
        /*00dc*/ 	.byte	0x04, 0x1e
        /*00de*/ 	.short	(.L_600 - .L_599)
.L_599:
        /*00e0*/ 	.word	0x00000000
.L_600:


//--------------------- .nv.info._ZN7cutlass13device_kernelIN5flash19enable_sm80_to_sm89INS1_16FlashAttnBwdSm80INS1_25CollectiveMainloopBwdSm80ILi1ELi1EN4cute5tupleIJNS5_1CILi64EEES8_NS7_ILi256EEEEEENS_6half_tEfNS_4arch4Sm80ELb1ELb0ELb0ELb1ELb0ELb0ELb0ELb0ELi2ELi4ELi2ELi2ELb0EEENS1_21CollectiveEpilogueBwdISA_SB_SD_Li256ELb1ELb0ELi4EEENS1_25SingleTileBwdLPTSchedulerILb1ELi64ELb0EEEEEEEEEvNT_6ParamsE --------------------------
	.section	.nv.info._ZN7cutlass13device_kernelIN5flash19enable_sm80_to_sm89INS1_16FlashAttnBwdSm80INS1_25CollectiveMainloopBwdSm80ILi1ELi1EN4cute5tupleIJNS5_1CILi64EEES8_NS7_ILi256EEEEEENS_6half_tEfNS_4arch4Sm80ELb1ELb0ELb0ELb1ELb0ELb0ELb0ELb0ELi2ELi4ELi2ELi2ELb0EEENS1_21CollectiveEpilogueBwdISA_SB_SD_Li256ELb1ELb0ELi4EEENS1_25SingleTileBwdLPTSchedulerILb1ELi64ELb0EEEEEEEEEvNT_6ParamsE,"",@"SHT_CUDA_INFO"
	.sectionflags	@""
	.align	4


	//----- nvinfo : EIATTR_CUDA_API_VERSION
	.align		4
        /*0000*/ 	.byte	0x04, 0x37
        /*0002*/ 	.short	(.L_602 - .L_601)
.L_601:
        /*0004*/ 	.word	0x00000082


	//----- nvinfo : EIATTR_SW2861232_WAR
	.align		4
.L_602:
        /*0008*/ 	.byte	0x01, 0x35
	.zero		2


	//----- nvinfo : EIATTR_PARAM_CBANK
	.align		4
        /*000c*/ 	.byte	0x04, 0x0a
        /*000e*/ 	.short	(.L_604 - .L_603)
	.align		4
.L_603:
        /*0010*/ 	.word	index@(.nv.constant0._ZN7cutlass13device_kernelIN5flash19enable_sm80_to_sm89INS1_16FlashAttnBwdSm80INS1_25CollectiveMainloopBwdSm80ILi1ELi1EN4cute5tupleIJNS5_1CILi64EEES8_NS7_ILi256EEEEEENS_6half_tEfNS_4arch4Sm80ELb1ELb0ELb0ELb1ELb0ELb0ELb0ELb0ELi2ELi4ELi2ELi2ELb0EEENS1_21CollectiveEpilogueBwdISA_SB_SD_Li256ELb1ELb0ELi4EEENS1_25SingleTileBwdLPTSchedulerILb1ELi64ELb0EEEEEEEEEvNT_6ParamsE)
        /*0014*/ 	.short	0x0160
        /*0016*/ 	.short	0x0288


	//----- nvinfo : EIATTR_CBANK_PARAM_SIZE
	.align		4
.L_604:
        /*0018*/ 	.byte	0x03, 0x19
        /*001a*/ 	.short	0x0288


	//----- nvinfo : EIATTR_KPARAM_INFO
	.align		4
        /*001c*/ 	.byte	0x04, 0x17
        /*001e*/ 	.short	(.L_606 - .L_605)
.L_605:
        /*0020*/ 	.word	0x00000000
        /*0024*/ 	.short	0x0000
        /*0026*/ 	.short	0x0000
        /*0028*/ 	.byte	0x00, 0xf0, 0x21, 0x0a


	//----- nvinfo : EIATTR_MAXREG_COUNT
	.align		4
.L_606:
        /*002c*/ 	.byte	0x03, 0x1b
        /*002e*/ 	.short	0x00ff


	//----- nvinfo : EIATTR_NUM_BARRIERS
	.align		4
        /*0030*/ 	.byte	0x02, 0x4c
        /*0032*/ 	.byte	0x02
	.zero		1


	//----- nvinfo : EIATTR_ANNOTATIONS
	.align		4
        /*0034*/ 	.byte	0x04, 0x55
        /*0036*/ 	.short	(.L_608 - .L_607)


	//   ....[0]....
.L_607:
        /* <DEDUP_REMOVED lines=10> */


	//----- nvinfo : EIATTR_MERCURY_ISA_VERSION
	.align		4
.L_608:
        /*00c8*/ 	.byte	0x03, 0x5f
        /*00ca*/ 	.short	0x0000


	//----- nvinfo : EIATTR_COOP_GROUP_MASK_REGIDS
	.align		4
        /*00cc*/ 	.byte	0x04, 0x29
        /*00ce*/ 	.short	(.L_610 - .L_609)


	//   ....[0]....
.L_609:
        /*00d0*/ 	.word	0xffffffff


	//----- nvinfo : EIATTR_COOP_GROUP_INSTR_OFFSETS
	.align		4
.L_610:
        /*00d4*/ 	.byte	0x04, 0x28
        /*00d6*/ 	.short	(.L_612 - .L_611)


	//   ....[0]....
.L_611:
        /*00d8*/ 	.word	0x00000060


	//----- nvinfo : EIATTR_EXIT_INSTR_OFFSETS
	.align		4
.L_612:
        /*00dc*/ 	.byte	0x04, 0x1c
        /*00de*/ 	.short	(.L_614 - .L_613)


	//   ....[0]....
.L_613:
        /*00e0*/ 	.word	0x000009d0


	//   ....[1]....
        /*00e4*/ 	.word	0x00008b50


	//   ....[2]....
        /*00e8*/ 	.word	0x00008c10


	//   ....[3]....
        /*00ec*/ 	.word	0x00009f80


	//   ....[4]....
        /*00f0*/ 	.word	0x0000a040


	//----- nvinfo : EIATTR_MAX_THREADS
	.align		4
.L_614:
        /*00f4*/ 	.byte	0x04, 0x05
        /*00f6*/ 	.short	(.L_616 - .L_615)
.L_615:
        /*00f8*/ 	.word	0x00000100
        /*00fc*/ 	.word	0x00000001
        /*0100*/ 	.word	0x00000001


	//----- nvinfo : EIATTR_CRS_STACK_SIZE
	.align		4
.L_616:
        /*0104*/ 	.byte	0x04, 0x1e
        /*0106*/ 	.short	(.L_618 - .L_617)
.L_617:
        /*0108*/ 	.word	0x00000000
.L_618:


//--------------------- .nv.info._ZN7cutlass13device_kernelIN5flash32FlashAttnBwdPostprocessConvertdQIN4cute5tupleIJNS3_1CILi64EEENS5_ILi256EEEEEENS_6half_tEfNS_4arch4Sm80ELi256ENS3_8TiledMMAINS3_8MMA_AtomIJNS3_28SM80_16x8x16_F32F16F16F32_TNEEEENS3_6LayoutINS4_IJNS5_ILi2EEENS5_ILi4EEENS5_ILi1EEEEEENS4_IJSJ_SH_NS5_ILi0EEEEEEEENS4_IJNS5_ILi32EEES6_NS5_ILi16EEEEEEEELb0EEEEEvNT_6ParamsE --------------------------
	.section	.nv.info._ZN7cutlass13device_kernelIN5flash32FlashAttnBwdPostprocessConvertdQIN4cute5tupleIJNS3_1CILi64EEENS5_ILi256EEEEEENS_6half_tEfNS_4arch4Sm80ELi256ENS3_8TiledMMAINS3_8MMA_AtomIJNS3_28SM80_16x8x16_F32F16F16F32_TNEEEENS3_6LayoutINS4_IJNS5_ILi2EEENS5_ILi4EEENS5_ILi1EEEEEENS4_IJSJ_SH_NS5_ILi0EEEEEEEENS4_IJNS5_ILi32EEES6_NS5_ILi16EEEEEEEELb0EEEEEvNT_6ParamsE,"",@"SHT_CUDA_INFO"
	.sectionflags	@""
	.align	4


	//----- nvinfo : EIATTR_CUDA_API_VERSION
	.align		4
        /*0000*/ 	.byte	0x04, 0x37
        /*0002*/ 	.short	(.L_620 - .L_619)
.L_619:
        /*0004*/ 	.word	0x00000082


	//----- nvinfo : EIATTR_SW2861232_WAR
	.align		4
.L_620:
        /*0008*/ 	.byte	0x01, 0x35
	.zero		2


	//----- nvinfo : EIATTR_PARAM_CBANK
	.align		4
        /*000c*/ 	.byte	0x04, 0x0a
        /*000e*/ 	.short	(.L_622 - .L_621)
	.align		4
.L_621:
        /*0010*/ 	.word	index@(.nv.constant0._ZN7cutlass13device_kernelIN5flash32FlashAttnBwdPostprocessConvertdQIN4cute5tupleIJNS3_1CILi64EEENS5_ILi256EEEEEENS_6half_tEfNS_4arch4Sm80ELi256ENS3_8TiledMMAINS3_8MMA_AtomIJNS3_28SM80_16x8x16_F32F16F16F32_TNEEEENS3_6LayoutINS4_IJNS5_ILi2EEENS5_ILi4EEENS5_ILi1EEEEEENS4_IJSJ_SH_NS5_ILi0EEEEEEEENS4_IJNS5_ILi32EEES6_NS5_ILi16EEEEEEEELb0EEEEEvNT_6ParamsE)
        /*0014*/ 	.short	0x0160
        /*0016*/ 	.short	0x0070


	//----- nvinfo : EIATTR_CBANK_PARAM_SIZE
	.align		4
.L_622:
        /*0018*/ 	.byte	0x03, 0x19
        /*001a*/ 	.short	0x0070


	//----- nvinfo : EIATTR_KPARAM_INFO
	.align		4
        /*001c*/ 	.byte	0x04, 0x17
        /*001e*/ 	.short	(.L_624 - .L_623)
.L_623:
        /*0020*/ 	.word	0x00000000
        /*0024*/ 	.short	0x0000
        /*0026*/ 	.short	0x0000
        /*0028*/ 	.byte	0x00, 0xf0, 0xc1, 0x01


	//----- nvinfo : EIATTR_MAXREG_COUNT
	.align		4
.L_624:
        /*002c*/ 	.byte	0x03, 0x1b
        /*002e*/ 	.short	0x0080


	//----- nvinfo : EIATTR_NUM_BARRIERS
	.align		4
        /*0030*/ 	.byte	0x02, 0x4c
        /*0032*/ 	.byte	0x01
	.zero		1


	//----- nvinfo : EIATTR_MERCURY_ISA_VERSION
	.align		4
        /*0034*/ 	.byte	0x03, 0x5f
        /*0036*/ 	.short	0x0000


	//----- nvinfo : EIATTR_EXIT_INSTR_OFFSETS
	.align		4
        /*0038*/ 	.byte	0x04, 0x1c
        /*003a*/ 	.short	(.L_626 - .L_625)


	//   ....[0]....
.L_625:
        /*003c*/ 	.word	0x00000180


	//   ....[1]....
        /*0040*/ 	.word	0x00001d30


	//   ....[2]....
        /*0044*/ 	.word	0x00001de0


	//----- nvinfo : EIATTR_CTAIDZ_USED
	.align		4
.L_626:
        /*0048*/ 	.byte	0x01, 0x04
	.zero		2


	//----- nvinfo : EIATTR_MAX_THREADS
	.align		4
        /*004c*/ 	.byte	0x04, 0x05
        /*004e*/ 	.short	(.L_628 - .L_627)
.L_627:
        /*0050*/ 	.word	0x00000100
        /*0054*/ 	.word	0x00000001
        /*0058*/ 	.word	0x00000001


	//----- nvinfo : EIATTR_CRS_STACK_SIZE
	.align		4
.L_628:
        /*005c*/ 	.byte	0x04, 0x1e
        /*005e*/ 	.short	(.L_630 - .L_629)
.L_629:
        /*0060*/ 	.word	0x00000000
.L_630:


//--------------------- .nv.info._ZN7cutlass13device_kernelIN5flash19enable_sm80_to_sm89INS1_16FlashAttnBwdSm80INS1_25CollectiveMainloopBwdSm80ILi1ELi1EN4cute5tupleIJNS5_1CILi64EEES8_NS7_ILi256EEEEEENS_6half_tEfNS_4arch4Sm80ELb1ELb0ELb0ELb1ELb0ELb0ELb0ELb0ELi2ELi4ELi2ELi2ELb0EEENS1_24CollectiveEpilogueBwdGQAISA_fSD_Li256ELb1ELb0EEENS1_25SingleTileBwdLPTSchedulerILb1ELi64ELb0EEEEEEEEEvNT_6ParamsE --------------------------
	.section	.nv.info._ZN7cutlass13device_kernelIN5flash19enable_sm80_to_sm89INS1_16FlashAttnBwdSm80INS1_25CollectiveMainloopBwdSm80ILi1ELi1EN4cute5tupleIJNS5_1CILi64EEES8_NS7_ILi256EEEEEENS_6half_tEfNS_4arch4Sm80ELb1ELb0ELb0ELb1ELb0ELb0ELb0ELb0ELi2ELi4ELi2ELi2ELb0EEENS1_24CollectiveEpilogueBwdGQAISA_fSD_Li256ELb1ELb0EEENS1_25SingleTileBwdLPTSchedulerILb1ELi64ELb0EEEEEEEEEvNT_6ParamsE,"",@"SHT_CUDA_INFO"
	.sectionflags	@""
	.align	4


	//----- nvinfo : EIATTR_CUDA_API_VERSION
	.align		4
        /*0000*/ 	.byte	0x04, 0x37
        /*0002*/ 	.short	(.L_632 - .L_631)
.L_631:
        /*0004*/ 	.word	0x00000082


	//----- nvinfo : EIATTR_SW2861232_WAR
	.align		4
.L_632:
        /*0008*/ 	.byte	0x01, 0x35
	.zero		2


	//----- nvinfo : EIATTR_PARAM_CBANK
	.align		4
        /*000c*/ 	.byte	0x04, 0x0a
        /*000e*/ 	.short	(.L_634 - .L_633)
	.align		4
.L_633:
        /*0010*/ 	.word	index@(.nv.constant0._ZN7cutlass13device_kernelIN5flash19enable_sm80_to_sm89INS1_16FlashAttnBwdSm80INS1_25CollectiveMainloopBwdSm80ILi1ELi1EN4cute5tupleIJNS5_1CILi64EEES8_NS7_ILi256EEEEEENS_6half_tEfNS_4arch4Sm80ELb1ELb0ELb0ELb1ELb0ELb0ELb0ELb0ELi2ELi4ELi2ELi2ELb0EEENS1_24CollectiveEpilogueBwdGQAISA_fSD_Li256ELb1ELb0EEENS1_25SingleTileBwdLPTSchedulerILb1ELi64ELb0EEEEEEEEEvNT_6ParamsE)
        /*0014*/ 	.short	0x0160
        /*0016*/ 	.short	0x0290


	//----- nvinfo : EIATTR_CBANK_PARAM_SIZE
	.align		4
.L_634:
        /*0018*/ 	.byte	0x03, 0x19
        /*001a*/ 	.short	0x0290


	//----- nvinfo : EIATTR_KPARAM_INFO
	.align		4
        /*001c*/ 	.byte	0x04, 0x17
        /*001e*/ 	.short	(.L_636 - .L_635)
.L_635:
        /*0020*/ 	.word	0x00000000
        /*0024*/ 	.short	0x0000
        /*0026*/ 	.short	0x0000
        /*0028*/ 	.byte	0x00, 0xf0, 0x41, 0x0a


	//----- nvinfo : EIATTR_MAXREG_COUNT
	.align		4
.L_636:
        /*002c*/ 	.byte	0x03, 0x1b
        /*002e*/ 	.short	0x00ff


	//----- nvinfo : EIATTR_NUM_BARRIERS
	.align		4
        /*0030*/ 	.byte	0x02, 0x4c
        /*0032*/ 	.byte	0x02
	.zero		1


	//----- nvinfo : EIATTR_ANNOTATIONS
	.align		4
        /*0034*/ 	.byte	0x04, 0x55
        /*0036*/ 	.short	(.L_638 - .L_637)


	//   ....[0]....
.L_637:
        /* <DEDUP_REMOVED lines=10> */


	//----- nvinfo : EIATTR_MERCURY_ISA_VERSION
	.align		4
.L_638:
        /*00c8*/ 	.byte	0x03, 0x5f
        /*00ca*/ 	.short	0x0000


	//----- nvinfo : EIATTR_COOP_GROUP_MASK_REGIDS
	.align		4
        /*00cc*/ 	.byte	0x04, 0x29
        /*00ce*/ 	.short	(.L_640 - .L_639)


	//   ....[0]....
.L_639:
        /*00d0*/ 	.word	0xffffffff


	//----- nvinfo : EIATTR_COOP_GROUP_INSTR_OFFSETS
	.align		4
.L_640:
        /*00d4*/ 	.byte	0x04, 0x28
        /*00d6*/ 	.short	(.L_642 - .L_641)


	//   ....[0]....
.L_641:
        /*00d8*/ 	.word	0x00000060


	//----- nvinfo : EIATTR_EXIT_INSTR_OFFSETS
	.align		4
.L_642:
        /*00dc*/ 	.byte	0x04, 0x1c
        /*00de*/ 	.short	(.L_644 - .L_643)


	//   ....[0]....
.L_643:
        /*00e0*/ 	.word	0x000009d0


	//   ....[1]....
        /*00e4*/ 	.word	0x00006b40


	//   ....[2]....
        /*00e8*/ 	.word	0x00007760


	//----- nvinfo : EIATTR_MAX_THREADS
	.align		4
.L_644:
        /*00ec*/ 	.byte	0x04, 0x05
        /*00ee*/ 	.short	(.L_646 - .L_645)
.L_645:
        /*00f0*/ 	.word	0x00000100
        /*00f4*/ 	.word	0x00000001
        /*00f8*/ 	.word	0x00000001
.L_646:


//--------------------- .nv.info._ZN7cutlass13device_kernelIN5flash22FlashAttnBwdPreprocessIN4cute5tupleIJNS3_1CILi64EEENS5_ILi256EEEEEENS_6half_tEfNS_4arch4Sm80ELb1ELb1EEEEEvNT_6ParamsE --------------------------
	.section	.nv.info._ZN7cutlass13device_kernelIN5flash22FlashAttnBwdPreprocessIN4cute5tupleIJNS3_1CILi64EEENS5_ILi256EEEEEENS_6half_tEfNS_4arch4Sm80ELb1ELb1EEEEEvNT_6ParamsE,"",@"SHT_CUDA_INFO"
	.sectionflags	@""
	.align	4


	//----- nvinfo : EIATTR_CUDA_API_VERSION
	.align		4
        /*0000*/ 	.byte	0x04, 0x37
        /*0002*/ 	.short	(.L_648 - .L_647)
.L_647:
        /*0004*/ 	.word	0x00000082


	//----- nvinfo : EIATTR_SW2861232_WAR
	.align		4
.L_648:
        /*0008*/ 	.byte	0x01, 0x35
	.zero		2


	//----- nvinfo : EIATTR_PARAM_CBANK
	.align		4
        /*000c*/ 	.byte	0x04, 0x0a
        /*000e*/ 	.short	(.L_650 - .L_649)
	.align		4
.L_649:
        /*0010*/ 	.word	index@(.nv.constant0._ZN7cutlass13device_kernelIN5flash22FlashAttnBwdPreprocessIN4cute5tupleIJNS3_1CILi64EEENS5_ILi256EEEEEENS_6half_tEfNS_4arch4Sm80ELb1ELb1EEEEEvNT_6ParamsE)
        /*0014*/ 	.short	0x0160
        /*0016*/ 	.short	0x00f0


	//----- nvinfo : EIATTR_CBANK_PARAM_SIZE
	.align		4
.L_650:
        /*0018*/ 	.byte	0x03, 0x19
        /*001a*/ 	.short	0x00f0


	//----- nvinfo : EIATTR_KPARAM_INFO
	.align		4
        /*001c*/ 	.byte	0x04, 0x17
        /*001e*/ 	.short	(.L_652 - .L_651)
.L_651:
        /*0020*/ 	.word	0x00000000
        /*0024*/ 	.short	0x0000
        /*0026*/ 	.short	0x0000
        /*0028*/ 	.byte	0x00, 0xf0, 0xc1, 0x03


	//----- nvinfo : EIATTR_MAXREG_COUNT
	.align		4
.L_652:
        /*002c*/ 	.byte	0x03, 0x1b
        /*002e*/ 	.short	0x0080


	//----- nvinfo : EIATTR_MERCURY_ISA_VERSION
	.align		4
        /*0030*/ 	.byte	0x03, 0x5f
        /*0032*/ 	.short	0x0000


	//----- nvinfo : EIATTR_COOP_GROUP_MASK_REGIDS
	.align		4
        /*0034*/ 	.byte	0x04, 0x29
        /*0036*/ 	.short	(.L_654 - .L_653)


	//   ....[0]....
.L_653:
        /*0038*/ 	.word	0xffffffff


	//   ....[1]....
        /*003c*/ 	.word	0xffffffff


	//   ....[2]....
        /*0040*/ 	.word	0xffffffff


	//   ....[3]....
        /*0044*/ 	.word	0xffffffff


	//   ....[4]....
        /*0048*/ 	.word	0xffffffff


	//   ....[5]....
        /*004c*/ 	.word	0xffffffff


	//   ....[6]....
        /*0050*/ 	.word	0xffffffff


	//   ....[7]....
        /*0054*/ 	.word	0xffffffff


	//   ....[8]....
        /*0058*/ 	.word	0xffffffff


	//   ....[9]....
        /*005c*/ 	.word	0xffffffff


	//   ....[10]....
        /*0060*/ 	.word	0xffffffff


	//   ....[11]....
        /*0064*/ 	.word	0xffffffff


	//   ....[12]....
        /*0068*/ 	.word	0xffffffff


	//   ....[13]....
        /*006c*/ 	.word	0xffffffff


	//   ....[14]....
        /*0070*/ 	.word	0xffffffff


	//   ....[15]....
        /*0074*/ 	.word	0xffffffff


	//----- nvinfo : EIATTR_COOP_GROUP_INSTR_OFFSETS
	.align		4
.L_654:
        /*0078*/ 	.byte	0x04, 0x28
        /*007a*/ 	.short	(.L_656 - .L_655)


	//   ....[0]....
.L_655:
        /*007c*/ 	.word	0x000026f0


	//   ....[1]....
        /*0080*/ 	.word	0x00002710


	//   ....[2]....
        /*0084*/ 	.word	0x00002720


	//   ....[3]....
        /*0088*/ 	.word	0x00002730


	//   ....[4]....
        /*008c*/ 	.word	0x00002760


	//   ....[5]....
        /*0090*/ 	.word	0x00002780


	//   ....[6]....
        /*0094*/ 	.word	0x000027a0


	//   ....[7]....
        /*0098*/ 	.word	0x000027b0


	//   ....[8]....
        /*009c*/ 	.word	0x000027e0


	//   ....[9]....
        /*00a0*/ 	.word	0x00002800


	//   ....[10]....
        /*00a4*/ 	.word	0x00002820


	//   ....[11]....
        /*00a8*/ 	.word	0x00002830


	//   ....[12]....
        /*00ac*/ 	.word	0x00002870


	//   ....[13]....
        /*00b0*/ 	.word	0x00002890


	//   ....[14]....
        /*00b4*/ 	.word	0x000028a0


	//   ....[15]....
        /*00b8*/ 	.word	0x000028b0


	//----- nvinfo : EIATTR_EXIT_INSTR_OFFSETS
	.align		4
.L_656:
        /*00bc*/ 	.byte	0x04, 0x1c
        /*00be*/ 	.short	(.L_658 - .L_657)


	//   ....[0]....
.L_657:
        /*00c0*/ 	.word	0x00000340


	//   ....[1]....
        /*00c4*/ 	.word	0x00003000


	//   ....[2]....
        /*00c8*/ 	.word	0x000030a0


	//----- nvinfo : EIATTR_CTAIDZ_USED
	.align		4
.L_658:
        /*00cc*/ 	.byte	0x01, 0x04
	.zero		2


	//----- nvinfo : EIATTR_MAX_THREADS
	.align		4
        /*00d0*/ 	.byte	0x04, 0x05
        /*00d2*/ 	.short	(.L_660 - .L_659)
.L_659:
        /*00d4*/ 	.word	0x00000100
        /*00d8*/ 	.word	0x00000001
        /*00dc*/ 	.word	0x00000001


	//----- nvinfo : EIATTR_CRS_STACK_SIZE
	.align		4
.L_660:
        /*00e0*/ 	.byte	0x04, 0x1e
        /*00e2*/ 	.short	(.L_662 - .L_661)
.L_661:
        /*00e4*/ 	.word	0x00000000
.L_662:


//--------------------- .nv.callgraph             --------------------------
	.section	.nv.callgraph,"",@"SHT_CUDA_CALLGRAPH"
	.align	4
	.sectionentsize	8
	.align		4
        /*0000*/ 	.word	0x00000000
	.align		4
        /*0004*/ 	.word	0xffffffff
	.align		4
        /*0008*/ 	.word	0x00000000
	.align		4
        /*000c*/ 	.word	0xfffffffe
	.align		4
        /*0010*/ 	.word	0x00000000
	.align		4
        /*0014*/ 	.word	0xfffffffd
	.align		4
        /*0018*/ 	.word	0x00000000
	.align		4
        /*001c*/ 	.word	0xfffffffc


//--------------------- .nv.rel.action            --------------------------
	.section	.nv.rel.action,"",@"SHT_CUDA_RELOCINFO"
	.align	8
	.sectionentsize	8
        /*0000*/ 	.byte	0x73, 0x00, 0x00, 0x00, 0x00, 0x00, 0x00, 0x00, 0x00, 0x00, 0x00, 0x11, 0x25, 0x00, 0x05, 0x36


//--------------------- .nv.constant4             --------------------------
	.section	.nv.constant4,"a",@progbits
	.align	8
	.align		8
.nv.constant4:
        /*0000*/ 	.dword	_ZN66_INTERNAL_16e508ea_30_flash_bwd_hdim256_fp16_sm80_cu_9b94ef52_29734cuda3std3__45__cpo5beginE
	.align		8
        /*0008*/ 	.dword	_ZN66_INTERNAL_16e508ea_30_flash_bwd_hdim256_fp16_sm80_cu_9b94ef52_29734cuda3std3__45__cpo3endE
	.align		8
        /*0010*/ 	.dword	_ZN66_INTERNAL_16e508ea_30_flash_bwd_hdim256_fp16_sm80_cu_9b94ef52_29734cuda3std3__45__cpo6cbeginE
	.align		8
        /*0018*/ 	.dword	_ZN66_INTERNAL_16e508ea_30_flash_bwd_hdim256_fp16_sm80_cu_9b94ef52_29734cuda3std3__45__cpo4cendE
	.align		8
        /*0020*/ 	.dword	_ZN66_INTERNAL_16e508ea_30_flash_bwd_hdim256_fp16_sm80_cu_9b94ef52_29734cuda3std3__468_GLOBAL__N__16e508ea_30_flash_bwd_hdim256_fp16_sm80_cu_9b94ef52_29736ignoreE
	.align		8
        /*0028*/ 	.dword	_ZN66_INTERNAL_16e508ea_30_flash_bwd_hdim256_fp16_sm80_cu_9b94ef52_29734cuda3std3__419piecewise_constructE
	.align		8
        /*0030*/ 	.dword	_ZN66_INTERNAL_16e508ea_30_flash_bwd_hdim256_fp16_sm80_cu_9b94ef52_29734cuda3std3__48in_placeE
	.align		8
        /*0038*/ 	.dword	_ZN66_INTERNAL_16e508ea_30_flash_bwd_hdim256_fp16_sm80_cu_9b94ef52_29734cuda3std6ranges3__45__cpo4swapE
	.align		8
        /*0040*/ 	.dword	_ZN66_INTERNAL_16e508ea_30_flash_bwd_hdim256_fp16_sm80_cu_9b94ef52_29734cuda3std6ranges3__45__cpo9iter_moveE
	.align		8
        /*0048*/ 	.dword	_ZN66_INTERNAL_16e508ea_30_flash_bwd_hdim256_fp16_sm80_cu_9b94ef52_29734cute7productE
	.align		8
        /*0050*/ 	.dword	_ZN66_INTERNAL_16e508ea_30_flash_bwd_hdim256_fp16_sm80_cu_9b94ef52_29734cute1_E


//--------------------- .nv.constant0._ZN7cutlass13device_kernelIN5flash19enable_sm80_to_sm89INS1_16FlashAttnBwdSm80INS1_25CollectiveMainloopBwdSm80ILi1ELi1EN4cute5tupleIJNS5_1CILi32EEENS7_ILi64EEENS7_ILi256EEEEEENS_6half_tEfNS_4arch4Sm80ELb0ELb0ELb0ELb0ELb0ELb0ELb0ELb0ELi2ELi2ELi2ELi1ELb1EEENS1_21CollectiveEpilogueBwdISB_SC_SE_Li256ELb0ELb0ELi4EEENS1_19SingleTileSchedulerILb0ELb0ELb0ELi64EEEEEEEEEvNT_6ParamsE --------------------------
	.section	.nv.constant0._ZN7cutlass13device_kernelIN5flash19enable_sm80_to_sm89INS1_16FlashAttnBwdSm80INS1_25CollectiveMainloopBwdSm80ILi1ELi1EN4cute5tupleIJNS5_1CILi32EEENS7_ILi64EEENS7_ILi256EEEEEENS_6half_tEfNS_4arch4Sm80ELb0ELb0ELb0ELb0ELb0ELb0ELb0ELb0ELi2ELi2ELi2ELi1ELb1EEENS1_21CollectiveEpilogueBwdISB_SC_SE_Li256ELb0ELb0ELi4EEENS1_19SingleTileSchedulerILb0ELb0ELb0ELi64EEEEEEEEEvNT_6ParamsE,"a",@progbits
	.sectionflags	@""
	.align	4
.nv.constant0._ZN7cutlass13device_kernelIN5flash19enable_sm80_to_sm89INS1_16FlashAttnBwdSm80INS1_25CollectiveMainloopBwdSm80ILi1ELi1EN4cute5tupleIJNS5_1CILi32EEENS7_ILi64EEENS7_ILi256EEEEEENS_6half_tEfNS_4arch4Sm80ELb0ELb0ELb0ELb0ELb0ELb0ELb0ELb0ELi2ELi2ELi2ELi1ELb1EEENS1_21CollectiveEpilogueBwdISB_SC_SE_Li256ELb0ELb0ELi4EEENS1_19SingleTileSchedulerILb0ELb0ELb0ELi64EEEEEEEEEvNT_6ParamsE:
	.zero		976


//--------------------- .nv.constant0._ZN7cutlass13device_kernelIN5flash19enable_sm80_to_sm89INS1_16FlashAttnBwdSm80INS1_25CollectiveMainloopBwdSm80ILi1ELi1EN4cute5tupleIJNS5_1CILi32EEENS7_ILi64EEENS7_ILi256EEEEEENS_6half_tEfNS_4arch4Sm80ELb0ELb0ELb0ELb0ELb0ELb0ELb0ELb0ELi2ELi2ELi2ELi1ELb1EEENS1_24CollectiveEpilogueBwdGQAISB_fSE_Li256ELb0ELb0EEENS1_19SingleTileSchedulerILb0ELb0ELb0ELi64EEEEEEEEEvNT_6ParamsE --------------------------
	.section	.nv.constant0._ZN7cutlass13device_kernelIN5flash19enable_sm80_to_sm89INS1_16FlashAttnBwdSm80INS1_25CollectiveMainloopBwdSm80ILi1ELi1EN4cute5tupleIJNS5_1CILi32EEENS7_ILi64EEENS7_ILi256EEEEEENS_6half_tEfNS_4arch4Sm80ELb0ELb0ELb0ELb0ELb0ELb0ELb0ELb0ELi2ELi2ELi2ELi1ELb1EEENS1_24CollectiveEpilogueBwdGQAISB_fSE_Li256ELb0ELb0EEENS1_19SingleTileSchedulerILb0ELb0ELb0ELi64EEEEEEEEEvNT_6ParamsE,"a",@progbits
	.sectionflags	@""
	.align	4
.nv.constant0._ZN7cutlass13device_kernelIN5flash19enable_sm80_to_sm89INS1_16FlashAttnBwdSm80INS1_25CollectiveMainloopBwdSm80ILi1ELi1EN4cute5tupleIJNS5_1CILi32EEENS7_ILi64EEENS7_ILi256EEEEEENS_6half_tEfNS_4arch4Sm80ELb0ELb0ELb0ELb0ELb0ELb0ELb0ELb0ELi2ELi2ELi2ELi1ELb1EEENS1_24CollectiveEpilogueBwdGQAISB_fSE_Li256ELb0ELb0EEENS1_19SingleTileSchedulerILb0ELb0ELb0ELi64EEEEEEEEEvNT_6ParamsE:
	.zero		984


//--------------------- .nv.constant0._ZN7cutlass13device_kernelIN5flash19enable_sm80_to_sm89INS1_16FlashAttnBwdSm80INS1_25CollectiveMainloopBwdSm80ILi1ELi1EN4cute5tupleIJNS5_1CILi32EEENS7_ILi64EEENS7_ILi256EEEEEENS_6half_tEfNS_4arch4Sm80ELb0ELb0ELb0ELb1ELb0ELb0ELb0ELb0ELi2ELi2ELi2ELi1ELb1EEENS1_21CollectiveEpilogueBwdISB_SC_SE_Li256ELb1ELb0ELi4EEENS1_19SingleTileSchedulerILb1ELb0ELb0ELi64EEEEEEEEEvNT_6ParamsE --------------------------
	.section	.nv.constant0._ZN7cutlass13device_kernelIN5flash19enable_sm80_to_sm89INS1_16FlashAttnBwdSm80INS1_25CollectiveMainloopBwdSm80ILi1ELi1EN4cute5tupleIJNS5_1CILi32EEENS7_ILi64EEENS7_ILi256EEEEEENS_6half_tEfNS_4arch4Sm80ELb0ELb0ELb0ELb1ELb0ELb0ELb0ELb0ELi2ELi2ELi2ELi1ELb1EEENS1_21CollectiveEpilogueBwdISB_SC_SE_Li256ELb1ELb0ELi4EEENS1_19SingleTileSchedulerILb1ELb0ELb0ELi64EEEEEEEEEvNT_6ParamsE,"a",@progbits
	.sectionflags	@""
	.align	4
.nv.constant0._ZN7cutlass13device_kernelIN5flash19enable_sm80_to_sm89INS1_16FlashAttnBwdSm80INS1_25CollectiveMainloopBwdSm80ILi1ELi1EN4cute5tupleIJNS5_1CILi32EEENS7_ILi64EEENS7_ILi256EEEEEENS_6half_tEfNS_4arch4Sm80ELb0ELb0ELb0ELb1ELb0ELb0ELb0ELb0ELi2ELi2ELi2ELi1ELb1EEENS1_21CollectiveEpilogueBwdISB_SC_SE_Li256ELb1ELb0ELi4EEENS1_19SingleTileSchedulerILb1ELb0ELb0ELi64EEEEEEEEEvNT_6ParamsE:
	.zero		976


//--------------------- .nv.constant0._ZN7cutlass13device_kernelIN5flash19enable_sm80_to_sm89INS1_16FlashAttnBwdSm80INS1_25CollectiveMainloopBwdSm80ILi1ELi1EN4cute5tupleIJNS5_1CILi32EEENS7_ILi64EEENS7_ILi256EEEEEENS_6half_tEfNS_4arch4Sm80ELb0ELb0ELb0ELb1ELb0ELb0ELb0ELb0ELi2ELi2ELi2ELi1ELb1EEENS1_24CollectiveEpilogueBwdGQAISB_fSE_Li256ELb1ELb0EEENS1_19SingleTileSchedulerILb1ELb0ELb0ELi64EEEEEEEEEvNT_6ParamsE --------------------------
	.section	.nv.constant0._ZN7cutlass13device_kernelIN5flash19enable_sm80_to_sm89INS1_16FlashAttnBwdSm80INS1_25CollectiveMainloopBwdSm80ILi1ELi1EN4cute5tupleIJNS5_1CILi32EEENS7_ILi64EEENS7_ILi256EEEEEENS_6half_tEfNS_4arch4Sm80ELb0ELb0ELb0ELb1ELb0ELb0ELb0ELb0ELi2ELi2ELi2ELi1ELb1EEENS1_24CollectiveEpilogueBwdGQAISB_fSE_Li256ELb1ELb0EEENS1_19SingleTileSchedulerILb1ELb0ELb0ELi64EEEEEEEEEvNT_6ParamsE,"a",@progbits
	.sectionflags	@""
	.align	4
.nv.constant0._ZN7cutlass13device_kernelIN5flash19enable_sm80_to_sm89INS1_16FlashAttnBwdSm80INS1_25CollectiveMainloopBwdSm80ILi1ELi1EN4cute5tupleIJNS5_1CILi32EEENS7_ILi64EEENS7_ILi256EEEEEENS_6half_tEfNS_4arch4Sm80ELb0ELb0ELb0ELb1ELb0ELb0ELb0ELb0ELi2ELi2ELi2ELi1ELb1EEENS1_24CollectiveEpilogueBwdGQAISB_fSE_Li256ELb1ELb0EEENS1_19SingleTileSchedulerILb1ELb0ELb0ELi64EEEEEEEEEvNT_6ParamsE:
	.zero		984


//--------------------- .nv.constant0._ZN7cutlass13device_kernelIN5flash19enable_sm80_to_sm89INS1_16FlashAttnBwdSm80INS1_25CollectiveMainloopBwdSm80ILi1ELi1EN4cute5tupleIJNS5_1CILi32EEENS7_ILi64EEENS7_ILi256EEEEEENS_6half_tEfNS_4arch4Sm80ELb0ELb1ELb0ELb0ELb0ELb0ELb0ELb0ELi2ELi2ELi2ELi1ELb1EEENS1_21CollectiveEpilogueBwdISB_SC_SE_Li256ELb0ELb0ELi4EEENS1_19SingleTileSchedulerILb0ELb0ELb0ELi64EEEEEEEEEvNT_6ParamsE --------------------------
	.section	.nv.constant0._ZN7cutlass13device_kernelIN5flash19enable_sm80_to_sm89INS1_16FlashAttnBwdSm80INS1_25CollectiveMainloopBwdSm80ILi1ELi1EN4cute5tupleIJNS5_1CILi32EEENS7_ILi64EEENS7_ILi256EEEEEENS_6half_tEfNS_4arch4Sm80ELb0ELb1ELb0ELb0ELb0ELb0ELb0ELb0ELi2ELi2ELi2ELi1ELb1EEENS1_21CollectiveEpilogueBwdISB_SC_SE_Li256ELb0ELb0ELi4EEENS1_19SingleTileSchedulerILb0ELb0ELb0ELi64EEEEEEEEEvNT_6ParamsE,"a",@progbits
	.sectionflags	@""
	.align	4
.nv.constant0._ZN7cutlass13device_kernelIN5flash19enable_sm80_to_sm89INS1_16FlashAttnBwdSm80INS1_25CollectiveMainloopBwdSm80ILi1ELi1EN4cute5tupleIJNS5_1CILi32EEENS7_ILi64EEENS7_ILi256EEEEEENS_6half_tEfNS_4arch4Sm80ELb0ELb1ELb0ELb0ELb0ELb0ELb0ELb0ELi2ELi2ELi2ELi1ELb1EEENS1_21CollectiveEpilogueBwdISB_SC_SE_Li256ELb0ELb0ELi4EEENS1_19SingleTileSchedulerILb0ELb0ELb0ELi64EEEEEEEEEvNT_6ParamsE:
	.zero		976


//--------------------- .nv.constant0._ZN7cutlass13device_kernelIN5flash19enable_sm80_to_sm89INS1_16FlashAttnBwdSm80INS1_25CollectiveMainloopBwdSm80ILi1ELi1EN4cute5tupleIJNS5_1CILi32EEENS7_ILi64EEENS7_ILi256EEEEEENS_6half_tEfNS_4arch4Sm80ELb0ELb1ELb0ELb0ELb0ELb0ELb0ELb0ELi2ELi2ELi2ELi1ELb1EEENS1_24CollectiveEpilogueBwdGQAISB_fSE_Li256ELb0ELb0EEENS1_19SingleTileSchedulerILb0ELb0ELb0ELi64EEEEEEEEEvNT_6ParamsE --------------------------
	.section	.nv.constant0._ZN7cutlass13device_kernelIN5flash19enable_sm80_to_sm89INS1_16FlashAttnBwdSm80INS1_25CollectiveMainloopBwdSm80ILi1ELi1EN4cute5tupleIJNS5_1CILi32EEENS7_ILi64EEENS7_ILi256EEEEEENS_6half_tEfNS_4arch4Sm80ELb0ELb1ELb0ELb0ELb0ELb0ELb0ELb0ELi2ELi2ELi2ELi1ELb1EEENS1_24CollectiveEpilogueBwdGQAISB_fSE_Li256ELb0ELb0EEENS1_19SingleTileSchedulerILb0ELb0ELb0ELi64EEEEEEEEEvNT_6ParamsE,"a",@progbits
	.sectionflags	@""
	.align	4
.nv.constant0._ZN7cutlass13device_kernelIN5flash19enable_sm80_to_sm89INS1_16FlashAttnBwdSm80INS1_25CollectiveMainloopBwdSm80ILi1ELi1EN4cute5tupleIJNS5_1CILi32EEENS7_ILi64EEENS7_ILi256EEEEEENS_6half_tEfNS_4arch4Sm80ELb0ELb1ELb0ELb0ELb0ELb0ELb0ELb0ELi2ELi2ELi2ELi1ELb1EEENS1_24CollectiveEpilogueBwdGQAISB_fSE_Li256ELb0ELb0EEENS1_19SingleTileSchedulerILb0ELb0ELb0ELi64EEEEEEEEEvNT_6ParamsE:
	.zero		984


//--------------------- .nv.constant0._ZN7cutlass13device_kernelIN5flash19enable_sm80_to_sm89INS1_16FlashAttnBwdSm80INS1_25CollectiveMainloopBwdSm80ILi1ELi1EN4cute5tupleIJNS5_1CILi32EEENS7_ILi64EEENS7_ILi256EEEEEENS_6half_tEfNS_4arch4Sm80ELb0ELb1ELb0ELb1ELb0ELb0ELb0ELb0ELi2ELi2ELi2ELi1ELb1EEENS1_21CollectiveEpilogueBwdISB_SC_SE_Li256ELb1ELb0ELi4EEENS1_19SingleTileSchedulerILb1ELb0ELb0ELi64EEEEEEEEEvNT_6ParamsE --------------------------
	.section	.nv.constant0._ZN7cutlass13device_kernelIN5flash19enable_sm80_to_sm89INS1_16FlashAttnBwdSm80INS1_25CollectiveMainloopBwdSm80ILi1ELi1EN4cute5tupleIJNS5_1CILi32EEENS7_ILi64EEENS7_ILi256EEEEEENS_6half_tEfNS_4arch4Sm80ELb0ELb1ELb0ELb1ELb0ELb0ELb0ELb0ELi2ELi2ELi2ELi1ELb1EEENS1_21CollectiveEpilogueBwdISB_SC_SE_Li256ELb1ELb0ELi4EEENS1_19SingleTileSchedulerILb1ELb0ELb0ELi64EEEEEEEEEvNT_6ParamsE,"a",@progbits
	.sectionflags	@""
	.align	4
.nv.constant0._ZN7cutlass13device_kernelIN5flash19enable_sm80_to_sm89INS1_16FlashAttnBwdSm80INS1_25CollectiveMainloopBwdSm80ILi1ELi1EN4cute5tupleIJNS5_1CILi32EEENS7_ILi64EEENS7_ILi256EEEEEENS_6half_tEfNS_4arch4Sm80ELb0ELb1ELb0ELb1ELb0ELb0ELb0ELb0ELi2ELi2ELi2ELi1ELb1EEENS1_21CollectiveEpilogueBwdISB_SC_SE_Li256ELb1ELb0ELi4EEENS1_19SingleTileSchedulerILb1ELb0ELb0ELi64EEEEEEEEEvNT_6ParamsE:
	.zero		976


//--------------------- .nv.constant0._ZN7cutlass13device_kernelIN5flash19enable_sm80_to_sm89INS1_16FlashAttnBwdSm80INS1_25CollectiveMainloopBwdSm80ILi1ELi1EN4cute5tupleIJNS5_1CILi32EEENS7_ILi64EEENS7_ILi256EEEEEENS_6half_tEfNS_4arch4Sm80ELb0ELb1ELb0ELb1ELb0ELb0ELb0ELb0ELi2ELi2ELi2ELi1ELb1EEENS1_24CollectiveEpilogueBwdGQAISB_fSE_Li256ELb1ELb0EEENS1_19SingleTileSchedulerILb1ELb0ELb0ELi64EEEEEEEEEvNT_6ParamsE --------------------------
	.section	.nv.constant0._ZN7cutlass13device_kernelIN5flash19enable_sm80_to_sm89INS1_16FlashAttnBwdSm80INS1_25CollectiveMainloopBwdSm80ILi1ELi1EN4cute5tupleIJNS5_1CILi32EEENS7_ILi64EEENS7_ILi256EEEEEENS_6half_tEfNS_4arch4Sm80ELb0ELb1ELb0ELb1ELb0ELb0ELb0ELb0ELi2ELi2ELi2ELi1ELb1EEENS1_24CollectiveEpilogueBwdGQAISB_fSE_Li256ELb1ELb0EEENS1_19SingleTileSchedulerILb1ELb0ELb0ELi64EEEEEEEEEvNT_6ParamsE,"a",@progbits
	.sectionflags	@""
	.align	4
.nv.constant0._ZN7cutlass13device_kernelIN5flash19enable_sm80_to_sm89INS1_16FlashAttnBwdSm80INS1_25CollectiveMainloopBwdSm80ILi1ELi1EN4cute5tupleIJNS5_1CILi32EEENS7_ILi64EEENS7_ILi256EEEEEENS_6half_tEfNS_4arch4Sm80ELb0ELb1ELb0ELb1ELb0ELb0ELb0ELb0ELi2ELi2ELi2ELi1ELb1EEENS1_24CollectiveEpilogueBwdGQAISB_fSE_Li256ELb1ELb0EEENS1_19SingleTileSchedulerILb1ELb0ELb0ELi64EEEEEEEEEvNT_6ParamsE:
	.zero		984


//--------------------- .nv.constant0._ZN7cutlass13device_kernelIN5flash19enable_sm80_to_sm89INS1_16FlashAttnBwdSm80INS1_25CollectiveMainloopBwdSm80ILi1ELi1EN4cute5tupleIJNS5_1CILi32EEENS7_ILi64EEENS7_ILi256EEEEEENS_6half_tEfNS_4arch4Sm80ELb1ELb0ELb0ELb0ELb0ELb0ELb0ELb0ELi2ELi2ELi2ELi1ELb1EEENS1_21CollectiveEpilogueBwdISB_SC_SE_Li256ELb0ELb0ELi4EEENS1_25SingleTileBwdLPTSchedulerILb0ELi64ELb0EEEEEEEEEvNT_6ParamsE --------------------------
	.section	.nv.constant0._ZN7cutlass13device_kernelIN5flash19enable_sm80_to_sm89INS1_16FlashAttnBwdSm80INS1_25CollectiveMainloopBwdSm80ILi1ELi1EN4cute5tupleIJNS5_1CILi32EEENS7_ILi64EEENS7_ILi256EEEEEENS_6half_tEfNS_4arch4Sm80ELb1ELb0ELb0ELb0ELb0ELb0ELb0ELb0ELi2ELi2ELi2ELi1ELb1EEENS1_21CollectiveEpilogueBwdISB_SC_SE_Li256ELb0ELb0ELi4EEENS1_25SingleTileBwdLPTSchedulerILb0ELi64ELb0EEEEEEEEEvNT_6ParamsE,"a",@progbits
	.sectionflags	@""
	.align	4
.nv.constant0._ZN7cutlass13device_kernelIN5flash19enable_sm80_to_sm89INS1_16FlashAttnBwdSm80INS1_25CollectiveMainloopBwdSm80ILi1ELi1EN4cute5tupleIJNS5_1CILi32EEENS7_ILi64EEENS7_ILi256EEEEEENS_6half_tEfNS_4arch4Sm80ELb1ELb0ELb0ELb0ELb0ELb0ELb0ELb0ELi2ELi2ELi2ELi1ELb1EEENS1_21CollectiveEpilogueBwdISB_SC_SE_Li256ELb0ELb0ELi4EEENS1_25SingleTileBwdLPTSchedulerILb0ELi64ELb0EEEEEEEEEvNT_6ParamsE:
	.zero		1000


//--------------------- .nv.constant0._ZN7cutlass13device_kernelIN5flash19enable_sm80_to_sm89INS1_16FlashAttnBwdSm80INS1_25CollectiveMainloopBwdSm80ILi1ELi1EN4cute5tupleIJNS5_1CILi32EEENS7_ILi64EEENS7_ILi256EEEEEENS_6half_tEfNS_4arch4Sm80ELb1ELb0ELb0ELb0ELb0ELb0ELb0ELb0ELi2ELi2ELi2ELi1ELb1EEENS1_24CollectiveEpilogueBwdGQAISB_fSE_Li256ELb0ELb0EEENS1_25SingleTileBwdLPTSchedulerILb0ELi64ELb0EEEEEEEEEvNT_6ParamsE --------------------------
	.section	.nv.constant0._ZN7cutlass13device_kernelIN5flash19enable_sm80_to_sm89INS1_16FlashAttnBwdSm80INS1_25CollectiveMainloopBwdSm80ILi1ELi1EN4cute5tupleIJNS5_1CILi32EEENS7_ILi64EEENS7_ILi256EEEEEENS_6half_tEfNS_4arch4Sm80ELb1ELb0ELb0ELb0ELb0ELb0ELb0ELb0ELi2ELi2ELi2ELi1ELb1EEENS1_24CollectiveEpilogueBwdGQAISB_fSE_Li256ELb0ELb0EEENS1_25SingleTileBwdLPTSchedulerILb0ELi64ELb0EEEEEEEEEvNT_6ParamsE,"a",@progbits
	.sectionflags	@""
	.align	4
.nv.constant0._ZN7cutlass13device_kernelIN5flash19enable_sm80_to_sm89INS1_16FlashAttnBwdSm80INS1_25CollectiveMainloopBwdSm80ILi1ELi1EN4cute5tupleIJNS5_1CILi32EEENS7_ILi64EEENS7_ILi256EEEEEENS_6half_tEfNS_4arch4Sm80ELb1ELb0ELb0ELb0ELb0ELb0ELb0ELb0ELi2ELi2ELi2ELi1ELb1EEENS1_24CollectiveEpilogueBwdGQAISB_fSE_Li256ELb0ELb0EEENS1_25SingleTileBwdLPTSchedulerILb0ELi64ELb0EEEEEEEEEvNT_6ParamsE:
	.zero		1008


//--------------------- .nv.constant0._ZN7cutlass13device_kernelIN5flash22FlashAttnBwdPreprocessIN4cute5tupleIJNS3_1CILi32EEENS5_ILi256EEEEEENS_6half_tEfNS_4arch4Sm80ELb1ELb0EEEEEvNT_6ParamsE --------------------------
	.section	.nv.constant0._ZN7cutlass13device_kernelIN5flash22FlashAttnBwdPreprocessIN4cute5tupleIJNS3_1CILi32EEENS5_ILi256EEEEEENS_6half_tEfNS_4arch4Sm80ELb1ELb0EEEEEvNT_6ParamsE,"a",@progbits
	.sectionflags	@""
	.align	4
.nv.constant0._ZN7cutlass13device_kernelIN5flash22FlashAttnBwdPreprocessIN4cute5tupleIJNS3_1CILi32EEENS5_ILi256EEEEEENS_6half_tEfNS_4arch4Sm80ELb1ELb0EEEEEvNT_6ParamsE:
	.zero		592


//--------------------- .nv.constant0._ZN7cutlass13device_kernelIN5flash19enable_sm80_to_sm89INS1_16FlashAttnBwdSm80INS1_25CollectiveMainloopBwdSm80ILi1ELi1EN4cute5tupleIJNS5_1CILi32EEENS7_ILi64EEENS7_ILi256EEEEEENS_6half_tEfNS_4arch4Sm80ELb1ELb0ELb0ELb1ELb0ELb0ELb0ELb0ELi2ELi2ELi2ELi1ELb1EEENS1_21CollectiveEpilogueBwdISB_SC_SE_Li256ELb1ELb0ELi4EEENS1_25SingleTileBwdLPTSchedulerILb1ELi64ELb0EEEEEEEEEvNT_6ParamsE --------------------------
	.section	.nv.constant0._ZN7cutlass13device_kernelIN5flash19enable_sm80_to_sm89INS1_16FlashAttnBwdSm80INS1_25CollectiveMainloopBwdSm80ILi1ELi1EN4cute5tupleIJNS5_1CILi32EEENS7_ILi64EEENS7_ILi256EEEEEENS_6half_tEfNS_4arch4Sm80ELb1ELb0ELb0ELb1ELb0ELb0ELb0ELb0ELi2ELi2ELi2ELi1ELb1EEENS1_21CollectiveEpilogueBwdISB_SC_SE_Li256ELb1ELb0ELi4EEENS1_25SingleTileBwdLPTSchedulerILb1ELi64ELb0EEEEEEEEEvNT_6ParamsE,"a",@progbits
	.sectionflags	@""
	.align	4
.nv.constant0._ZN7cutlass13device_kernelIN5flash19enable_sm80_to_sm89INS1_16FlashAttnBwdSm80INS1_25CollectiveMainloopBwdSm80ILi1ELi1EN4cute5tupleIJNS5_1CILi32EEENS7_ILi64EEENS7_ILi256EEEEEENS_6half_tEfNS_4arch4Sm80ELb1ELb0ELb0ELb1ELb0ELb0ELb0ELb0ELi2ELi2ELi2ELi1ELb1EEENS1_21CollectiveEpilogueBwdISB_SC_SE_Li256ELb1ELb0ELi4EEENS1_25SingleTileBwdLPTSchedulerILb1ELi64ELb0EEEEEEEEEvNT_6ParamsE:
	.zero		1000


//--------------------- .nv.constant0._ZN7cutlass13device_kernelIN5flash32FlashAttnBwdPostprocessConvertdQIN4cute5tupleIJNS3_1CILi32EEENS5_ILi256EEEEEENS_6half_tEfNS_4arch4Sm80ELi256ENS3_8TiledMMAINS3_8MMA_AtomIJNS3_28SM80_16x8x16_F32F16F16F32_TNEEEENS3_6LayoutINS4_IJNS5_ILi1EEENS5_ILi8EEESH_EEENS4_IJNS5_ILi0EEESH_SK_EEEEENS4_IJNS5_ILi16EEENS5_ILi128EEESN_EEEEELb0EEEEEvNT_6ParamsE --------------------------
	.section	.nv.constant0._ZN7cutlass13device_kernelIN5flash32FlashAttnBwdPostprocessConvertdQIN4cute5tupleIJNS3_1CILi32EEENS5_ILi256EEEEEENS_6half_tEfNS_4arch4Sm80ELi256ENS3_8TiledMMAINS3_8MMA_AtomIJNS3_28SM80_16x8x16_F32F16F16F32_TNEEEENS3_6LayoutINS4_IJNS5_ILi1EEENS5_ILi8EEESH_EEENS4_IJNS5_ILi0EEESH_SK_EEEEENS4_IJNS5_ILi16EEENS5_ILi128EEESN_EEEEELb0EEEEEvNT_6ParamsE,"a",@progbits
	.sectionflags	@""
	.align	4
.nv.constant0._ZN7cutlass13device_kernelIN5flash32FlashAttnBwdPostprocessConvertdQIN4cute5tupleIJNS3_1CILi32EEENS5_ILi256EEEEEENS_6half_tEfNS_4arch4Sm80ELi256ENS3_8TiledMMAINS3_8MMA_AtomIJNS3_28SM80_16x8x16_F32F16F16F32_TNEEEENS3_6LayoutINS4_IJNS5_ILi1EEENS5_ILi8EEESH_EEENS4_IJNS5_ILi0EEESH_SK_EEEEENS4_IJNS5_ILi16EEENS5_ILi128EEESN_EEEEELb0EEEEEvNT_6ParamsE:
	.zero		464


//--------------------- .nv.constant0._ZN7cutlass13device_kernelIN5flash19enable_sm80_to_sm89INS1_16FlashAttnBwdSm80INS1_25CollectiveMainloopBwdSm80ILi1ELi1EN4cute5tupleIJNS5_1CILi32EEENS7_ILi64EEENS7_ILi256EEEEEENS_6half_tEfNS_4arch4Sm80ELb1ELb0ELb0ELb1ELb0ELb0ELb0ELb0ELi2ELi2ELi2ELi1ELb1EEENS1_24CollectiveEpilogueBwdGQAISB_fSE_Li256ELb1ELb0EEENS1_25SingleTileBwdLPTSchedulerILb1ELi64ELb0EEEEEEEEEvNT_6ParamsE --------------------------
	.section	.nv.constant0._ZN7cutlass13device_kernelIN5flash19enable_sm80_to_sm89INS1_16FlashAttnBwdSm80INS1_25CollectiveMainloopBwdSm80ILi1ELi1EN4cute5tupleIJNS5_1CILi32EEENS7_ILi64EEENS7_ILi256EEEEEENS_6half_tEfNS_4arch4Sm80ELb1ELb0ELb0ELb1ELb0ELb0ELb0ELb0ELi2ELi2ELi2ELi1ELb1EEENS1_24CollectiveEpilogueBwdGQAISB_fSE_Li256ELb1ELb0EEENS1_25SingleTileBwdLPTSchedulerILb1ELi64ELb0EEEEEEEEEvNT_6ParamsE,"a",@progbits
	.sectionflags	@""
	.align	4
.nv.constant0._ZN7cutlass13device_kernelIN5flash19enable_sm80_to_sm89INS1_16FlashAttnBwdSm80INS1_25CollectiveMainloopBwdSm80ILi1ELi1EN4cute5tupleIJNS5_1CILi32EEENS7_ILi64EEENS7_ILi256EEEEEENS_6half_tEfNS_4arch4Sm80ELb1ELb0ELb0ELb1ELb0ELb0ELb0ELb0ELi2ELi2ELi2ELi1ELb1EEENS1_24CollectiveEpilogueBwdGQAISB_fSE_Li256ELb1ELb0EEENS1_25SingleTileBwdLPTSchedulerILb1ELi64ELb0EEEEEEEEEvNT_6ParamsE:
	.zero		1008


//--------------------- .nv.constant0._ZN7cutlass13device_kernelIN5flash22FlashAttnBwdPreprocessIN4cute5tupleIJNS3_1CILi32EEENS5_ILi256EEEEEENS_6half_tEfNS_4arch4Sm80ELb1ELb1EEEEEvNT_6ParamsE --------------------------
	.section	.nv.constant0._ZN7cutlass13device_kernelIN5flash22FlashAttnBwdPreprocessIN4cute5tupleIJNS3_1CILi32EEENS5_ILi256EEEEEENS_6half_tEfNS_4arch4Sm80ELb1ELb1EEEEEvNT_6ParamsE,"a",@progbits
	.sectionflags	@""
	.align	4
.nv.constant0._ZN7cutlass13device_kernelIN5flash22FlashAttnBwdPreprocessIN4cute5tupleIJNS3_1CILi32EEENS5_ILi256EEEEEENS_6half_tEfNS_4arch4Sm80ELb1ELb1EEEEEvNT_6ParamsE:
	.zero		592


//--------------------- .nv.constant0._ZN7cutlass13device_kernelIN5flash19enable_sm80_to_sm89INS1_16FlashAttnBwdSm80INS1_25CollectiveMainloopBwdSm80ILi1ELi1EN4cute5tupleIJNS5_1CILi64EEES8_NS7_ILi256EEEEEENS_6half_tEfNS_4arch4Sm80ELb0ELb0ELb0ELb0ELb0ELb0ELb0ELb0ELi2ELi4ELi2ELi2ELb0EEENS1_21CollectiveEpilogueBwdISA_SB_SD_Li256ELb0ELb0ELi4EEENS1_19SingleTileSchedulerILb0ELb0ELb0ELi64EEEEEEEEEvNT_6ParamsE --------------------------
	.section	.nv.constant0._ZN7cutlass13device_kernelIN5flash19enable_sm80_to_sm89INS1_16FlashAttnBwdSm80INS1_25CollectiveMainloopBwdSm80ILi1ELi1EN4cute5tupleIJNS5_1CILi64EEES8_NS7_ILi256EEEEEENS_6half_tEfNS_4arch4Sm80ELb0ELb0ELb0ELb0ELb0ELb0ELb0ELb0ELi2ELi4ELi2ELi2ELb0EEENS1_21CollectiveEpilogueBwdISA_SB_SD_Li256ELb0ELb0ELi4EEENS1_19SingleTileSchedulerILb0ELb0ELb0ELi64EEEEEEEEEvNT_6ParamsE,"a",@progbits
	.sectionflags	@""
	.align	4
.nv.constant0._ZN7cutlass13device_kernelIN5flash19enable_sm80_to_sm89INS1_16FlashAttnBwdSm80INS1_25CollectiveMainloopBwdSm80ILi1ELi1EN4cute5tupleIJNS5_1CILi64EEES8_NS7_ILi256EEEEEENS_6half_tEfNS_4arch4Sm80ELb0ELb0ELb0ELb0ELb0ELb0ELb0ELb0ELi2ELi4ELi2ELi2ELb0EEENS1_21CollectiveEpilogueBwdISA_SB_SD_Li256ELb0ELb0ELi4EEENS1_19SingleTileSchedulerILb0ELb0ELb0ELi64EEEEEEEEEvNT_6ParamsE:
	.zero		976


//--------------------- .nv.constant0._ZN7cutlass13device_kernelIN5flash19enable_sm80_to_sm89INS1_16FlashAttnBwdSm80INS1_25CollectiveMainloopBwdSm80ILi1ELi1EN4cute5tupleIJNS5_1CILi64EEES8_NS7_ILi256EEEEEENS_6half_tEfNS_4arch4Sm80ELb0ELb0ELb0ELb0ELb0ELb0ELb0ELb0ELi2ELi4ELi2ELi2ELb0EEENS1_24CollectiveEpilogueBwdGQAISA_fSD_Li256ELb0ELb0EEENS1_19SingleTileSchedulerILb0ELb0ELb0ELi64EEEEEEEEEvNT_6ParamsE --------------------------
	.section	.nv.constant0._ZN7cutlass13device_kernelIN5flash19enable_sm80_to_sm89INS1_16FlashAttnBwdSm80INS1_25CollectiveMainloopBwdSm80ILi1ELi1EN4cute5tupleIJNS5_1CILi64EEES8_NS7_ILi256EEEEEENS_6half_tEfNS_4arch4Sm80ELb0ELb0ELb0ELb0ELb0ELb0ELb0ELb0ELi2ELi4ELi2ELi2ELb0EEENS1_24CollectiveEpilogueBwdGQAISA_fSD_Li256ELb0ELb0EEENS1_19SingleTileSchedulerILb0ELb0ELb0ELi64EEEEEEEEEvNT_6ParamsE,"a",@progbits
	.sectionflags	@""
	.align	4
.nv.constant0._ZN7cutlass13device_kernelIN5flash19enable_sm80_to_sm89INS1_16FlashAttnBwdSm80INS1_25CollectiveMainloopBwdSm80ILi1ELi1EN4cute5tupleIJNS5_1CILi64EEES8_NS7_ILi256EEEEEENS_6half_tEfNS_4arch4Sm80ELb0ELb0ELb0ELb0ELb0ELb0ELb0ELb0ELi2ELi4ELi2ELi2ELb0EEENS1_24CollectiveEpilogueBwdGQAISA_fSD_Li256ELb0ELb0EEENS1_19SingleTileSchedulerILb0ELb0ELb0ELi64EEEEEEEEEvNT_6ParamsE:
	.zero		984


//--------------------- .nv.constant0._ZN7cutlass13device_kernelIN5flash19enable_sm80_to_sm89INS1_16FlashAttnBwdSm80INS1_25CollectiveMainloopBwdSm80ILi1ELi1EN4cute5tupleIJNS5_1CILi64EEES8_NS7_ILi256EEEEEENS_6half_tEfNS_4arch4Sm80ELb0ELb0ELb0ELb1ELb0ELb0ELb0ELb0ELi2ELi4ELi2ELi2ELb0EEENS1_21CollectiveEpilogueBwdISA_SB_SD_Li256ELb1ELb0ELi4EEENS1_19SingleTileSchedulerILb1ELb0ELb0ELi64EEEEEEEEEvNT_6ParamsE --------------------------
	.section	.nv.constant0._ZN7cutlass13device_kernelIN5flash19enable_sm80_to_sm89INS1_16FlashAttnBwdSm80INS1_25CollectiveMainloopBwdSm80ILi1ELi1EN4cute5tupleIJNS5_1CILi64EEES8_NS7_ILi256EEEEEENS_6half_tEfNS_4arch4Sm80ELb0ELb0ELb0ELb1ELb0ELb0ELb0ELb0ELi2ELi4ELi2ELi2ELb0EEENS1_21CollectiveEpilogueBwdISA_SB_SD_Li256ELb1ELb0ELi4EEENS1_19SingleTileSchedulerILb1ELb0ELb0ELi64EEEEEEEEEvNT_6ParamsE,"a",@progbits
	.sectionflags	@""
	.align	4
.nv.constant0._ZN7cutlass13device_kernelIN5flash19enable_sm80_to_sm89INS1_16FlashAttnBwdSm80INS1_25CollectiveMainloopBwdSm80ILi1ELi1EN4cute5tupleIJNS5_1CILi64EEES8_NS7_ILi256EEEEEENS_6half_tEfNS_4arch4Sm80ELb0ELb0ELb0ELb1ELb0ELb0ELb0ELb0ELi2ELi4ELi2ELi2ELb0EEENS1_21CollectiveEpilogueBwdISA_SB_SD_Li256ELb1ELb0ELi4EEENS1_19SingleTileSchedulerILb1ELb0ELb0ELi64EEEEEEEEEvNT_6ParamsE:
	.zero		976


//--------------------- .nv.constant0._ZN7cutlass13device_kernelIN5flash19enable_sm80_to_sm89INS1_16FlashAttnBwdSm80INS1_25CollectiveMainloopBwdSm80ILi1ELi1EN4cute5tupleIJNS5_1CILi64EEES8_NS7_ILi256EEEEEENS_6half_tEfNS_4arch4Sm80ELb0ELb0ELb0ELb1ELb0ELb0ELb0ELb0ELi2ELi4ELi2ELi2ELb0EEENS1_24CollectiveEpilogueBwdGQAISA_fSD_Li256ELb1ELb0EEENS1_19SingleTileSchedulerILb1ELb0ELb0ELi64EEEEEEEEEvNT_6ParamsE --------------------------
	.section	.nv.constant0._ZN7cutlass13device_kernelIN5flash19enable_sm80_to_sm89INS1_16FlashAttnBwdSm80INS1_25CollectiveMainloopBwdSm80ILi1ELi1EN4cute5tupleIJNS5_1CILi64EEES8_NS7_ILi256EEEEEENS_6half_tEfNS_4arch4Sm80ELb0ELb0ELb0ELb1ELb0ELb0ELb0ELb0ELi2ELi4ELi2ELi2ELb0EEENS1_24CollectiveEpilogueBwdGQAISA_fSD_Li256ELb1ELb0EEENS1_19SingleTileSchedulerILb1ELb0ELb0ELi64EEEEEEEEEvNT_6ParamsE,"a",@progbits
	.sectionflags	@""
	.align	4
.nv.constant0._ZN7cutlass13device_kernelIN5flash19enable_sm80_to_sm89INS1_16FlashAttnBwdSm80INS1_25CollectiveMainloopBwdSm80ILi1ELi1EN4cute5tupleIJNS5_1CILi64EEES8_NS7_ILi256EEEEEENS_6half_tEfNS_4arch4Sm80ELb0ELb0ELb0ELb1ELb0ELb0ELb0ELb0ELi2ELi4ELi2ELi2ELb0EEENS1_24CollectiveEpilogueBwdGQAISA_fSD_Li256ELb1ELb0EEENS1_19SingleTileSchedulerILb1ELb0ELb0ELi64EEEEEEEEEvNT_6ParamsE:
	.zero		984


//--------------------- .nv.constant0._ZN7cutlass13device_kernelIN5flash19enable_sm80_to_sm89INS1_16FlashAttnBwdSm80INS1_25CollectiveMainloopBwdSm80ILi1ELi1EN4cute5tupleIJNS5_1CILi64EEES8_NS7_ILi256EEEEEENS_6half_tEfNS_4arch4Sm80ELb0ELb1ELb0ELb0ELb0ELb0ELb0ELb0ELi2ELi4ELi2ELi2ELb0EEENS1_21CollectiveEpilogueBwdISA_SB_SD_Li256ELb0ELb0ELi4EEENS1_19SingleTileSchedulerILb0ELb0ELb0ELi64EEEEEEEEEvNT_6ParamsE --------------------------
	.section	.nv.constant0._ZN7cutlass13device_kernelIN5flash19enable_sm80_to_sm89INS1_16FlashAttnBwdSm80INS1_25CollectiveMainloopBwdSm80ILi1ELi1EN4cute5tupleIJNS5_1CILi64EEES8_NS7_ILi256EEEEEENS_6half_tEfNS_4arch4Sm80ELb0ELb1ELb0ELb0ELb0ELb0ELb0ELb0ELi2ELi4ELi2ELi2ELb0EEENS1_21CollectiveEpilogueBwdISA_SB_SD_Li256ELb0ELb0ELi4EEENS1_19SingleTileSchedulerILb0ELb0ELb0ELi64EEEEEEEEEvNT_6ParamsE,"a",@progbits
	.sectionflags	@""
	.align	4
.nv.constant0._ZN7cutlass13device_kernelIN5flash19enable_sm80_to_sm89INS1_16FlashAttnBwdSm80INS1_25CollectiveMainloopBwdSm80ILi1ELi1EN4cute5tupleIJNS5_1CILi64EEES8_NS7_ILi256EEEEEENS_6half_tEfNS_4arch4Sm80ELb0ELb1ELb0ELb0ELb0ELb0ELb0ELb0ELi2ELi4ELi2ELi2ELb0EEENS1_21CollectiveEpilogueBwdISA_SB_SD_Li256ELb0ELb0ELi4EEENS1_19SingleTileSchedulerILb0ELb0ELb0ELi64EEEEEEEEEvNT_6ParamsE:
	.zero		976


//--------------------- .nv.constant0._ZN7cutlass13device_kernelIN5flash19enable_sm80_to_sm89INS1_16FlashAttnBwdSm80INS1_25CollectiveMainloopBwdSm80ILi1ELi1EN4cute5tupleIJNS5_1CILi64EEES8_NS7_ILi256EEEEEENS_6half_tEfNS_4arch4Sm80ELb0ELb1ELb0ELb0ELb0ELb0ELb0ELb0ELi2ELi4ELi2ELi2ELb0EEENS1_24CollectiveEpilogueBwdGQAISA_fSD_Li256ELb0ELb0EEENS1_19SingleTileSchedulerILb0ELb0ELb0ELi64EEEEEEEEEvNT_6ParamsE --------------------------
	.section	.nv.constant0._ZN7cutlass13device_kernelIN5flash19enable_sm80_to_sm89INS1_16FlashAttnBwdSm80INS1_25CollectiveMainloopBwdSm80ILi1ELi1EN4cute5tupleIJNS5_1CILi64EEES8_NS7_ILi256EEEEEENS_6half_tEfNS_4arch4Sm80ELb0ELb1ELb0ELb0ELb0ELb0ELb0ELb0ELi2ELi4ELi2ELi2ELb0EEENS1_24CollectiveEpilogueBwdGQAISA_fSD_Li256ELb0ELb0EEENS1_19SingleTileSchedulerILb0ELb0ELb0ELi64EEEEEEEEEvNT_6ParamsE,"a",@progbits
	.sectionflags	@""
	.align	4
.nv.constant0._ZN7cutlass13device_kernelIN5flash19enable_sm80_to_sm89INS1_16FlashAttnBwdSm80INS1_25CollectiveMainloopBwdSm80ILi1ELi1EN4cute5tupleIJNS5_1CILi64EEES8_NS7_ILi256EEEEEENS_6half_tEfNS_4arch4Sm80ELb0ELb1ELb0ELb0ELb0ELb0ELb0ELb0ELi2ELi4ELi2ELi2ELb0EEENS1_24CollectiveEpilogueBwdGQAISA_fSD_Li256ELb0ELb0EEENS1_19SingleTileSchedulerILb0ELb0ELb0ELi64EEEEEEEEEvNT_6ParamsE:
	.zero		984


//--------------------- .nv.constant0._ZN7cutlass13device_kernelIN5flash19enable_sm80_to_sm89INS1_16FlashAttnBwdSm80INS1_25CollectiveMainloopBwdSm80ILi1ELi1EN4cute5tupleIJNS5_1CILi64EEES8_NS7_ILi256EEEEEENS_6half_tEfNS_4arch4Sm80ELb0ELb1ELb0ELb1ELb0ELb0ELb0ELb0ELi2ELi4ELi2ELi2ELb0EEENS1_21CollectiveEpilogueBwdISA_SB_SD_Li256ELb1ELb0ELi4EEENS1_19SingleTileSchedulerILb1ELb0ELb0ELi64EEEEEEEEEvNT_6ParamsE --------------------------
	.section	.nv.constant0._ZN7cutlass13device_kernelIN5flash19enable_sm80_to_sm89INS1_16FlashAttnBwdSm80INS1_25CollectiveMainloopBwdSm80ILi1ELi1EN4cute5tupleIJNS5_1CILi64EEES8_NS7_ILi256EEEEEENS_6half_tEfNS_4arch4Sm80ELb0ELb1ELb0ELb1ELb0ELb0ELb0ELb0ELi2ELi4ELi2ELi2ELb0EEENS1_21CollectiveEpilogueBwdISA_SB_SD_Li256ELb1ELb0ELi4EEENS1_19SingleTileSchedulerILb1ELb0ELb0ELi64EEEEEEEEEvNT_6ParamsE,"a",@progbits
	.sectionflags	@""
	.align	4
.nv.constant0._ZN7cutlass13device_kernelIN5flash19enable_sm80_to_sm89INS1_16FlashAttnBwdSm80INS1_25CollectiveMainloopBwdSm80ILi1ELi1EN4cute5tupleIJNS5_1CILi64EEES8_NS7_ILi256EEEEEENS_6half_tEfNS_4arch4Sm80ELb0ELb1ELb0ELb1ELb0ELb0ELb0ELb0ELi2ELi4ELi2ELi2ELb0EEENS1_21CollectiveEpilogueBwdISA_SB_SD_Li256ELb1ELb0ELi4EEENS1_19SingleTileSchedulerILb1ELb0ELb0ELi64EEEEEEEEEvNT_6ParamsE:
	.zero		976


//--------------------- .nv.constant0._ZN7cutlass13device_kernelIN5flash19enable_sm80_to_sm89INS1_16FlashAttnBwdSm80INS1_25CollectiveMainloopBwdSm80ILi1ELi1EN4cute5tupleIJNS5_1CILi64EEES8_NS7_ILi256EEEEEENS_6half_tEfNS_4arch4Sm80ELb0ELb1ELb0ELb1ELb0ELb0ELb0ELb0ELi2ELi4ELi2ELi2ELb0EEENS1_24CollectiveEpilogueBwdGQAISA_fSD_Li256ELb1ELb0EEENS1_19SingleTileSchedulerILb1ELb0ELb0ELi64EEEEEEEEEvNT_6ParamsE --------------------------
	.section	.nv.constant0._ZN7cutlass13device_kernelIN5flash19enable_sm80_to_sm89INS1_16FlashAttnBwdSm80INS1_25CollectiveMainloopBwdSm80ILi1ELi1EN4cute5tupleIJNS5_1CILi64EEES8_NS7_ILi256EEEEEENS_6half_tEfNS_4arch4Sm80ELb0ELb1ELb0ELb1ELb0ELb0ELb0ELb0ELi2ELi4ELi2ELi2ELb0EEENS1_24CollectiveEpilogueBwdGQAISA_fSD_Li256ELb1ELb0EEENS1_19SingleTileSchedulerILb1ELb0ELb0ELi64EEEEEEEEEvNT_6ParamsE,"a",@progbits
	.sectionflags	@""
	.align	4
.nv.constant0._ZN7cutlass13device_kernelIN5flash19enable_sm80_to_sm89INS1_16FlashAttnBwdSm80INS1_25CollectiveMainloopBwdSm80ILi1ELi1EN4cute5tupleIJNS5_1CILi64EEES8_NS7_ILi256EEEEEENS_6half_tEfNS_4arch4Sm80ELb0ELb1ELb0ELb1ELb0ELb0ELb0ELb0ELi2ELi4ELi2ELi2ELb0EEENS1_24CollectiveEpilogueBwdGQAISA_fSD_Li256ELb1ELb0EEENS1_19SingleTileSchedulerILb1ELb0ELb0ELi64EEEEEEEEEvNT_6ParamsE:
	.zero		984


//--------------------- .nv.constant0._ZN7cutlass13device_kernelIN5flash19enable_sm80_to_sm89INS1_16FlashAttnBwdSm80INS1_25CollectiveMainloopBwdSm80ILi1ELi1EN4cute5tupleIJNS5_1CILi64EEES8_NS7_ILi256EEEEEENS_6half_tEfNS_4arch4Sm80ELb1ELb0ELb0ELb0ELb0ELb0ELb0ELb0ELi2ELi4ELi2ELi2ELb0EEENS1_21CollectiveEpilogueBwdISA_SB_SD_Li256ELb0ELb0ELi4EEENS1_25SingleTileBwdLPTSchedulerILb0ELi64ELb0EEEEEEEEEvNT_6ParamsE --------------------------
	.section	.nv.constant0._ZN7cutlass13device_kernelIN5flash19enable_sm80_to_sm89INS1_16FlashAttnBwdSm80INS1_25CollectiveMainloopBwdSm80ILi1ELi1EN4cute5tupleIJNS5_1CILi64EEES8_NS7_ILi256EEEEEENS_6half_tEfNS_4arch4Sm80ELb1ELb0ELb0ELb0ELb0ELb0ELb0ELb0ELi2ELi4ELi2ELi2ELb0EEENS1_21CollectiveEpilogueBwdISA_SB_SD_Li256ELb0ELb0ELi4EEENS1_25SingleTileBwdLPTSchedulerILb0ELi64ELb0EEEEEEEEEvNT_6ParamsE,"a",@progbits
	.sectionflags	@""
	.align	4
.nv.constant0._ZN7cutlass13device_kernelIN5flash19enable_sm80_to_sm89INS1_16FlashAttnBwdSm80INS1_25CollectiveMainloopBwdSm80ILi1ELi1EN4cute5tupleIJNS5_1CILi64EEES8_NS7_ILi256EEEEEENS_6half_tEfNS_4arch4Sm80ELb1ELb0ELb0ELb0ELb0ELb0ELb0ELb0ELi2ELi4ELi2ELi2ELb0EEENS1_21CollectiveEpilogueBwdISA_SB_SD_Li256ELb0ELb0ELi4EEENS1_25SingleTileBwdLPTSchedulerILb0ELi64ELb0EEEEEEEEEvNT_6ParamsE:
	.zero		1000


//--------------------- .nv.constant0._ZN7cutlass13device_kernelIN5flash19enable_sm80_to_sm89INS1_16FlashAttnBwdSm80INS1_25CollectiveMainloopBwdSm80ILi1ELi1EN4cute5tupleIJNS5_1CILi64EEES8_NS7_ILi256EEEEEENS_6half_tEfNS_4arch4Sm80ELb1ELb0ELb0ELb0ELb0ELb0ELb0ELb0ELi2ELi4ELi2ELi2ELb0EEENS1_24CollectiveEpilogueBwdGQAISA_fSD_Li256ELb0ELb0EEENS1_25SingleTileBwdLPTSchedulerILb0ELi64ELb0EEEEEEEEEvNT_6ParamsE --------------------------
	.section	.nv.constant0._ZN7cutlass13device_kernelIN5flash19enable_sm80_to_sm89INS1_16FlashAttnBwdSm80INS1_25CollectiveMainloopBwdSm80ILi1ELi1EN4cute5tupleIJNS5_1CILi64EEES8_NS7_ILi256EEEEEENS_6half_tEfNS_4arch4Sm80ELb1ELb0ELb0ELb0ELb0ELb0ELb0ELb0ELi2ELi4ELi2ELi2ELb0EEENS1_24CollectiveEpilogueBwdGQAISA_fSD_Li256ELb0ELb0EEENS1_25SingleTileBwdLPTSchedulerILb0ELi64ELb0EEEEEEEEEvNT_6ParamsE,"a",@progbits
	.sectionflags	@""
	.align	4
.nv.constant0._ZN7cutlass13device_kernelIN5flash19enable_sm80_to_sm89INS1_16FlashAttnBwdSm80INS1_25CollectiveMainloopBwdSm80ILi1ELi1EN4cute5tupleIJNS5_1CILi64EEES8_NS7_ILi256EEEEEENS_6half_tEfNS_4arch4Sm80ELb1ELb0ELb0ELb0ELb0ELb0ELb0ELb0ELi2ELi4ELi2ELi2ELb0EEENS1_24CollectiveEpilogueBwdGQAISA_fSD_Li256ELb0ELb0EEENS1_25SingleTileBwdLPTSchedulerILb0ELi64ELb0EEEEEEEEEvNT_6ParamsE:
	.zero		1008


//--------------------- .nv.constant0._ZN7cutlass13device_kernelIN5flash22FlashAttnBwdPreprocessIN4cute5tupleIJNS3_1CILi64EEENS5_ILi256EEEEEENS_6half_tEfNS_4arch4Sm80ELb1ELb0EEEEEvNT_6ParamsE --------------------------
	.section	.nv.constant0._ZN7cutlass13device_kernelIN5flash22FlashAttnBwdPreprocessIN4cute5tupleIJNS3_1CILi64EEENS5_ILi256EEEEEENS_6half_tEfNS_4arch4Sm80ELb1ELb0EEEEEvNT_6ParamsE,"a",@progbits
	.sectionflags	@""
	.align	4
.nv.constant0._ZN7cutlass13device_kernelIN5flash22FlashAttnBwdPreprocessIN4cute5tupleIJNS3_1CILi64EEENS5_ILi256EEEEEENS_6half_tEfNS_4arch4Sm80ELb1ELb0EEEEEvNT_6ParamsE:
	.zero		592


//--------------------- .nv.constant0._ZN7cutlass13device_kernelIN5flash19enable_sm80_to_sm89INS1_16FlashAttnBwdSm80INS1_25CollectiveMainloopBwdSm80ILi1ELi1EN4cute5tupleIJNS5_1CILi64EEES8_NS7_ILi256EEEEEENS_6half_tEfNS_4arch4Sm80ELb1ELb0ELb0ELb1ELb0ELb0ELb0ELb0ELi2ELi4ELi2ELi2ELb0EEENS1_21CollectiveEpilogueBwdISA_SB_SD_Li256ELb1ELb0ELi4EEENS1_25SingleTileBwdLPTSchedulerILb1ELi64ELb0EEEEEEEEEvNT_6ParamsE --------------------------
	.section	.nv.constant0._ZN7cutlass13device_kernelIN5flash19enable_sm80_to_sm89INS1_16FlashAttnBwdSm80INS1_25CollectiveMainloopBwdSm80ILi1ELi1EN4cute5tupleIJNS5_1CILi64EEES8_NS7_ILi256EEEEEENS_6half_tEfNS_4arch4Sm80ELb1ELb0ELb0ELb1ELb0ELb0ELb0ELb0ELi2ELi4ELi2ELi2ELb0EEENS1_21CollectiveEpilogueBwdISA_SB_SD_Li256ELb1ELb0ELi4EEENS1_25SingleTileBwdLPTSchedulerILb1ELi64ELb0EEEEEEEEEvNT_6ParamsE,"a",@progbits
	.sectionflags	@""
	.align	4
.nv.constant0._ZN7cutlass13device_kernelIN5flash19enable_sm80_to_sm89INS1_16FlashAttnBwdSm80INS1_25CollectiveMainloopBwdSm80ILi1ELi1EN4cute5tupleIJNS5_1CILi64EEES8_NS7_ILi256EEEEEENS_6half_tEfNS_4arch4Sm80ELb1ELb0ELb0ELb1ELb0ELb0ELb0ELb0ELi2ELi4ELi2ELi2ELb0EEENS1_21CollectiveEpilogueBwdISA_SB_SD_Li256ELb1ELb0ELi4EEENS1_25SingleTileBwdLPTSchedulerILb1ELi64ELb0EEEEEEEEEvNT_6ParamsE:
	.zero		1000


//--------------------- .nv.constant0._ZN7cutlass13device_kernelIN5flash32FlashAttnBwdPostprocessConvertdQIN4cute5tupleIJNS3_1CILi64EEENS5_ILi256EEEEEENS_6half_tEfNS_4arch4Sm80ELi256ENS3_8TiledMMAINS3_8MMA_AtomIJNS3_28SM80_16x8x16_F32F16F16F32_TNEEEENS3_6LayoutINS4_IJNS5_ILi2EEENS5_ILi4EEENS5_ILi1EEEEEENS4_IJSJ_SH_NS5_ILi0EEEEEEEENS4_IJNS5_ILi32EEES6_NS5_ILi16EEEEEEEELb0EEEEEvNT_6ParamsE --------------------------
	.section	.nv.constant0._ZN7cutlass13device_kernelIN5flash32FlashAttnBwdPostprocessConvertdQIN4cute5tupleIJNS3_1CILi64EEENS5_ILi256EEEEEENS_6half_tEfNS_4arch4Sm80ELi256ENS3_8TiledMMAINS3_8MMA_AtomIJNS3_28SM80_16x8x16_F32F16F16F32_TNEEEENS3_6LayoutINS4_IJNS5_ILi2EEENS5_ILi4EEENS5_ILi1EEEEEENS4_IJSJ_SH_NS5_ILi0EEEEEEEENS4_IJNS5_ILi32EEES6_NS5_ILi16EEEEEEEELb0EEEEEvNT_6ParamsE,"a",@progbits
	.sectionflags	@""
	.align	4
.nv.constant0._ZN7cutlass13device_kernelIN5flash32FlashAttnBwdPostprocessConvertdQIN4cute5tupleIJNS3_1CILi64EEENS5_ILi256EEEEEENS_6half_tEfNS_4arch4Sm80ELi256ENS3_8TiledMMAINS3_8MMA_AtomIJNS3_28SM80_16x8x16_F32F16F16F32_TNEEEENS3_6LayoutINS4_IJNS5_ILi2EEENS5_ILi4EEENS5_ILi1EEEEEENS4_IJSJ_SH_NS5_ILi0EEEEEEEENS4_IJNS5_ILi32EEES6_NS5_ILi16EEEEEEEELb0EEEEEvNT_6ParamsE:
	.zero		464


//--------------------- .nv.constant0._ZN7cutlass13device_kernelIN5flash19enable_sm80_to_sm89INS1_16FlashAttnBwdSm80INS1_25CollectiveMainloopBwdSm80ILi1ELi1EN4cute5tupleIJNS5_1CILi64EEES8_NS7_ILi256EEEEEENS_6half_tEfNS_4arch4Sm80ELb1ELb0ELb0ELb1ELb0ELb0ELb0ELb0ELi2ELi4ELi2ELi2ELb0EEENS1_24CollectiveEpilogueBwdGQAISA_fSD_Li256ELb1ELb0EEENS1_25SingleTileBwdLPTSchedulerILb1ELi64ELb0EEEEEEEEEvNT_6ParamsE --------------------------
	.section	.nv.constant0._ZN7cutlass13device_kernelIN5flash19enable_sm80_to_sm89INS1_16FlashAttnBwdSm80INS1_25CollectiveMainloopBwdSm80ILi1ELi1EN4cute5tupleIJNS5_1CILi64EEES8_NS7_ILi256EEEEEENS_6half_tEfNS_4arch4Sm80ELb1ELb0ELb0ELb1ELb0ELb0ELb0ELb0ELi2ELi4ELi2ELi2ELb0EEENS1_24CollectiveEpilogueBwdGQAISA_fSD_Li256ELb1ELb0EEENS1_25SingleTileBwdLPTSchedulerILb1ELi64ELb0EEEEEEEEEvNT_6ParamsE,"a",@progbits
	.sectionflags	@""
	.align	4
.nv.constant0._ZN7cutlass13device_kernelIN5flash19enable_sm80_to_sm89INS1_16FlashAttnBwdSm80INS1_25CollectiveMainloopBwdSm80ILi1ELi1EN4cute5tupleIJNS5_1CILi64EEES8_NS7_ILi256EEEEEENS_6half_tEfNS_4arch4Sm80ELb1ELb0ELb0ELb1ELb0ELb0ELb0ELb0ELi2ELi4ELi2ELi2ELb0EEENS1_24CollectiveEpilogueBwdGQAISA_fSD_Li256ELb1ELb0EEENS1_25SingleTileBwdLPTSchedulerILb1ELi64ELb0EEEEEEEEEvNT_6ParamsE:
	.zero		1008


//--------------------- .nv.constant0._ZN7cutlass13device_kernelIN5flash22FlashAttnBwdPreprocessIN4cute5tupleIJNS3_1CILi64EEENS5_ILi256EEEEEENS_6half_tEfNS_4arch4Sm80ELb1ELb1EEEEEvNT_6ParamsE --------------------------
	.section	.nv.constant0._ZN7cutlass13device_kernelIN5flash22FlashAttnBwdPreprocessIN4cute5tupleIJNS3_1CILi64EEENS5_ILi256EEEEEENS_6half_tEfNS_4arch4Sm80ELb1ELb1EEEEEvNT_6ParamsE,"a",@progbits
	.sectionflags	@""
	.align	4
.nv.constant0._ZN7cutlass13device_kernelIN5flash22FlashAttnBwdPreprocessIN4cute5tupleIJNS3_1CILi64EEENS5_ILi256EEEEEENS_6half_tEfNS_4arch4Sm80ELb1ELb1EEEEEvNT_6ParamsE:
	.zero		592


//--------------------- .text._ZN7cutlass13device_kernelIN5flash19enable_sm80_to_sm89INS1_16FlashAttnBwdSm80INS1_25CollectiveMainloopBwdSm80ILi1ELi1EN4cute5tupleIJNS5_1CILi32EEENS7_ILi64EEENS7_ILi256EEEEEENS_6half_tEfNS_4arch4Sm80ELb0ELb0ELb0ELb0ELb0ELb0ELb0ELb0ELi2ELi2ELi2ELi1ELb1EEENS1_21CollectiveEpilogueBwdISB_SC_SE_Li256ELb0ELb0ELi4EEENS1_19SingleTileSchedulerILb0ELb0ELb0ELi64EEEEEEEEEvNT_6ParamsE --------------------------
	.section	.text._ZN7cutlass13device_kernelIN5flash19enable_sm80_to_sm89INS1_16FlashAttnBwdSm80INS1_25CollectiveMainloopBwdSm80ILi1ELi1EN4cute5tupleIJNS5_1CILi32EEENS7_ILi64EEENS7_ILi256EEEEEENS_6half_tEfNS_4arch4Sm80ELb0ELb0ELb0ELb0ELb0ELb0ELb0ELb0ELi2ELi2ELi2ELi1ELb1EEENS1_21CollectiveEpilogueBwdISB_SC_SE_Li256ELb0ELb0ELi4EEENS1_19SingleTileSchedulerILb0ELb0ELb0ELi64EEEEEEEEEvNT_6ParamsE,"ax",@progbits
	.sectioninfo	@"SHI_REGISTERS=255"
	.align	128
.text._ZN7cutlass13device_kernelIN5flash19enable_sm80_to_sm89INS1_16FlashAttnBwdSm80INS1_25CollectiveMainloopBwdSm80ILi1ELi1EN4cute5tupleIJNS5_1CILi32EEENS7_ILi64EEENS7_ILi256EEEEEENS_6half_tEfNS_4arch4Sm80ELb0ELb0ELb0ELb0ELb0ELb0ELb0ELb0ELi2ELi2ELi2ELi1ELb1EEENS1_21CollectiveEpilogueBwdISB_SC_SE_Li256ELb0ELb0ELi4EEENS1_19SingleTileSchedulerILb0ELb0ELb0ELi64EEEEEEEEEvNT_6ParamsE:
        .type           _ZN7cutlass13device_kernelIN5flash19enable_sm80_to_sm89INS1_16FlashAttnBwdSm80INS1_25CollectiveMainloopBwdSm80ILi1ELi1EN4cute5tupleIJNS5_1CILi32EEENS7_ILi64EEENS7_ILi256EEEEEENS_6half_tEfNS_4arch4Sm80ELb0ELb0ELb0ELb0ELb0ELb0ELb0ELb0ELi2ELi2ELi2ELi1ELb1EEENS1_21CollectiveEpilogueBwdISB_SC_SE_Li256ELb0ELb0ELi4EEENS1_19SingleTileSchedulerILb0ELb0ELb0ELi64EEEEEEEEEvNT_6ParamsE,@function
        .size           _ZN7cutlass13device_kernelIN5flash19enable_sm80_to_sm89INS1_16FlashAttnBwdSm80INS1_25CollectiveMainloopBwdSm80ILi1ELi1EN4cute5tupleIJNS5_1CILi32EEENS7_ILi64EEENS7_ILi256EEEEEENS_6half_tEfNS_4arch4Sm80ELb0ELb0ELb0ELb0ELb0ELb0ELb0ELb0ELi2ELi2ELi2ELi1ELb1EEENS1_21CollectiveEpilogueBwdISB_SC_SE_Li256ELb0ELb0ELi4EEENS1_19SingleTileSchedulerILb0ELb0ELb0ELi64EEEEEEEEEvNT_6ParamsE,(.L_x_1146 - _ZN7cutlass13device_kernelIN5flash19enable_sm80_to_sm89INS1_16FlashAttnBwdSm80INS1_25CollectiveMainloopBwdSm80ILi1ELi1EN4cute5tupleIJNS5_1CILi32EEENS7_ILi64EEENS7_ILi256EEEEEENS_6half_tEfNS_4arch4Sm80ELb0ELb0ELb0ELb0ELb0ELb0ELb0ELb0ELi2ELi2ELi2ELi1ELb1EEENS1_21CollectiveEpilogueBwdISB_SC_SE_Li256ELb0ELb0ELi4EEENS1_19SingleTileSchedulerILb0ELb0ELb0ELi64EEEEEEEEEvNT_6ParamsE)
        .other          _ZN7cutlass13device_kernelIN5flash19enable_sm80_to_sm89INS1_16FlashAttnBwdSm80INS1_25CollectiveMainloopBwdSm80ILi1ELi1EN4cute5tupleIJNS5_1CILi32EEENS7_ILi64EEENS7_ILi256EEEEEENS_6half_tEfNS_4arch4Sm80ELb0ELb0ELb0ELb0ELb0ELb0ELb0ELb0ELi2ELi2ELi2ELi1ELb1EEENS1_21CollectiveEpilogueBwdISB_SC_SE_Li256ELb0ELb0ELi4EEENS1_19SingleTileSchedulerILb0ELb0ELb0ELi64EEEEEEEEEvNT_6ParamsE,@"STO_CUDA_ENTRY STV_DEFAULT"
_ZN7cutlass13device_kernelIN5flash19enable_sm80_to_sm89INS1_16FlashAttnBwdSm80INS1_25CollectiveMainloopBwdSm80ILi1ELi1EN4cute5tupleIJNS5_1CILi32EEENS7_ILi64EEENS7_ILi256EEEEEENS_6half_tEfNS_4arch4Sm80ELb0ELb0ELb0ELb0ELb0ELb0ELb0ELb0ELi2ELi2ELi2ELi1ELb1EEENS1_21CollectiveEpilogueBwdISB_SC_SE_Li256ELb0ELb0ELi4EEENS1_19SingleTileSchedulerILb0ELb0ELb0ELi64EEEEEEEEEvNT_6ParamsE:
[----:B------:R-:W-:-:S03]  /*0000*/  MOV R1, c[0x0][0x28] ;  /* 0x00000a0000017a02 */ /* 0x000fc60000000f00 */
[----:B------:R-:W1:Y:S01]  /*0010*/  S2UR UR12, SR_CTAID.Z ;  /* 0x00000000000c79c3 */ /* 0x000e620000002700 */
[----:B------:R-:W-:Y:S02]  /*0020*/  IADD3 R1, R1, -0xb8, RZ ;  /* 0xffffff4801017810 */ /* 0x000fe40007ffe0ff */
[----:B-1----:R-:W-:-:S13]  /*0030*/  ISETP.LE.AND P0, PT, RZ, UR12, PT ;  /* 0x0000000cff007c0c */ /* 0x002fda000bf03270 */
[----:B------:R-:W-:Y:S05]  /*0040*/  @!P0 EXIT ;  /* 0x000000000000894d */ /* 0x000fea0003800000 */
[----:B------:R-:W1:Y:S01]  /*0050*/  S2R R2, SR_TID.X ;  /* 0x0000000000027919 */ /* 0x000e620000002100 */
[----:B------:R-:W2:Y:S01]  /*0060*/  S2UR UR11, SR_CTAID.Y ;  /* 0x00000000000b79c3 */ /* 0x000ea20000002600 */
[----:B------:R-:W-:Y:S01]  /*0070*/  ULDC.64 UR6, c[0x0][0x248] ;  /* 0x0000920000067ab9 */ /* 0x000fe20000000a00 */
[----:B------:R-:W-:Y:S01]  /*0080*/  IMAD.MOV.U32 R149, RZ, RZ, R3 ;  /* 0x000000ffff957224 */ /* 0x000fe200078e0003 */
[----:B------:R-:W-:Y:S01]  /*0090*/  USHF.R.S32.HI UR10, URZ, 0x1f, UR12 ;  /* 0x0000001f3f0a7899 */ /* 0x000fe2000801140c */
[----:B------:R-:W3:Y:S01]  /*00a0*/  S2R R9, SR_CTAID.X ;  /* 0x0000000000097919 */ /* 0x000ee20000002500 */
[----:B------:R-:W-:Y:S01]  /*00b0*/  UISETP.NE.AND UP0, UPT, UR6, 0x1, UPT ;  /* 0x000000010600788c */ /* 0x000fe2000bf05270 */
[----:B------:R-:W-:Y:S01]  /*00c0*/  IMAD.U32 R8, RZ, RZ, UR12 ;  /* 0x0000000cff087e24 */ /* 0x000fe2000f8e00ff */
[----:B------:R-:W-:Y:S01]  /*00d0*/  ULDC.64 UR4, c[0x0][0x1e8] ;  /* 0x00007a0000047ab9 */ /* 0x000fe20000000a00 */
[----:B------:R-:W-:Y:S01]  /*00e0*/  IMAD.MOV.U32 R36, RZ, RZ, -0x40 ;  /* 0xffffffc0ff247424 */ /* 0x000fe200078e00ff */
[----:B------:R-:W-:Y:S01]  /*00f0*/  UIMAD UR4, UR10, UR4, URZ ;  /* 0x000000040a0472a4 */ /* 0x000fe2000f8e023f */
[----:B------:R-:W-:Y:S01]  /*0100*/  IMAD.MOV.U32 R37, RZ, RZ, 0x20 ;  /* 0x00000020ff257424 */ /* 0x000fe200078e00ff */
[----:B------:R-:W-:-:S02]  /*0110*/  ULDC.64 UR18, c[0x0][0x118] ;  /* 0x0000460000127ab9 */ /* 0x000fc40000000a00 */
[----:B------:R-:W-:-:S03]  /*0120*/  UIMAD UR13, UR12, UR5, UR4 ;  /* 0x000000050c0d72a4 */ /* 0x000fc6000f8e0204 */
[----:B------:R-:W-:Y:S02]  /*0130*/  ULDC.64 UR4, c[0x0][0x278] ;  /* 0x00009e0000047ab9 */ /* 0x000fe40000000a00 */
[----:B------:R-:W-:Y:S02]  /*0140*/  UIMAD UR8, UR10, UR4, URZ ;  /* 0x000000040a0872a4 */ /* 0x000fe4000f8e023f */
[----:B------:R-:W-:Y:S02]  /*0150*/  UIMAD.WIDE.U32 UR14, UR12, UR4, URZ ;  /* 0x000000040c0e72a5 */ /* 0x000fe4000f8e003f */
[----:B------:R-:W-:Y:S01]  /*0160*/  UIMAD UR8, UR12, UR5, UR8 ;  /* 0x000000050c0872a4 */ /* 0x000fe2000f8e0208 */
[--C-:B-1----:R-:W-:Y:S01]  /*0170*/  IMAD.MOV.U32 R148, RZ, RZ, R2.reuse ;  /* 0x000000ffff947224 */ /* 0x102fe200078e0002 */
[----:B--2---:R-:W-:Y:S01]  /*0180*/  UIMAD.WIDE.U32 UR16, UR11, UR7, URZ ;  /* 0x000000070b1072a5 */ /* 0x004fe2000f8e003f */
[----:B------:R-:W-:Y:S01]  /*0190*/  IMAD.MOV.U32 R148, RZ, RZ, R2 ;  /* 0x000000ffff947224 */ /* 0x000fe200078e0002 */
[----:B------:R-:W-:Y:S01]  /*01a0*/  UMOV UR6, UR11 ;  /* 0x0000000b00067c82 */ /* 0x000fe20008000000 */
[----:B------:R1:W-:Y:S01]  /*01b0*/  STL [R1+0x70], R2 ;  /* 0x0000700201007387 */ /* 0x0003e20000100800 */
[----:B------:R-:W-:Y:S01]  /*01c0*/  ULDC UR7, c[0x0][0x250] ;  /* 0x0000940000077ab9 */ /* 0x000fe20000000800 */
[----:B------:R-:W-:Y:S01]  /*01d0*/  IMAD.SHL.U32 R4, R148, 0x4, RZ ;  /* 0x0000000494047824 */ /* 0x000fe200078e00ff */
[----:B------:R-:W-:Y:S01]  /*01e0*/  SHF.R.S32.HI R33, RZ, 0x1f, R148 ;  /* 0x0000001fff217819 */ /* 0x000fe20000011494 */
[----:B------:R-:W-:Y:S01]  /*01f0*/  @UP0 USHF.R.U32.HI UR6, URZ, UR7, UR17 ;  /* 0x000000073f060299 */ /* 0x000fe20008011611 */
[----:B------:R-:W-:Y:S01]  /*0200*/  IMAD.U32 R3, RZ, RZ, UR11 ;  /* 0x0000000bff037e24 */ /* 0x000fe2000f8e00ff */
[----:B------:R-:W-:Y:S01]  /*0210*/  ULDC.64 UR4, c[0x0][0x1e0] ;  /* 0x0000780000047ab9 */ /* 0x000fe20000000a00 */
[----:B------:R-:W-:Y:S01]  /*0220*/  LEA.HI R30, R33, R148, RZ, 0x3 ;  /* 0x00000094211e7211 */ /* 0x000fe200078f18ff */
[----:B------:R-:W-:Y:S01]  /*0230*/  USHF.R.S32.HI UR9, URZ, 0x1f, UR6 ;  /* 0x0000001f3f097899 */ /* 0x000fe20008011406 */
[----:B------:R-:W-:Y:S01]  /*0240*/  SHF.R.S32.HI R5, RZ, 0x1f, R4 ;  /* 0x0000001fff057819 */ /* 0x000fe20000011404 */
[----:B------:R-:W-:Y:S01]  /*0250*/  UIADD3 UR8, UR15, UR8, URZ ;  /* 0x000000080f087290 */ /* 0x000fe2000fffe03f */
[----:B------:R-:W-:Y:S01]  /*0260*/  LOP3.LUT R0, R30, 0xfffffff8, RZ, 0xc0, !PT ;  /* 0xfffffff81e007812 */ /* 0x000fe200078ec0ff */
[----:B------:R-:W-:Y:S01]  /*0270*/  UIMAD UR4, UR9, UR4, URZ ;  /* 0x00000004090472a4 */ /* 0x000fe2000f8e023f */
[----:B------:R-:W-:Y:S01]  /*0280*/  SHF.R.S32.HI R42, RZ, 0x3, R30 ;  /* 0x00000003ff2a7819 */ /* 0x000fe2000001141e */
[----:B------:R2:W-:Y:S01]  /*0290*/  STL.64 [R1+0x78], R4 ;  /* 0x0000780401007387 */ /* 0x0005e20000100a00 */
[----:B------:R-:W-:Y:S01]  /*02a0*/  IMAD.WIDE.U32 R20, R3, c[0x0][0x288], R4 ;  /* 0x0000a20003147a25 */ /* 0x000fe200078e0004 */
[----:B------:R-:W-:Y:S01]  /*02b0*/  UIMAD UR7, UR6, UR5, UR4 ;  /* 0x00000005060772a4 */ /* 0x000fe2000f8e0204 */
[----:B------:R-:W-:-:S02]  /*02c0*/  SHF.R.S32.HI R43, RZ, 0x1f, R42 ;  /* 0x0000001fff2b7819 */ /* 0x000fc4000001142a */
[----:B------:R-:W-:Y:S01]  /*02d0*/  IMAD.IADD R19, R148, 0x1, -R0 ;  /* 0x0000000194137824 */ /* 0x000fe200078e0a00 */
[----:B------:R-:W-:Y:S01]  /*02e0*/  ULDC.64 UR4, c[0x0][0x1b0] ;  /* 0x00006c0000047ab9 */ /* 0x000fe20000000a00 */
[----:B------:R-:W-:Y:S01]  /*02f0*/  IMAD.U32 R0, RZ, RZ, UR6 ;  /* 0x00000006ff007e24 */ /* 0x000fe2000f8e00ff */
[----:B------:R-:W-:Y:S01]  /*0300*/  UIMAD UR4, UR9, UR4, URZ ;  /* 0x00000004090472a4 */ /* 0x000fe2000f8e023f */
[----:B------:R-:W-:Y:S01]  /*0310*/  IMAD.SHL.U32 R14, R19, 0x8, RZ ;  /* 0x00000008130e7824 */ /* 0x000fe200078e00ff */
[----:B------:R-:W-:Y:S01]  /*0320*/  USHF.R.S32.HI UR9, URZ, 0x1f, UR11 ;  /* 0x0000001f3f097899 */ /* 0x000fe2000801140b */
[----:B-1----:R-:W-:Y:S01]  /*0330*/  IMAD.U32 R2, RZ, RZ, UR11 ;  /* 0x0000000bff027e24 */ /* 0x002fe2000f8e00ff */
[----:B------:R-:W-:Y:S01]  /*0340*/  UIMAD UR16, UR6, UR5, UR4 ;  /* 0x00000005061072a4 */ /* 0x000fe2000f8e0204 */
[----:B---3--:R-:W-:Y:S01]  /*0350*/  IMAD R36, R9, R36, c[0x0][0x198] ;  /* 0x0000660009247624 */ /* 0x008fe200078e0224 */
[----:B------:R-:W-:Y:S01]  /*0360*/  SHF.R.S32.HI R15, RZ, 0x1f, R14 ;  /* 0x0000001fff0f7819 */ /* 0x000fe2000001140e */
[----:B------:R-:W-:Y:S01]  /*0370*/  IMAD.WIDE.U32 R6, R2, c[0x0][0x270], R4 ;  /* 0x00009c0002067a25 */ /* 0x000fe200078e0004 */
[----:B------:R-:W-:Y:S01]  /*0380*/  ULDC.64 UR4, c[0x0][0x1b8] ;  /* 0x00006e0000047ab9 */ /* 0x000fe20000000a00 */
[----:B------:R-:W-:Y:S01]  /*0390*/  IADD3 R29, R14, 0x40, RZ ;  /* 0x000000400e1d7810 */ /* 0x000fe20007ffe0ff */
[----:B------:R-:W-:Y:S01]  /*03a0*/  UIMAD UR4, UR10, UR4, URZ ;  /* 0x000000040a0472a4 */ /* 0x000fe2000f8e023f */
[--C-:B------:R-:W-:Y:S01]  /*03b0*/  IMAD.WIDE.U32 R2, R0, c[0x0][0x1b0], R14.reuse ;  /* 0x00006c0000027a25 */ /* 0x100fe200078e000e */
[----:B------:R-:W-:Y:S01]  /*03c0*/  IADD3 R12, P0, R6, UR14, RZ ;  /* 0x0000000e060c7c10 */ /* 0x000fe2000ff1e0ff */
[----:B------:R-:W-:Y:S01]  /*03d0*/  STL.64 [R1+0x58], R42 ;  /* 0x0000582a01007387 */ /* 0x000fe20000100a00 */
[----:B------:R-:W-:Y:S01]  /*03e0*/  UIMAD UR4, UR12, UR5, UR4 ;  /* 0x000000050c0472a4 */ /* 0x000fe2000f8e0204 */
[----:B------:R-:W-:Y:S01]  /*03f0*/  IMAD.SHL.U32 R6, R42, 0x40, RZ ;  /* 0x000000402a067824 */ /* 0x000fe200078e00ff */
[----:B------:R-:W-:Y:S01]  /*0400*/  IADD3 R3, R3, UR16, RZ ;  /* 0x0000001003037c10 */ /* 0x000fe2000fffe0ff */
[----:B------:R-:W-:Y:S01]  /*0410*/  IMAD.U32 R24, RZ, RZ, UR11 ;  /* 0x0000000bff187e24 */ /* 0x000fe2000f8e00ff */
[----:B------:R-:W-:Y:S01]  /*0420*/  LEA R26, P2, R12, c[0x0][0x258], 0x2 ;  /* 0x000096000c1a7a11 */ /* 0x000fe200078410ff */
[----:B--2---:R-:W-:Y:S01]  /*0430*/  IMAD.WIDE.U32 R4, R0, c[0x0][0x1e0], R14 ;  /* 0x0000780000047a25 */ /* 0x004fe200078e000e */
[----:B------:R-:W-:-:S02]  /*0440*/  ISETP.GE.AND P4, PT, R14, c[0x0][0x1cc], PT ;  /* 0x000073000e007a0c */ /* 0x000fc40003f86270 */
[----:B------:R-:W-:Y:S01]  /*0450*/  ISETP.GE.AND P3, PT, R29, c[0x0][0x1cc], PT ;  /* 0x000073001d007a0c */ /* 0x000fe20003f66270 */
[----:B------:R-:W-:Y:S01]  /*0460*/  IMAD.U32 R0, RZ, RZ, UR12 ;  /* 0x0000000cff007e24 */ /* 0x000fe2000f8e00ff */
[----:B------:R-:W-:Y:S01]  /*0470*/  IADD3 R5, R5, UR7, RZ ;  /* 0x0000000705057c10 */ /* 0x000fe2000fffe0ff */
[----:B------:R-:W-:Y:S01]  /*0480*/  ULDC.64 UR6, c[0x0][0x270] ;  /* 0x00009c0000067ab9 */ /* 0x000fe20000000a00 */
[----:B------:R-:W-:Y:S01]  /*0490*/  IMAD.WIDE.U32 R2, R8, c[0x0][0x1b8], R2 ;  /* 0x00006e0008027a25 */ /* 0x000fe200078e0002 */
[----:B------:R-:W-:Y:S01]  /*04a0*/  UIMAD UR6, UR9, UR6, URZ ;  /* 0x00000006090672a4 */ /* 0x000fe2000f8e023f */
[----:B------:R-:W-:Y:S02]  /*04b0*/  IADD3 R28, R14, 0x80, RZ ;  /* 0x000000800e1c7810 */ /* 0x000fe40007ffe0ff */
[----:B------:R-:W-:Y:S01]  /*04c0*/  IMAD.WIDE.U32 R4, R0, c[0x0][0x1e8], R4 ;  /* 0x00007a0000047a25 */ /* 0x000fe200078e0004 */
[----:B------:R-:W-:Y:S01]  /*04d0*/  UIMAD UR6, UR11, UR7, UR6 ;  /* 0x000000070b0672a4 */ /* 0x000fe2000f8e0206 */
[----:B------:R-:W-:Y:S01]  /*04e0*/  IADD3 R3, R3, UR4, RZ ;  /* 0x0000000403037c10 */ /* 0x000fe2000fffe0ff */
[----:B------:R-:W-:Y:S01]  /*04f0*/  ULDC.64 UR4, c[0x0][0x288] ;  /* 0x0000a20000047ab9 */ /* 0x000fe20000000a00 */
[----:B------:R-:W-:Y:S01]  /*0500*/  IMAD.WIDE R8, R9, 0x40, R42 ;  /* 0x0000004009087825 */ /* 0x000fe200078e022a */
[----:B------:R-:W-:Y:S01]  /*0510*/  IADD3 R5, R5, UR13, RZ ;  /* 0x0000000d05057c10 */ /* 0x000fe2000fffe0ff */
[----:B------:R-:W-:Y:S01]  /*0520*/  UIMAD UR4, UR9, UR4, URZ ;  /* 0x00000004090472a4 */ /* 0x000fe2000f8e023f */
[----:B------:R-:W-:Y:S01]  /*0530*/  IADD3 R31, R14, 0xc0, RZ ;  /* 0x000000c00e1f7810 */ /* 0x000fe20007ffe0ff */
[----:B------:R-:W-:Y:S01]  /*0540*/  IMAD.U32 R0, RZ, RZ, UR6 ;  /* 0x00000006ff007e24 */ /* 0x000fe2000f8e00ff */
[----:B------:R-:W-:Y:S01]  /*0550*/  ULDC.64 UR6, c[0x0][0x290] ;  /* 0x0000a40000067ab9 */ /* 0x000fe20000000a00 */
[C---:B------:R-:W-:Y:S01]  /*0560*/  IMAD R10, R9.reuse, c[0x0][0x1d8], RZ ;  /* 0x00007600090a7a24 */ /* 0x040fe200078e02ff */
[----:B------:R-:W-:Y:S01]  /*0570*/  UIMAD UR13, UR10, UR6, URZ ;  /* 0x000000060a0d72a4 */ /* 0x000fe2000f8e023f */
[----:B------:R-:W-:Y:S01]  /*0580*/  IMAD R11, R9, c[0x0][0x1a8], RZ ;  /* 0x00006a00090b7a24 */ /* 0x000fe200078e02ff */
[----:B------:R-:W-:Y:S01]  /*0590*/  IADD3.X R13, R7, UR8, R0, P0, !PT ;  /* 0x00000008070d7c10 */ /* 0x000fe200087fe400 */
[C---:B------:R-:W-:Y:S01]  /*05a0*/  IMAD R10, R8.reuse, c[0x0][0x1dc], R10 ;  /* 0x00007700080a7a24 */ /* 0x040fe200078e020a */
[----:B------:R-:W-:Y:S01]  /*05b0*/  LEA.HI R0, R33, R148, RZ, 0x6 ;  /* 0x0000009421007211 */ /* 0x000fe200078f30ff */
[----:B------:R-:W-:Y:S01]  /*05c0*/  IMAD R11, R8, c[0x0][0x1ac], R11 ;  /* 0x00006b00080b7a24 */ /* 0x000fe200078e020b */
[----:B------:R-:W-:Y:S01]  /*05d0*/  LEA.HI.X R27, R12, c[0x0][0x25c], R13, 0x2, P2 ;  /* 0x000097000c1b7a11 */ /* 0x000fe200010f140d */
[----:B------:R-:W-:Y:S01]  /*05e0*/  UIMAD.WIDE.U32 UR16, UR12, UR6, URZ ;  /* 0x000000060c1072a5 */ /* 0x000fe2000f8e003f */
[----:B------:R-:W-:Y:S01]  /*05f0*/  SHF.R.S32.HI R23, RZ, 0x6, R0 ;  /* 0x00000006ff177819 */ /* 0x000fe20000011400 */
[----:B------:R-:W-:Y:S01]  /*0600*/  UIMAD UR5, UR11, UR5, UR4 ;  /* 0x000000050b0572a4 */ /* 0x000fe2000f8e0204 */
[----:B------:R-:W-:Y:S01]  /*0610*/  LOP3.LUT R0, R6, 0x1c0, RZ, 0xc0, !PT ;  /* 0x000001c006007812 */ /* 0x000fe200078ec0ff */
[----:B------:R-:W-:Y:S01]  /*0620*/  IMAD.WIDE.U32 R6, R8, c[0x0][0x1d8], R4 ;  /* 0x0000760008067a25 */ /* 0x000fe200078e0004 */
[----:B------:R-:W-:Y:S01]  /*0630*/  ISETP.GE.AND P2, PT, R28, c[0x0][0x1cc], PT ;  /* 0x000073001c007a0c */ /* 0x000fe20003f46270 */
[----:B------:R-:W-:Y:S01]  /*0640*/  UIMAD UR6, UR12, UR7, UR13 ;  /* 0x000000070c0672a4 */ /* 0x000fe2000f8e020d */
[----:B------:R-:W-:Y:S01]  /*0650*/  LOP3.LUT R9, R0, 0x38, R14, 0xf8, !PT ;  /* 0x0000003800097812 */ /* 0x000fe200078ef80e */
[----:B------:R-:W-:Y:S01]  /*0660*/  IMAD.WIDE.U32 R4, R8, c[0x0][0x1a8], R2 ;  /* 0x00006a0008047a25 */ /* 0x000fe200078e0002 */
[----:B------:R-:W-:Y:S01]  /*0670*/  SHF.R.U32.HI R3, RZ, 0x3, R0 ;  /* 0x00000003ff037819 */ /* 0x000fe20000011600 */
[----:B------:R-:W-:Y:S01]  /*0680*/  UIADD3 UR6, UR17, UR6, URZ ;  /* 0x0000000611067290 */ /* 0x000fe2000fffe03f */
[----:B------:R-:W-:Y:S01]  /*0690*/  LEA R2, P1, R6, c[0x0][0x1c0], 0x1 ;  /* 0x0000700006027a11 */ /* 0x000fe200078208ff */
[----:B------:R-:W-:Y:S01]  /*06a0*/  IMAD.SHL.U32 R22, R23, 0x200, RZ ;  /* 0x0000020017167824 */ /* 0x000fe200078e00ff */
[----:B------:R-:W-:Y:S01]  /*06b0*/  LEA R8, P0, R4, c[0x0][0x190], 0x1 ;  /* 0x0000640004087a11 */ /* 0x000fe200078008ff */
[----:B------:R-:W-:-:S02]  /*06c0*/  IMAD.IADD R0, R7, 0x1, R10 ;  /* 0x0000000107007824 */ /* 0x000fc400078e020a */
[----:B------:R-:W-:Y:S01]  /*06d0*/  IMAD.IADD R5, R5, 0x1, R11 ;  /* 0x0000000105057824 */ /* 0x000fe200078e020b */
[----:B------:R-:W-:Y:S01]  /*06e0*/  LOP3.LUT R10, R22, R9, R3, 0xf6, !PT ;  /* 0x00000009160a7212 */ /* 0x000fe200078ef603 */
[----:B------:R-:W-:Y:S01]  /*06f0*/  IMAD.MOV.U32 R7, RZ, RZ, c[0x0][0x1dc] ;  /* 0x00007700ff077624 */ /* 0x000fe200078e00ff */
[----:B------:R-:W-:Y:S01]  /*0700*/  LEA.HI.X R3, R6, c[0x0][0x1c4], R0, 0x1, P1 ;  /* 0x0000710006037a11 */ /* 0x000fe200008f0c00 */
[----:B------:R-:W-:Y:S01]  /*0710*/  IMAD.MOV.U32 R0, RZ, RZ, c[0x0][0x1a8] ;  /* 0x00006a00ff007624 */ /* 0x000fe200078e00ff */
[----:B------:R-:W-:Y:S01]  /*0720*/  LEA.HI.X R9, R4, c[0x0][0x194], R5, 0x1, P0 ;  /* 0x0000650004097a11 */ /* 0x000fe200000f0c05 */
[----:B------:R-:W-:Y:S02]  /*0730*/  IMAD.MOV.U32 R6, RZ, RZ, c[0x0][0x1ac] ;  /* 0x00006b00ff067624 */ /* 0x000fe400078e00ff */
[----:B------:R-:W-:Y:S01]  /*0740*/  IMAD.MOV.U32 R5, RZ, RZ, c[0x0][0x1d8] ;  /* 0x00007600ff057624 */ /* 0x000fe200078e00ff */
[----:B------:R-:W-:Y:S01]  /*0750*/  LEA R12, P0, R0, R8, 0x6 ;  /* 0x00000008000c7211 */ /* 0x000fe200078030ff */
[----:B------:R-:W-:-:S02]  /*0760*/  IMAD.SHL.U32 R38, R10, 0x2, RZ ;  /* 0x000000020a267824 */ /* 0x000fc400078e00ff */
[----:B------:R-:W-:Y:S01]  /*0770*/  IMAD.U32 R18, RZ, RZ, UR5 ;  /* 0x00000005ff127e24 */ /* 0x000fe2000f8e00ff */
[----:B------:R-:W-:Y:S01]  /*0780*/  LEA.HI.X R13, R0, R9, R6, 0x6, P0 ;  /* 0x00000009000d7211 */ /* 0x000fe200000f3406 */
[----:B------:R-:W-:Y:S01]  /*0790*/  IMAD.IADD R0, R36, 0x1, -R42 ;  /* 0x0000000124007824 */ /* 0x000fe200078e0a2a */
[----:B------:R-:W-:Y:S01]  /*07a0*/  LEA R4, P1, R5, R2, 0x6 ;  /* 0x0000000205047211 */ /* 0x000fe200078230ff */
[----:B------:R-:W-:Y:S01]  /*07b0*/  ULDC.64 UR4, c[0x0][0x180] ;  /* 0x0000600000047ab9 */ /* 0x000fe20000000a00 */
[----:B------:R-:W-:Y:S01]  /*07c0*/  IADD3 R25, P0, R20, UR16, RZ ;  /* 0x0000001014197c10 */ /* 0x000fe2000ff1e0ff */
[----:B------:R-:W-:Y:S01]  /*07d0*/  IMAD R6, R43, c[0x0][0x208], RZ ;  /* 0x000082002b067a24 */ /* 0x000fe200078e02ff */
[----:B------:R-:W-:Y:S01]  /*07e0*/  LEA.HI.X R5, R5, R3, R7, 0x6, P1 ;  /* 0x0000000305057211 */ /* 0x000fe200008f3407 */
[----:B------:R-:W-:Y:S01]  /*07f0*/  IMAD R7, R43, c[0x0][0x178], RZ ;  /* 0x00005e002b077a24 */ /* 0x000fe200078e02ff */
[C---:B------:R-:W-:Y:S01]  /*0800*/  ISETP.LT.OR P1, PT, R0.reuse, 0x1, P4 ;  /* 0x000000010000780c */ /* 0x040fe20002721670 */
[----:B------:R-:W-:Y:S01]  /*0810*/  UIMAD UR4, UR9, UR4, URZ ;  /* 0x00000004090472a4 */ /* 0x000fe2000f8e023f */
[----:B------:R-:W-:Y:S01]  /*0820*/  ISETP.LT.OR P5, PT, R0, 0x1, P3 ;  /* 0x000000010000780c */ /* 0x000fe20001fa1670 */
[----:B------:R-:W-:Y:S01]  /*0830*/  IMAD R16, R42, c[0x0][0x17c], R7 ;  /* 0x00005f002a107a24 */ /* 0x000fe200078e0207 */
[----:B------:R-:W-:Y:S01]  /*0840*/  ISETP.LT.OR P6, PT, R0, 0x1, P2 ;  /* 0x000000010000780c */ /* 0x000fe200017c1670 */
[----:B------:R-:W-:Y:S01]  /*0850*/  IMAD R17, R42, c[0x0][0x20c], R6 ;  /* 0x000083002a117a24 */ /* 0x000fe200078e0206 */
[----:B------:R-:W-:Y:S01]  /*0860*/  ISETP.LT.OR P4, PT, R0, 0x21, P4 ;  /* 0x000000210000780c */ /* 0x000fe20002781670 */
[--C-:B------:R-:W-:Y:S01]  /*0870*/  IMAD.WIDE.U32 R6, R42, c[0x0][0x208], R14.reuse ;  /* 0x000082002a067a25 */ /* 0x100fe200078e000e */
[C---:B------:R-:W-:Y:S01]  /*0880*/  ISETP.LT.OR P3, PT, R0.reuse, 0x21, P3 ;  /* 0x000000210000780c */ /* 0x040fe20001f61670 */
[----:B------:R-:W-:Y:S01]  /*0890*/  UIMAD UR7, UR11, UR5, UR4 ;  /* 0x000000050b0772a4 */ /* 0x000fe2000f8e0204 */
[----:B------:R-:W-:Y:S01]  /*08a0*/  ISETP.LT.OR P2, PT, R0, 0x21, P2 ;  /* 0x000000210000780c */ /* 0x000fe20001741670 */
[----:B------:R-:W-:Y:S01]  /*08b0*/  IMAD.WIDE.U32 R10, R42, c[0x0][0x178], R14 ;  /* 0x00005e002a0a7a25 */ /* 0x000fe200078e000e */
[----:B------:R-:W-:Y:S01]  /*08c0*/  IADD3.X R32, R21, UR6, R18, P0, !PT ;  /* 0x0000000615207c10 */ /* 0x000fe200087fe412 */
[----:B------:R1:W-:Y:S01]  /*08d0*/  LDGSTS.E.BYPASS.LTC128B.128 [R38+0x8080], [R2.64], !P1 ;  /* 0x0808000002267fae */ /* 0x0003e2000c901d52 */
[----:B------:R-:W-:Y:S01]  /*08e0*/  ISETP.GE.AND P1, PT, R31, c[0x0][0x1cc], PT ;  /* 0x000073001f007a0c */ /* 0x000fe20003f26270 */
[----:B------:R-:W-:Y:S01]  /*08f0*/  ULDC.64 UR4, c[0x0][0x210] ;  /* 0x0000840000047ab9 */ /* 0x000fe20000000a00 */
[-C--:B------:R-:W-:Y:S01]  /*0900*/  LEA.HI R18, R33, R148.reuse, RZ, 0x4 ;  /* 0x0000009421127211 */ /* 0x080fe200078f20ff */
[----:B------:R1:W-:Y:S01]  /*0910*/  LDGSTS.E.BYPASS.LTC128B.128 [R38+0xa080], [R2.64+0x80], !P5 ;  /* 0x0a08008002267fae */ /* 0x0003e2000e901d52 */
[C---:B------:R-:W-:Y:S01]  /*0920*/  ISETP.LT.OR P5, PT, R0.reuse, 0x1, P1 ;  /* 0x000000010000780c */ /* 0x040fe20000fa1670 */
[----:B------:R-:W-:Y:S01]  /*0930*/  IMAD.IADD R7, R7, 0x1, R17 ;  /* 0x0000000107077824 */ /* 0x000fe200078e0211 */
[----:B------:R-:W-:Y:S01]  /*0940*/  ISETP.LT.OR P1, PT, R0, 0x21, P1 ;  /* 0x000000210000780c */ /* 0x000fe20000f21670 */
[----:B------:R1:W-:Y:S01]  /*0950*/  LDGSTS.E.BYPASS.LTC128B.128 [R38+0xc080], [R2.64+0x100], !P6 ;  /* 0x0c08010002267fae */ /* 0x0003e2000f101d52 */
[----:B------:R-:W-:Y:S01]  /*0960*/  LEA.HI R20, R33, R148, RZ, 0x2 ;  /* 0x0000009421147211 */ /* 0x000fe200078f10ff */
[----:B------:R-:W-:Y:S01]  /*0970*/  UIMAD UR4, UR9, UR4, URZ ;  /* 0x00000004090472a4 */ /* 0x000fe2000f8e023f */
[----:B------:R-:W-:Y:S01]  /*0980*/  IMAD.U32 R17, RZ, RZ, UR11 ;  /* 0x0000000bff117e24 */ /* 0x000fe2000f8e00ff */
[----:B------:R-:W-:Y:S01]  /*0990*/  STL [R1+0x50], R38 ;  /* 0x0000502601007387 */ /* 0x000fe20000100800 */
[----:B------:R-:W-:Y:S01]  /*09a0*/  IMAD.IADD R11, R11, 0x1, R16 ;  /* 0x000000010b0b7824 */ /* 0x000fe200078e0210 */
[----:B------:R-:W-:Y:S01]  /*09b0*/  UIMAD UR4, UR11, UR5, UR4 ;  /* 0x000000050b0472a4 */ /* 0x000fe2000f8e0204 */
[----:B------:R-:W-:-:S02]  /*09c0*/  ISETP.GE.AND P6, PT, R28, c[0x0][0x1fc], PT ;  /* 0x00007f001c007a0c */ /* 0x000fc40003fc6270 */
[----:B------:R-:W-:Y:S01]  /*09d0*/  IMAD.WIDE.U32 R10, R24, c[0x0][0x180], R10 ;  /* 0x00006000180a7a25 */ /* 0x000fe200078e000a */
[----:B------:R1:W-:Y:S01]  /*09e0*/  LDGSTS.E.BYPASS.LTC128B.128 [R38+0xe080], [R2.64+0x180], !P5 ;  /* 0x0e08018002267fae */ /* 0x0003e2000e901d52 */
[----:B------:R-:W-:-:S03]  /*09f0*/  ISETP.GE.AND P5, PT, R14, c[0x0][0x19c], PT ;  /* 0x000067000e007a0c */ /* 0x000fc60003fa6270 */
[----:B------:R2:W-:Y:S01]  /*0a00*/  LDGSTS.E.BYPASS.LTC128B.128 [R38+0x9080], [R4.64], !P4 ;  /* 0x0908000004267fae */ /* 0x0005e2000e101d52 */
[----:B------:R-:W-:-:S03]  /*0a10*/  ISETP.GE.AND P4, PT, R29, c[0x0][0x19c], PT ;  /* 0x000067001d007a0c */ /* 0x000fc60003f86270 */
[----:B------:R2:W-:Y:S01]  /*0a20*/  LDGSTS.E.BYPASS.LTC128B.128 [R38+0xb080], [R4.64+0x80], !P3 ;  /* 0x0b08008004267fae */ /* 0x0005e2000d901d52 */
[----:B------:R-:W-:Y:S02]  /*0a30*/  ISETP.LT.OR P0, PT, R0, 0x1, P4 ;  /* 0x000000010000780c */ /* 0x000fe40002701670 */
[----:B------:R-:W-:Y:S01]  /*0a40*/  ISETP.GE.AND P3, PT, R28, c[0x0][0x19c], PT ;  /* 0x000067001c007a0c */ /* 0x000fe20003f66270 */
[----:B------:R2:W-:Y:S01]  /*0a50*/  LDGSTS.E.BYPASS.LTC128B.128 [R38+0xd080], [R4.64+0x100], !P2 ;  /* 0x0d08010004267fae */ /* 0x0005e2000d101d52 */
[C---:B------:R-:W-:Y:S02]  /*0a60*/  ISETP.LT.OR P2, PT, R0.reuse, 0x1, P5 ;  /* 0x000000010000780c */ /* 0x040fe40002f41670 */
[C---:B------:R-:W-:Y:S01]  /*0a70*/  ISETP.LT.OR P5, PT, R0.reuse, 0x21, P5 ;  /* 0x000000210000780c */ /* 0x040fe20002fa1670 */
[----:B------:R2:W-:Y:S01]  /*0a80*/  LDGSTS.E.BYPASS.LTC128B.128 [R38+0xf080], [R4.64+0x180], !P1 ;  /* 0x0f08018004267fae */ /* 0x0005e2000c901d52 */
[----:B------:R-:W-:Y:S02]  /*0a90*/  ISETP.GE.AND P1, PT, R31, c[0x0][0x19c], PT ;  /* 0x000067001f007a0c */ /* 0x000fe40003f26270 */
[C---:B------:R-:W-:Y:S01]  /*0aa0*/  ISETP.LT.OR P4, PT, R0.reuse, 0x21, P4 ;  /* 0x000000210000780c */ /* 0x040fe20002781670 */
[----:B------:R-:W0:Y:S06]  /*0ab0*/  LDGDEPBAR ;  /* 0x00000000000079af */ /* 0x000e2c0000000000 */
[----:B------:R3:W-:Y:S01]  /*0ac0*/  LDGSTS.E.BYPASS.LTC128B.128 [R38+0x80], [R8.64], !P2 ;  /* 0x0008000008267fae */ /* 0x0007e2000d101d52 */
[----:B------:R-:W-:-:S02]  /*0ad0*/  ISETP.LT.OR P2, PT, R0, 0x1, P3 ;  /* 0x000000010000780c */ /* 0x000fc40001f41670 */
[C---:B------:R-:W-:Y:S01]  /*0ae0*/  ISETP.LT.OR P3, PT, R0.reuse, 0x21, P3 ;  /* 0x000000210000780c */ /* 0x040fe20001f61670 */
[----:B------:R3:W-:Y:S01]  /*0af0*/  LDGSTS.E.BYPASS.LTC128B.128 [R38+0x2080], [R8.64+0x80], !P0 ;  /* 0x0208008008267fae */ /* 0x0007e2000c101d52 */
[C---:B------:R-:W-:Y:S02]  /*0b00*/  ISETP.LT.OR P0, PT, R0.reuse, 0x1, P1 ;  /* 0x000000010000780c */ /* 0x040fe40000f01670 */
[----:B------:R-:W-:Y:S01]  /*0b10*/  ISETP.LT.OR P1, PT, R0, 0x21, P1 ;  /* 0x000000210000780c */ /* 0x000fe20000f21670 */
[----:B------:R-:W-:Y:S01]  /*0b20*/  IMAD.SHL.U32 R0, R19, 0x40, RZ ;  /* 0x0000004013007824 */ /* 0x000fe200078e00ff */
[----:B-1----:R-:W-:-:S05]  /*0b30*/  SHF.R.S32.HI R2, RZ, 0x1f, R20 ;  /* 0x0000001fff027819 */ /* 0x002fca0000011414 */
[----:B------:R3:W-:Y:S01]  /*0b40*/  LDGSTS.E.BYPASS.LTC128B.128 [R38+0x4080], [R8.64+0x100], !P2 ;  /* 0x0408010008267fae */ /* 0x0007e2000d101d52 */
[----:B------:R-:W-:Y:S02]  /*0b50*/  LOP3.LUT P2, RZ, R19, 0x4, RZ, 0xc0, !PT ;  /* 0x0000000413ff7812 */ /* 0x000fe4000784c0ff */
[----:B--2---:R-:W-:Y:S01]  /*0b60*/  SHF.R.S32.HI R5, RZ, 0x4, R18 ;  /* 0x00000004ff057819 */ /* 0x004fe20000011412 */
[----:B------:R3:W-:Y:S01]  /*0b70*/  LDGSTS.E.BYPASS.LTC128B.128 [R38+0x6080], [R8.64+0x180], !P0 ;  /* 0x0608018008267fae */ /* 0x0007e2000c101d52 */
[----:B------:R-:W-:Y:S02]  /*0b80*/  SHF.R.S32.HI R4, RZ, 0x2, R20 ;  /* 0x00000002ff047819 */ /* 0x000fe40000011414 */
[----:B------:R-:W-:Y:S01]  /*0b90*/  LEA.HI R3, R18, R5, RZ, 0x1 ;  /* 0x0000000512037211 */ /* 0x000fe200078f08ff */
[----:B------:R1:W-:Y:S01]  /*0ba0*/  LDGSTS.E.BYPASS.LTC128B.128 [R38+0x1080], [R12.64], !P5 ;  /* 0x010800000c267fae */ /* 0x0003e2000e901d52 */
[----:B------:R-:W-:Y:S02]  /*0bb0*/  LEA.HI R2, R2, R4, RZ, 0x3 ;  /* 0x0000000402027211 */ /* 0x000fe400078f18ff */
[----:B------:R-:W-:Y:S01]  /*0bc0*/  LOP3.LUT R16, R3, 0xfffffffe, RZ, 0xc0, !PT ;  /* 0xfffffffe03107812 */ /* 0x000fe200078ec0ff */
[----:B------:R1:W-:Y:S01]  /*0bd0*/  LDGSTS.E.BYPASS.LTC128B.128 [R38+0x3080], [R12.64+0x80], !P4 ;  /* 0x030800800c267fae */ /* 0x0003e2000e101d52 */
[----:B------:R-:W-:Y:S01]  /*0be0*/  LOP3.LUT R15, R2, 0xfffffff8, RZ, 0xc0, !PT ;  /* 0xfffffff8020f7812 */ /* 0x000fe200078ec0ff */
[----:B------:R-:W-:Y:S01]  /*0bf0*/  IMAD.WIDE.U32 R2, R17, c[0x0][0x210], R6 ;  /* 0x0000840011027a25 */ /* 0x000fe200078e0006 */
[----:B------:R-:W-:Y:S01]  /*0c00*/  LOP3.LUT P0, RZ, R19, 0x2, RZ, 0xc0, !PT ;  /* 0x0000000213ff7812 */ /* 0x000fe2000780c0ff */
[----:B------:R1:W-:Y:S01]  /*0c10*/  LDGSTS.E.BYPASS.LTC128B.128 [R38+0x5080], [R12.64+0x100], !P3 ;  /* 0x050801000c267fae */ /* 0x0003e2000d901d52 */
[----:B------:R-:W-:Y:S01]  /*0c20*/  ISETP.GE.AND P4, PT, R14, c[0x0][0x16c], PT ;  /* 0x00005b000e007a0c */ /* 0x000fe20003f86270 */
[----:B------:R-:W-:Y:S01]  /*0c30*/  IMAD.IADD R16, R5, 0x1, -R16 ;  /* 0x0000000105107824 */ /* 0x000fe200078e0a10 */
[----:B------:R-:W-:Y:S01]  /*0c40*/  IADD3 R3, R3, UR4, RZ ;  /* 0x0000000403037c10 */ /* 0x000fe2000fffe0ff */
[----:B------:R1:W-:Y:S01]  /*0c50*/  LDGSTS.E.BYPASS.LTC128B.128 [R38+0x7080], [R12.64+0x180], !P1 ;  /* 0x070801800c267fae */ /* 0x0003e2000c901d52 */
[----:B------:R-:W-:Y:S01]  /*0c60*/  ULDC.64 UR4, c[0x0][0x188] ;  /* 0x0000620000047ab9 */ /* 0x000fe20000000a00 */
[----:B------:R-:W-:Y:S01]  /*0c70*/  IMAD.IADD R21, R4, 0x1, -R15 ;  /* 0x0000000104157824 */ /* 0x000fe200078e0a0f */
[----:B------:R-:W-:Y:S01]  /*0c80*/  UIMAD UR4, UR10, UR4, URZ ;  /* 0x000000040a0472a4 */ /* 0x000fe2000f8e023f */
[----:B------:R-:W0:Y:S01]  /*0c90*/  LDGDEPBAR ;  /* 0x00000000000079af */ /* 0x000e220000000000 */
[----:B------:R-:W-:Y:S01]  /*0ca0*/  IADD3 R5, R11, UR7, RZ ;  /* 0x000000070b057c10 */ /* 0x000fe2000fffe0ff */
[----:B------:R-:W-:Y:S01]  /*0cb0*/  IMAD.MOV.U32 R4, RZ, RZ, R10 ;  /* 0x000000ffff047224 */ /* 0x000fe200078e000a */
[----:B------:R-:W-:Y:S01]  /*0cc0*/  UIMAD UR7, UR12, UR5, UR4 ;  /* 0x000000050c0772a4 */ /* 0x000fe2000f8e0204 */
[----:B------:R-:W-:-:S02]  /*0cd0*/  IMAD.U32 R6, RZ, RZ, UR12 ;  /* 0x0000000cff067e24 */ /* 0x000fc4000f8e00ff */
[----:B------:R-:W-:Y:S01]  /*0ce0*/  ULDC.64 UR4, c[0x0][0x218] ;  /* 0x0000860000047ab9 */ /* 0x000fe20000000a00 */
[----:B---3--:R-:W-:Y:S01]  /*0cf0*/  IMAD.U32 R8, RZ, RZ, UR12 ;  /* 0x0000000cff087e24 */ /* 0x008fe2000f8e00ff */
[----:B------:R-:W-:Y:S01]  /*0d00*/  LOP3.LUT R9, R0, 0x1c0, RZ, 0xc0, !PT ;  /* 0x000001c000097812 */ /* 0x000fe200078ec0ff */
[----:B------:R-:W-:Y:S01]  /*0d10*/  IMAD.WIDE.U32 R6, R6, c[0x0][0x188], R4 ;  /* 0x0000620006067a25 */ /* 0x000fe200078e0004 */
[----:B------:R-:W-:Y:S02]  /*0d20*/  UIMAD UR4, UR10, UR4, URZ ;  /* 0x000000040a0472a4 */ /* 0x000fe4000f8e023f */
[----:B------:R-:W-:Y:S01]  /*0d30*/  SHF.R.U32.HI R15, RZ, 0x3, R9 ;  /* 0x00000003ff0f7819 */ /* 0x000fe20000011609 */
[----:B------:R-:W-:Y:S01]  /*0d40*/  IMAD.WIDE.U32 R4, R8, c[0x0][0x218], R2 ;  /* 0x0000860008047a25 */ /* 0x000fe200078e0002 */
[----:B------:R-:W-:Y:S01]  /*0d50*/  LOP3.LUT R2, R9, 0x8, R30, 0xf8, !PT ;  /* 0x0000000809027812 */ /* 0x000fe200078ef81e */
[----:B------:R-:W-:Y:S01]  /*0d60*/  UIMAD UR4, UR12, UR5, UR4 ;  /* 0x000000050c0472a4 */ /* 0x000fe2000f8e0204 */
[----:B------:R-:W-:Y:S01]  /*0d70*/  IADD3 R3, R7, UR7, RZ ;  /* 0x0000000707037c10 */ /* 0x000fe2000fffe0ff */
[----:B------:R-:W-:Y:S01]  /*0d80*/  IMAD R0, R16, 0x800, R22 ;  /* 0x0000080010007824 */ /* 0x000fe200078e0216 */
[----:B------:R-:W-:-:S02]  /*0d90*/  LOP3.LUT R2, R2, R15, RZ, 0x3c, !PT ;  /* 0x0000000f02027212 */ /* 0x000fc400078e3cff */
[----:B------:R-:W-:Y:S02]  /*0da0*/  LEA R34, P3, R6, c[0x0][0x160], 0x1 ;  /* 0x0000580006227a11 */ /* 0x000fe400078608ff */
[----:B------:R-:W-:Y:S01]  /*0db0*/  LEA R40, P1, R4, c[0x0][0x1f0], 0x1 ;  /* 0x00007c0004287a11 */ /* 0x000fe200078208ff */
[----:B------:R-:W-:Y:S01]  /*0dc0*/  IMAD.IADD R2, R0, 0x1, R2 ;  /* 0x0000000100027824 */ /* 0x000fe200078e0202 */
[----:B------:R-:W-:-:S04]  /*0dd0*/  DEPBAR.LE SB0, 0x1 ;  /* 0x000080400000791a */ /* 0x000fc80000000000 */
[----:B------:R-:W-:Y:S01]  /*0de0*/  IADD3 R0, R5, UR4, RZ ;  /* 0x0000000405007c10 */ /* 0x000fe2000fffe0ff */
[----:B------:R-:W-:Y:S01]  /*0df0*/  IMAD.SHL.U32 R2, R2, 0x2, RZ ;  /* 0x0000000202027824 */ /* 0x000fe200078e00ff */
[----:B------:R-:W-:Y:S01]  /*0e00*/  BAR.SYNC.DEFER_BLOCKING 0x0 ;  /* 0x0000000000007b1d */ /* 0x000fe20000010000 */
[----:B------:R-:W-:Y:S01]  /*0e10*/  LEA.HI.X R35, R6, c[0x0][0x164], R3, 0x1, P3 ;  /* 0x0000590006237a11 */ /* 0x000fe200018f0c03 */
[----:B------:R-:W-:Y:S01]  /*0e20*/  IMAD.MOV.U32 R3, RZ, RZ, 0x40 ;  /* 0x00000040ff037424 */ /* 0x000fe200078e00ff */
[----:B------:R-:W-:Y:S02]  /*0e30*/  LEA.HI.X R41, R4, c[0x0][0x1f4], R0, 0x1, P1 ;  /* 0x00007d0004297a11 */ /* 0x000fe400008f0c00 */
[----:B------:R-:W-:Y:S01]  /*0e40*/  SEL R0, R37, 0xffffffe0, !P0 ;  /* 0xffffffe025007807 */ /* 0x000fe20004000000 */
[----:B------:R-:W-:Y:S01]  /*0e50*/  STL.64 [R1+0x88], R34 ;  /* 0x0000882201007387 */ /* 0x000fe20000100a00 */
[----:B------:R-:W-:Y:S02]  /*0e60*/  SEL R3, R3, 0xffffffc0, !P2 ;  /* 0xffffffc003037807 */ /* 0x000fe40005000000 */
[----:B------:R-:W-:Y:S01]  /*0e70*/  ISETP.GE.AND P1, PT, R42, c[0x0][0x168], PT ;  /* 0x00005a002a007a0c */ /* 0x000fe20003f26270 */
[C---:B------:R-:W-:Y:S01]  /*0e80*/  IMAD.IADD R6, R2.reuse, 0x1, R0 ;  /* 0x0000000102067824 */ /* 0x040fe200078e0200 */
[----:B------:R-:W-:Y:S01]  /*0e90*/  STL.64 [R1+0x80], R40 ;  /* 0x0000802801007387 */ /* 0x000fe20000100a00 */
[----:B------:R-:W-:Y:S01]  /*0ea0*/  IMAD.IADD R5, R2, 0x1, R3 ;  /* 0x0000000102057824 */ /* 0x000fe200078e0203 */
[----:B------:R-:W-:Y:S01]  /*0eb0*/  ISETP.GE.OR P3, PT, R14, c[0x0][0x16c], P1 ;  /* 0x00005b000e007a0c */ /* 0x000fe20000f66670 */
[----:B------:R-:W-:Y:S01]  /*0ec0*/  IMAD.IADD R4, R3, 0x1, R6 ;  /* 0x0000000103047824 */ /* 0x000fe200078e0206 */
[----:B------:R-:W-:Y:S01]  /*0ed0*/  ISETP.GE.OR P5, PT, R29, c[0x0][0x16c], P1 ;  /* 0x00005b001d007a0c */ /* 0x000fe20000fa6670 */
[----:B------:R-:W-:Y:S01]  /*0ee0*/  STL [R1+0x28], R2 ;  /* 0x0000280201007387 */ /* 0x000fe20000100800 */
[----:B------:R-:W-:-:S02]  /*0ef0*/  ISETP.GE.OR P2, PT, R28, c[0x0][0x16c], P1 ;  /* 0x00005b001c007a0c */ /* 0x000fc40000f46670 */
[----:B------:R-:W-:Y:S01]  /*0f00*/  LOP3.LUT R0, R18, 0xfffffff0, RZ, 0xc0, !PT ;  /* 0xfffffff012007812 */ /* 0x000fe200078ec0ff */
[----:B------:R-:W-:Y:S01]  /*0f10*/  STL [R1+0x2c], R6 ;  /* 0x00002c0601007387 */ /* 0x000fe20000100800 */
[----:B------:R-:W-:Y:S02]  /*0f20*/  ISETP.GE.OR P0, PT, R31, c[0x0][0x16c], P1 ;  /* 0x00005b001f007a0c */ /* 0x000fe40000f06670 */
[----:B------:R-:W-:Y:S01]  /*0f30*/  SEL R22, RZ, 0x4, P6 ;  /* 0x00000004ff167807 */ /* 0x000fe20003000000 */
[----:B------:R-:W2:Y:S01]  /*0f40*/  LDSM.16.M88.4 R164, [R2+0x8080] ;  /* 0x0080800002a4783b */ /* 0x000ea20000000200 */
[----:B------:R-:W-:-:S03]  /*0f50*/  IMAD.IADD R0, R148, 0x1, -R0 ;  /* 0x0000000194007824 */ /* 0x000fc600078e0a00 */
[----:B------:R-:W3:Y:S02]  /*0f60*/  LDSM.16.M88.4 R168, [R6+0x8080] ;  /* 0x0080800006a8783b */ /* 0x000ee40000000200 */
[----:B------:R-:W-:Y:S02]  /*0f70*/  SHF.R.S32.HI R8, RZ, 0x1f, R0 ;  /* 0x0000001fff087819 */ /* 0x000fe40000011400 */
[----:B------:R-:W4:Y:S02]  /*0f80*/  LDSM.16.M88.4 R172, [R5+0x8080] ;  /* 0x0080800005ac783b */ /* 0x000f240000000200 */
[----:B------:R-:W-:Y:S02]  /*0f90*/  LEA.HI R8, R8, R0, RZ, 0x3 ;  /* 0x0000000008087211 */ /* 0x000fe400078f18ff */
[----:B------:R-:W2:Y:S02]  /*0fa0*/  LDSM.16.M88.4 R176, [R4+0x8080] ;  /* 0x0080800004b0783b */ /* 0x000ea40000000200 */
[----:B-1----:R-:W-:-:S02]  /*0fb0*/  LOP3.LUT R13, R8, 0xfffffff8, RZ, 0xc0, !PT ;  /* 0xfffffff8080d7812 */ /* 0x002fc400078ec0ff */
[----:B------:R-:W1:Y:S03]  /*0fc0*/  LDSM.16.M88.4 R180, [R2+0xa080] ;  /* 0x00a0800002b4783b */ /* 0x000e660000000200 */
[----:B------:R-:W-:Y:S01]  /*0fd0*/  IMAD.IADD R0, R0, 0x1, -R13 ;  /* 0x0000000100007824 */ /* 0x000fe200078e0a0d */
[----:B------:R-:W1:Y:S04]  /*0fe0*/  LDSM.16.M88.4 R184, [R6+0xa080] ;  /* 0x00a0800006b8783b */ /* 0x000e680000000200 */
[----:B------:R-:W1:Y:S04]  /*0ff0*/  LDSM.16.M88.4 R188, [R5+0xa080] ;  /* 0x00a0800005bc783b */ /* 0x000e680000000200 */
[----:B------:R-:W1:Y:S04]  /*1000*/  LDSM.16.M88.4 R192, [R4+0xa080] ;  /* 0x00a0800004c0783b */ /* 0x000e680000000200 */
[----:B------:R-:W1:Y:S04]  /*1010*/  LDSM.16.M88.4 R196, [R2+0xc080] ;  /* 0x00c0800002c4783b */ /* 0x000e680000000200 */
[----:B------:R-:W1:Y:S04]  /*1020*/  LDSM.16.M88.4 R200, [R6+0xc080] ;  /* 0x00c0800006c8783b */ /* 0x000e680000000200 */
[----:B------:R-:W1:Y:S04]  /*1030*/  LDSM.16.M88.4 R204, [R5+0xc080] ;  /* 0x00c0800005cc783b */ /* 0x000e680000000200 */
[----:B------:R-:W1:Y:S04]  /*1040*/  LDSM.16.M88.4 R208, [R4+0xc080] ;  /* 0x00c0800004d0783b */ /* 0x000e680000000200 */
[----:B------:R-:W1:Y:S04]  /*1050*/  LDSM.16.M88.4 R212, [R2+0xe080] ;  /* 0x00e0800002d4783b */ /* 0x000e680000000200 */
[----:B------:R5:W1:Y:S04]  /*1060*/  LDSM.16.M88.4 R216, [R6+0xe080] ;  /* 0x00e0800006d8783b */ /* 0x000a680000000200 */
[----:B------:R-:W1:Y:S04]  /*1070*/  LDSM.16.M88.4 R220, [R5+0xe080] ;  /* 0x00e0800005dc783b */ /* 0x000e680000000200 */
[----:B------:R-:W1:Y:S04]  /*1080*/  LDSM.16.M88.4 R224, [R4+0xe080] ;  /* 0x00e0800004e0783b */ /* 0x000e680000000200 */
[----:B------:R-:W-:Y:S06]  /*1090*/  BAR.SYNC.DEFER_BLOCKING 0x0 ;  /* 0x0000000000007b1d */ /* 0x000fec0000010000 */
[----:B------:R2:W-:Y:S04]  /*10a0*/  STL [R1+0x34], R5 ;  /* 0x0000340501007387 */ /* 0x0005e80000100800 */
[----:B------:R3:W-:Y:S01]  /*10b0*/  STL [R1+0x30], R4 ;  /* 0x0000300401007387 */ /* 0x0007e20000100800 */
[----:B-----5:R-:W-:-:S05]  /*10c0*/  IMAD.SHL.U32 R6, R21, 0x40, RZ ;  /* 0x0000004015067824 */ /* 0x020fca00078e00ff */
[----:B------:R-:W-:-:S04]  /*10d0*/  LOP3.LUT R6, R6, 0x1c0, RZ, 0xc0, !PT ;  /* 0x000001c006067812 */ /* 0x000fc800078ec0ff */
[----:B------:R-:W-:Y:S01]  /*10e0*/  SHF.R.U32.HI R17, RZ, 0x3, R6 ;  /* 0x00000003ff117819 */ /* 0x000fe20000011606 */
[----:B------:R-:W-:Y:S01]  /*10f0*/  @!PT LDS RZ, [RZ] ;  /* 0x00000000fffff984 */ /* 0x000fe20000000800 */
[----:B------:R-:W-:Y:S01]  /*1100*/  @!PT LDS RZ, [RZ] ;  /* 0x00000000fffff984 */ /* 0x000fe20000000800 */
[----:B------:R-:W-:Y:S01]  /*1110*/  @!PT LDS RZ, [RZ] ;  /* 0x00000000fffff984 */ /* 0x000fe20000000800 */
[----:B------:R5:W-:Y:S01]  /*1120*/  LDGSTS.E.BYPASS.LTC128B.128 [R38+0x8080], [R34.64], !P3 ;  /* 0x0808000022267fae */ /* 0x000be2000d901d52 */
[----:B------:R-:W-:-:S03]  /*1130*/  ISETP.GE.AND P3, PT, R14, c[0x0][0x1fc], PT ;  /* 0x00007f000e007a0c */ /* 0x000fc60003f66270 */
[----:B------:R5:W-:Y:S01]  /*1140*/  LDGSTS.E.BYPASS.LTC128B.128 [R38+0x9080], [R34.64+0x80], !P5 ;  /* 0x0908008022267fae */ /* 0x000be2000e901d52 */
[----:B------:R-:W-:Y:S01]  /*1150*/  ISETP.GE.OR P5, PT, R14, c[0x0][0x1fc], P1 ;  /* 0x00007f000e007a0c */ /* 0x000fe20000fa6670 */
[----:B------:R-:W-:Y:S02]  /*1160*/  IMAD.SHL.U32 R14, R16, 0x20, RZ ;  /* 0x00000020100e7824 */ /* 0x000fe400078e00ff */
[----:B------:R5:W-:Y:S01]  /*1170*/  LDGSTS.E.BYPASS.LTC128B.128 [R38+0xa080], [R34.64+0x100], !P2 ;  /* 0x0a08010022267fae */ /* 0x000be2000d101d52 */
[----:B------:R-:W-:Y:S01]  /*1180*/  ISETP.GE.AND P2, PT, R29, c[0x0][0x16c], PT ;  /* 0x00005b001d007a0c */ /* 0x000fe20003f46270 */
[----:B--2---:R-:W-:Y:S01]  /*1190*/  IMAD.SHL.U32 R5, R23, 0x8, RZ ;  /* 0x0000000817057824 */ /* 0x004fe200078e00ff */
[----:B---3--:R-:W-:Y:S01]  /*11a0*/  LEA.HI R4, R33, R148, RZ, 0x5 ;  /* 0x0000009421047211 */ /* 0x008fe200078f28ff */
[----:B------:R5:W-:Y:S01]  /*11b0*/  LDGSTS.E.BYPASS.LTC128B.128 [R38+0xb080], [R34.64+0x180], !P0 ;  /* 0x0b08018022267fae */ /* 0x000be2000c101d52 */
[----:B------:R-:W-:Y:S02]  /*11c0*/  SEL R19, RZ, 0xffffffff, P2 ;  /* 0xffffffffff137807 */ /* 0x000fe40001000000 */
[----:B------:R-:W-:-:S02]  /*11d0*/  SHF.R.S32.HI R2, RZ, 0x5, R4 ;  /* 0x00000005ff027819 */ /* 0x000fc40000011404 */
[----:B------:R-:W-:Y:S01]  /*11e0*/  ISETP.GE.AND P2, PT, R31, c[0x0][0x16c], PT ;  /* 0x00005b001f007a0c */ /* 0x000fe20003f46270 */
[----:B------:R-:W-:Y:S01]  /*11f0*/  IMAD.SHL.U32 R13, R19, 0x2, RZ ;  /* 0x00000002130d7824 */ /* 0x000fe200078e00ff */
[----:B------:R-:W-:Y:S02]  /*1200*/  LEA.HI R7, R4, R2, RZ, 0x1 ;  /* 0x0000000204077211 */ /* 0x000fe400078f08ff */
[----:B------:R-:W-:Y:S02]  /*1210*/  SEL R24, RZ, 0x8, P2 ;  /* 0x00000008ff187807 */ /* 0x000fe40001000000 */
[----:B------:R-:W-:Y:S02]  /*1220*/  LOP3.LUT R7, R7, 0xfffffffe, RZ, 0xc0, !PT ;  /* 0xfffffffe07077812 */ /* 0x000fe400078ec0ff */
[----:B------:R-:W-:Y:S02]  /*1230*/  LEA R10, P2, R25, c[0x0][0x280], 0x2 ;  /* 0x0000a000190a7a11 */ /* 0x000fe400078410ff */
[----:B------:R-:W-:Y:S01]  /*1240*/  ISETP.GE.AND P0, PT, R29, c[0x0][0x1fc], PT ;  /* 0x00007f001d007a0c */ /* 0x000fe20003f06270 */
[----:B------:R-:W-:Y:S01]  /*1250*/  IMAD.IADD R7, R2, 0x1, -R7 ;  /* 0x0000000102077824 */ /* 0x000fe200078e0a07 */
[----:B------:R-:W-:-:S02]  /*1260*/  LEA.HI.X R11, R25, c[0x0][0x284], R32, 0x2, P2 ;  /* 0x0000a100190b7a11 */ /* 0x000fc400010f1420 */
[----:B------:R-:W-:Y:S01]  /*1270*/  ISETP.GT.AND P2, PT, R148, 0x7, PT ;  /* 0x000000079400780c */ /* 0x000fe20003f44270 */
[----:B------:R-:W-:Y:S01]  /*1280*/  IMAD.SHL.U32 R12, R7, 0x10, RZ ;  /* 0x00000010070c7824 */ /* 0x000fe200078e00ff */
[----:B------:R-:W-:Y:S01]  /*1290*/  LOP3.LUT R5, R5, 0x18, RZ, 0xc0, !PT ;  /* 0x0000001805057812 */ /* 0x000fe200078ec0ff */
[----:B------:R-:W-:Y:S01]  /*12a0*/  IMAD.SHL.U32 R7, R7, 0x400, RZ ;  /* 0x0000040007077824 */ /* 0x000fe200078e00ff */
[----:B------:R-:W-:Y:S02]  /*12b0*/  SEL R18, RZ, 0xffffffff, P0 ;  /* 0xffffffffff127807 */ /* 0x000fe40000000000 */
[----:B------:R-:W-:Y:S02]  /*12c0*/  LOP3.LUT R9, R9, 0x10, R12, 0xf8, !PT ;  /* 0x0000001009097812 */ /* 0x000fe400078ef80c */
[----:B------:R-:W-:Y:S02]  /*12d0*/  LOP3.LUT R14, R5, 0x20, R14, 0xf8, !PT ;  /* 0x00000020050e7812 */ /* 0x000fe400078ef80e */
[----:B------:R-:W-:-:S02]  /*12e0*/  LOP3.LUT R9, R9, 0x8, R30, 0xf8, !PT ;  /* 0x0000000809097812 */ /* 0x000fc400078ef81e */
[----:B------:R-:W-:Y:S01]  /*12f0*/  LOP3.LUT R17, R17, R6, R5, 0x1e, !PT ;  /* 0x0000000611117212 */ /* 0x000fe200078e1e05 */
[----:B------:R-:W-:Y:S01]  /*1300*/  @!P2 IMAD.SHL.U32 R5, R148, 0x10, RZ ;  /* 0x000000109405a824 */ /* 0x000fe200078e00ff */
[----:B-----5:R-:W-:Y:S02]  /*1310*/  SEL R35, RZ, 0x1, P3 ;  /* 0x00000001ff237807 */ /* 0x020fe40001800000 */
[----:B------:R-:W-:Y:S01]  /*1320*/  LOP3.LUT R15, R9, R15, RZ, 0x3c, !PT ;  /* 0x0000000f090f7212 */ /* 0x000fe200078e3cff */
[----:B------:R-:W-:Y:S01]  /*1330*/  IMAD.SHL.U32 R9, R18, 0x2, RZ ;  /* 0x0000000212097824 */ /* 0x000fe200078e00ff */
[----:B------:R-:W-:Y:S01]  /*1340*/  SEL R34, RZ, 0x1, P4 ;  /* 0x00000001ff227807 */ /* 0x000fe20002000000 */
[----:B------:R2:W-:Y:S01]  /*1350*/  @!P2 LDGSTS.E.BYPASS.LTC128B.128 [R5+0x14080], [R26.64] ;  /* 0x140800001a05afae */ /* 0x0005e2000b901d52 */
[----:B------:R-:W-:Y:S02]  /*1360*/  ISETP.GE.AND P3, PT, R28, c[0x0][0x16c], PT ;  /* 0x00005b001c007a0c */ /* 0x000fe40003f66270 */
[----:B------:R-:W-:Y:S01]  /*1370*/  ISETP.GE.AND P0, PT, R31, c[0x0][0x1fc], PT ;  /* 0x00007f001f007a0c */ /* 0x000fe20003f06270 */
[----:B------:R-:W0:Y:S01]  /*1380*/  LDGDEPBAR ;  /* 0x00000000000079af */ /* 0x000e220000000000 */
[----:B------:R-:W-:-:S02]  /*1390*/  ISETP.GE.OR P4, PT, R29, c[0x0][0x1fc], P1 ;  /* 0x00007f001d007a0c */ /* 0x000fc40000f86670 */
[----:B------:R-:W-:Y:S01]  /*13a0*/  SEL R29, RZ, 0x4, P3 ;  /* 0x00000004ff1d7807 */ /* 0x000fe20001800000 */
[----:B------:R3:W-:Y:S01]  /*13b0*/  LDGSTS.E.BYPASS.LTC128B.128 [R38+0x10080], [R40.64], !P5 ;  /* 0x1008000028267fae */ /* 0x0007e2000e901d52 */
[----:B------:R-:W-:Y:S02]  /*13c0*/  LOP3.LUT R13, R13, 0x2, R34, 0xe2, !PT ;  /* 0x000000020d0d7812 */ /* 0x000fe400078ee222 */
[----:B------:R-:W-:Y:S02]  /*13d0*/  LOP3.LUT R9, R9, 0x2, R35, 0xe2, !PT ;  /* 0x0000000209097812 */ /* 0x000fe400078ee223 */
[----:B------:R-:W-:Y:S02]  /*13e0*/  LOP3.LUT P5, RZ, R0, 0x2, RZ, 0xc0, !PT ;  /* 0x0000000200ff7812 */ /* 0x000fe400078ac0ff */
[----:B------:R-:W-:Y:S02]  /*13f0*/  LOP3.LUT R13, R24, R13, R29, 0xfe, !PT ;  /* 0x0000000d180d7212 */ /* 0x000fe400078efe1d */
[----:B------:R-:W-:Y:S01]  /*1400*/  ISETP.GE.OR P3, PT, R28, c[0x0][0x1fc], P1 ;  /* 0x00007f001c007a0c */ /* 0x000fe20000f66670 */
[----:B------:R3:W-:Y:S01]  /*1410*/  LDGSTS.E.BYPASS.LTC128B.128 [R38+0x11080], [R40.64+0x80], !P4 ;  /* 0x1108008028267fae */ /* 0x0007e2000e101d52 */
[----:B------:R-:W-:-:S02]  /*1420*/  ISETP.GE.OR P1, PT, R31, c[0x0][0x1fc], P1 ;  /* 0x00007f001f007a0c */ /* 0x000fc40000f26670 */
[----:B------:R-:W-:Y:S01]  /*1430*/  LOP3.LUT R6, R20, 0x7ffffffc, RZ, 0xc0, !PT ;  /* 0x7ffffffc14067812 */ /* 0x000fe200078ec0ff */
[----:B------:R5:W-:Y:S01]  /*1440*/  STL [R1+0x64], R13 ;  /* 0x0000640d01007387 */ /* 0x000be20000100800 */
[----:B------:R-:W-:-:S03]  /*1450*/  LOP3.LUT R18, R21, 0x4, RZ, 0xc0, !PT ;  /* 0x0000000415127812 */ /* 0x000fc600078ec0ff */
[----:B------:R-:W-:Y:S01]  /*1460*/  IMAD.IADD R6, R148, 0x1, -R6 ;  /* 0x0000000194067824 */ /* 0x000fe200078e0a06 */
[----:B--2---:R-:W-:Y:S02]  /*1470*/  SEL R5, RZ, 0x8, P0 ;  /* 0x00000008ff057807 */ /* 0x004fe40000000000 */
[C---:B------:R-:W-:Y:S01]  /*1480*/  LOP3.LUT P0, RZ, R0.reuse, 0x4, RZ, 0xc0, !PT ;  /* 0x0000000400ff7812 */ /* 0x040fe2000780c0ff */
[----:B------:R-:W-:Y:S01]  /*1490*/  IMAD.SHL.U32 R0, R0, 0x40, RZ ;  /* 0x0000004000007824 */ /* 0x000fe200078e00ff */
[----:B------:R-:W-:Y:S01]  /*14a0*/  LOP3.LUT R5, R5, R9, R22, 0xfe, !PT ;  /* 0x0000000905057212 */ /* 0x000fe200078efe16 */
[----:B------:R-:W-:Y:S01]  /*14b0*/  IMAD.SHL.U32 R9, R2, 0x8, RZ ;  /* 0x0000000802097824 */ /* 0x000fe200078e00ff */
[----:B------:R3:W-:Y:S01]  /*14c0*/  LDGSTS.E.BYPASS.LTC128B.128 [R38+0x12080], [R40.64+0x100], !P3 ;  /* 0x1208010028267fae */ /* 0x0007e2000d901d52 */
[----:B------:R-:W-:Y:S01]  /*14d0*/  IMAD R6, R6, 0x2, R7 ;  /* 0x0000000206067824 */ /* 0x000fe200078e0207 */
[----:B------:R-:W-:Y:S02]  /*14e0*/  LOP3.LUT R0, R0, 0x1c0, RZ, 0xc0, !PT ;  /* 0x000001c000007812 */ /* 0x000fe400078ec0ff */
[----:B------:R2:W-:Y:S01]  /*14f0*/  STL [R1+0x60], R5 ;  /* 0x0000600501007387 */ /* 0x0005e20000100800 */
[----:B------:R-:W-:Y:S01]  /*1500*/  IMAD.IADD R17, R6, 0x1, R17 ;  /* 0x0000000106117824 */ /* 0x000fe200078e0211 */
[--C-:B------:R-:W-:Y:S01]  /*1510*/  SHF.R.U32.HI R2, RZ, 0x3, R0.reuse ;  /* 0x00000003ff027819 */ /* 0x100fe20000011600 */
[----:B------:R-:W-:Y:S01]  /*1520*/  IMAD.SHL.U32 R6, R8, 0x40, RZ ;  /* 0x0000004008067824 */ /* 0x000fe200078e00ff */
[----:B------:R3:W-:Y:S01]  /*1530*/  LDGSTS.E.BYPASS.LTC128B.128 [R38+0x13080], [R40.64+0x180], !P1 ;  /* 0x1308018028267fae */ /* 0x0007e2000c901d52 */
[----:B------:R-:W-:Y:S01]  /*1540*/  IMAD.SHL.U32 R17, R17, 0x2, RZ ;  /* 0x0000000211117824 */ /* 0x000fe200078e00ff */
[----:B------:R-:W-:-:S02]  /*1550*/  LOP3.LUT R14, R2, R14, R0, 0x1e, !PT ;  /* 0x0000000e020e7212 */ /* 0x000fc400078e1e00 */
[----:B------:R3:W-:Y:S01]  /*1560*/  STL [R1+0x9c], R18 ;  /* 0x00009c1201007387 */ /* 0x0007e20000100800 */
[----:B------:R-:W-:Y:S02]  /*1570*/  LOP3.LUT R6, R6, 0xfffffe00, RZ, 0xc0, !PT ;  /* 0xfffffe0006067812 */ /* 0x000fe400078ec0ff */
[----:B-----5:R-:W-:Y:S02]  /*1580*/  LOP3.LUT R13, R0, 0x38, R9, 0xf8, !PT ;  /* 0x00000038000d7812 */ /* 0x020fe400078ef809 */
[----:B------:R-:W-:Y:S01]  /*1590*/  LOP3.LUT R9, R4, 0xffffffe0, RZ, 0xc0, !PT ;  /* 0xffffffe004097812 */ /* 0x000fe200078ec0ff */
[----:B------:R-:W-:Y:S01]  /*15a0*/  IMAD R4, R16, 0x200, R15 ;  /* 0x0000020010047824 */ /* 0x000fe200078e020f */
[----:B------:R-:W-:Y:S02]  /*15b0*/  ISETP.LT.AND P1, PT, RZ, c[0x0][0x168], PT ;  /* 0x00005a00ff007a0c */ /* 0x000fe40003f21270 */
[----:B------:R-:W-:Y:S01]  /*15c0*/  LOP3.LUT R8, R13, R2, RZ, 0x3c, !PT ;  /* 0x000000020d087212 */ /* 0x000fe200078e3cff */
[----:B------:R-:W-:Y:S01]  /*15d0*/  IMAD.IADD R9, R148, 0x1, -R9 ;  /* 0x0000000194097824 */ /* 0x000fe200078e0a09 */
[----:B------:R-:W-:Y:S01]  /*15e0*/  IADD3 R13, R17, 0x14180, RZ ;  /* 0x00014180110d7810 */ /* 0x000fe20007ffe0ff */
[----:B--2---:R-:W-:-:S02]  /*15f0*/  IMAD.SHL.U32 R5, R16, 0x8, RZ ;  /* 0x0000000810057824 */ /* 0x004fc400078e00ff */
[----:B------:R-:W-:-:S03]  /*1600*/  IMAD R16, R16, 0x1000, R6 ;  /* 0x0000100010107824 */ /* 0x000fc600078e0206 */
[----:B------:R-:W-:Y:S01]  /*1610*/  LOP3.LUT R5, R0, 0x8, R5, 0xf8, !PT ;  /* 0x0000000800057812 */ /* 0x000fe200078ef805 */
[----:B------:R-:W-:-:S03]  /*1620*/  @!P2 IMAD.SHL.U32 R0, R148, 0x10, RZ ;  /* 0x000000109400a824 */ /* 0x000fc600078e00ff */
[----:B------:R-:W-:Y:S02]  /*1630*/  LOP3.LUT R5, R5, R2, RZ, 0x3c, !PT ;  /* 0x0000000205057212 */ /* 0x000fe400078e3cff */
[----:B------:R2:W-:Y:S02]  /*1640*/  @!P2 LDGSTS.E.BYPASS.LTC128B.128 [R0+0x14100], [R10.64] ;  /* 0x141000000a00afae */ /* 0x0005e4000b901d52 */
[-C--:B------:R-:W-:Y:S02]  /*1650*/  IADD3 R2, R5, R6.reuse, R7 ;  /* 0x0000000605027210 */ /* 0x080fe40007ffe007 */
[----:B------:R-:W0:Y:S01]  /*1660*/  LDGDEPBAR ;  /* 0x00000000000079af */ /* 0x000e220000000000 */
[----:B------:R-:W-:Y:S02]  /*1670*/  SEL R7, R37, 0xffffffe0, !P0 ;  /* 0xffffffe025077807 */ /* 0x000fe40004000000 */
[----:B--2---:R-:W-:Y:S02]  /*1680*/  SHF.R.S32.HI R10, RZ, 0x1f, R9 ;  /* 0x0000001fff0a7819 */ /* 0x004fe40000011409 */
[----:B------:R-:W-:-:S02]  /*1690*/  LOP3.LUT R0, R14, R6, RZ, 0xfc, !PT ;  /* 0x000000060e007212 */ /* 0x000fc400078efcff */
[----:B------:R-:W-:Y:S02]  /*16a0*/  LEA.HI R10, R10, R9, RZ, 0x2 ;  /* 0x000000090a0a7211 */ /* 0x000fe400078f10ff */
[----:B------:R-:W-:Y:S01]  /*16b0*/  LOP3.LUT R6, R5, R6, RZ, 0xfc, !PT ;  /* 0x0000000605067212 */ /* 0x000fe200078efcff */
[----:B------:R-:W-:Y:S01]  /*16c0*/  IMAD.IADD R5, R16, 0x1, R8 ;  /* 0x0000000110057824 */ /* 0x000fe200078e0208 */
[----:B------:R-:W-:Y:S01]  /*16d0*/  LEA.HI R11, R10, R12, RZ, 0x1e ;  /* 0x0000000c0a0b7211 */ /* 0x000fe200078ff0ff */
[----:B------:R-:W-:-:S04]  /*16e0*/  IMAD.MOV.U32 R8, RZ, RZ, 0x10 ;  /* 0x00000010ff087424 */ /* 0x000fc800078e00ff */
[----:B------:R3:W-:Y:S01]  /*16f0*/  STL [R1+0x6c], R11 ;  /* 0x00006c0b01007387 */ /* 0x0007e20000100800 */
[----:B------:R-:W-:-:S03]  /*1700*/  SEL R8, R8, 0xfffffff0, !P5 ;  /* 0xfffffff008087807 */ /* 0x000fc60006800000 */
[----:B------:R3:W-:Y:S01]  /*1710*/  STL [R1+0x54], R17 ;  /* 0x0000541101007387 */ /* 0x0007e20000100800 */
[----:B------:R-:W-:Y:S05]  /*1720*/  @P1 BRA `(.L_x_0) ;  /* 0x0000041000001947 */ /* 0x000fea0003800000 */
[----:B-1--4-:R-:W-:Y:S01]  /*1730*/  CS2R R142, SRZ ;  /* 0x00000000008e7805 */ /* 0x012fe2000001ff00 */
[----:B------:R-:W-:Y:S01]  /*1740*/  CS2R R140, SRZ ;  /* 0x00000000008c7805 */ /* 0x000fe2000001ff00 */
        /* <DEDUP_REMOVED lines=51> */
[----:B---3--:R-:W-:Y:S01]  /*1a80*/  CS2R R40, SRZ ;  /* 0x0000000000287805 */ /* 0x008fe2000001ff00 */
        /* <DEDUP_REMOVED lines=10> */
[----:B------:R-:W-:Y:S05]  /*1b30*/  BRA `(.L_x_1) ;  /* 0x0000274000007947 */ /* 0x000fea0003800000 */
.L_x_0:
[----:B-1-34-:R-:W-:Y:S01]  /*1b40*/  SHF.R.S32.HI R11, RZ, 0x1f, R23 ;  /* 0x0000001fff0b7819 */ /* 0x01afe20000011417 */
[----:B------:R-:W-:Y:S01]  /*1b50*/  ULDC.64 UR4, c[0x0][0x238] ;  /* 0x00008e0000047ab9 */ /* 0x000fe20000000a00 */
[----:B------:R-:W-:Y:S01]  /*1b60*/  ISETP.NE.AND P0, PT, R18, RZ, PT ;  /* 0x000000ff1200720c */ /* 0x000fe20003f05270 */
[----:B------:R-:W-:Y:S01]  /*1b70*/  UIMAD UR4, UR9, UR4, URZ ;  /* 0x00000004090472a4 */ /* 0x000fe2000f8e023f */
[----:B------:R-:W-:Y:S01]  /*1b80*/  LEA.HI R11, R11, R23, RZ, 0x2 ;  /* 0x000000170b0b7211 */ /* 0x000fe200078f10ff */
[----:B------:R-:W-:Y:S01]  /*1b90*/  IMAD.SHL.U32 R2, R2, 0x2, RZ ;  /* 0x0000000202027824 */ /* 0x000fe200078e00ff */
[----:B------:R-:W-:Y:S01]  /*1ba0*/  SHF.R.S32.HI R149, RZ, 0x1f, R148 ;  /* 0x0000001fff957819 */ /* 0x000fe20000011494 */
[----:B------:R-:W-:Y:S01]  /*1bb0*/  UIMAD UR4, UR11, UR5, UR4 ;  /* 0x000000050b0472a4 */ /* 0x000fe2000f8e0204 */
[----:B------:R-:W-:Y:S01]  /*1bc0*/  LOP3.LUT R11, R11, 0xfffffffc, RZ, 0xc0, !PT ;  /* 0xfffffffc0b0b7812 */ /* 0x000fe200078ec0ff */
[----:B------:R-:W-:Y:S01]  /*1bd0*/  UMOV UR7, 0x1f ;  /* 0x0000001f00077882 */ /* 0x000fe20000000000 */
[----:B------:R-:W-:Y:S01]  /*1be0*/  LOP3.LUT R12, R10, 0xfffffffc, RZ, 0xc0, !PT ;  /* 0xfffffffc0a0c7812 */ /* 0x000fe200078ec0ff */
[----:B------:R-:W-:Y:S01]  /*1bf0*/  STL [R1+0x74], R149 ;  /* 0x0000749501007387 */ /* 0x000fe20000100800 */
[----:B------:R-:W-:Y:S01]  /*1c00*/  IADD3 R14, R17, 0x141c0, RZ ;  /* 0x000141c0110e7810 */ /* 0x000fe20007ffe0ff */
[----:B------:R-:W-:Y:S01]  /*1c10*/  IMAD.IADD R23, R23, 0x1, -R11 ;  /* 0x0000000117177824 */ /* 0x000fe200078e0a0b */
[----:B------:R-:W-:Y:S01]  /*1c20*/  LEA R5, R5, 0x80, 0x1 ;  /* 0x0000008005057811 */ /* 0x000fe200078e08ff */
[----:B------:R-:W-:Y:S01]  /*1c30*/  IMAD.U32 R11, RZ, RZ, UR11 ;  /* 0x0000000bff0b7e24 */ /* 0x000fe2000f8e00ff */
[----:B------:R-:W-:Y:S01]  /*1c40*/  @P0 IADD3 R14, R13, -0x40, RZ ;  /* 0xffffffc00d0e0810 */ /* 0x000fe20007ffe0ff */
[----:B------:R-:W-:Y:S01]  /*1c50*/  IMAD.IADD R12, R9, 0x1, -R12 ;  /* 0x00000001090c7824 */ /* 0x000fe200078e0a0c */
[----:B------:R-:W-:Y:S01]  /*1c60*/  LEA R6, R6, 0x15180, 0x1 ;  /* 0x0001518006067811 */ /* 0x000fe200078e08ff */
[----:B------:R-:W-:Y:S01]  /*1c70*/  IMAD.WIDE.U32 R10, R11, c[0x0][0x238], R148 ;  /* 0x00008e000b0a7a25 */ /* 0x000fe200078e0094 */
[----:B------:R-:W-:Y:S01]  /*1c80*/  CS2R R146, SRZ ;  /* 0x0000000000927805 */ /* 0x000fe2000001ff00 */
[----:B------:R1:W-:Y:S01]  /*1c90*/  STL [R1+0x68], R14 ;  /* 0x0000680e01007387 */ /* 0x0003e20000100800 */
[----:B------:R-:W-:Y:S01]  /*1ca0*/  CS2R R144, SRZ ;  /* 0x0000000000907805 */ /* 0x000fe2000001ff00 */
[----:B------:R-:W-:Y:S01]  /*1cb0*/  IMAD.U32 R9, RZ, RZ, UR12 ;  /* 0x0000000cff097e24 */ /* 0x000fe2000f8e00ff */
[----:B------:R-:W-:Y:S01]  /*1cc0*/  IADD3 R11, R11, UR4, RZ ;  /* 0x000000040b0b7c10 */ /* 0x000fe2000fffe0ff */
[----:B------:R-:W-:Y:S01]  /*1cd0*/  ULDC.64 UR4, c[0x0][0x240] ;  /* 0x0000900000047ab9 */ /* 0x000fe20000000a00 */
[----:B------:R-:W-:Y:S01]  /*1ce0*/  IMAD R23, R23, -0x8, R36 ;  /* 0xfffffff817177824 */ /* 0x000fe200078e0224 */
[----:B------:R-:W-:Y:S01]  /*1cf0*/  UIMAD UR4, UR10, UR4, URZ ;  /* 0x000000040a0472a4 */ /* 0x000fe2000f8e023f */
[----:B------:R-:W-:Y:S01]  /*1d00*/  IMAD.SHL.U32 R0, R0, 0x2, RZ ;  /* 0x0000000200007824 */ /* 0x000fe200078e00ff */
[----:B------:R-:W-:Y:S01]  /*1d10*/  CS2R R142, SRZ ;  /* 0x00000000008e7805 */ /* 0x000fe2000001ff00 */
[----:B------:R-:W-:Y:S01]  /*1d20*/  IMAD R12, R12, -0x2, R23 ;  /* 0xfffffffe0c0c7824 */ /* 0x000fe200078e0217 */
[----:B------:R-:W-:Y:S01]  /*1d30*/  UIMAD UR5, UR12, UR5, UR4 ;  /* 0x000000050c0572a4 */ /* 0x000fe2000f8e0204 */
[----:B------:R-:W-:Y:S01]  /*1d40*/  CS2R R140, SRZ ;  /* 0x00000000008c7805 */ /* 0x000fe2000001ff00 */
[----:B------:R-:W-:Y:S01]  /*1d50*/  CS2R R138, SRZ ;  /* 0x00000000008a7805 */ /* 0x000fe2000001ff00 */
[----:B------:R-:W-:Y:S01]  /*1d60*/  ULDC UR4, c[0x0][0x168] ;  /* 0x00005a0000047ab9 */ /* 0x000fe20000000800 */
[----:B------:R-:W-:Y:S01]  /*1d70*/  CS2R R136, SRZ ;  /* 0x0000000000887805 */ /* 0x000fe2000001ff00 */
[----:B------:R-:W-:Y:S01]  /*1d80*/  UIADD3 UR7, UR7, UR4, URZ ;  /* 0x0000000407077290 */ /* 0x000fe2000fffe03f */
[----:B------:R-:W-:Y:S01]  /*1d90*/  CS2R R134, SRZ ;  /* 0x0000000000867805 */ /* 0x000fe2000001ff00 */
[----:B------:R-:W-:Y:S01]  /*1da0*/  CS2R R132, SRZ ;  /* 0x0000000000847805 */ /* 0x000fe2000001ff00 */
[----:B------:R-:W-:Y:S01]  /*1db0*/  CS2R R130, SRZ ;  /* 0x0000000000827805 */ /* 0x000fe2000001ff00 */
[----:B------:R-:W-:Y:S01]  /*1dc0*/  USHF.R.S32.HI UR4, URZ, 0x1f, UR7 ;  /* 0x0000001f3f047899 */ /* 0x000fe20008011407 */
[----:B------:R-:W-:Y:S01]  /*1dd0*/  CS2R R128, SRZ ;  /* 0x0000000000807805 */ /* 0x000fe2000001ff00 */
[----:B------:R-:W-:Y:S01]  /*1de0*/  CS2R R126, SRZ ;  /* 0x00000000007e7805 */ /* 0x000fe2000001ff00 */
[----:B------:R-:W-:Y:S01]  /*1df0*/  CS2R R124, SRZ ;  /* 0x00000000007c7805 */ /* 0x000fe2000001ff00 */
[----:B------:R-:W-:Y:S01]  /*1e00*/  ULEA.HI UR4, UR4, UR7, URZ, 0x5 ;  /* 0x0000000704047291 */ /* 0x000fe2000f8f283f */
[----:B------:R-:W-:Y:S01]  /*1e10*/  CS2R R122, SRZ ;  /* 0x00000000007a7805 */ /* 0x000fe2000001ff00 */
[----:B-1----:R-:W-:Y:S01]  /*1e20*/  IMAD.WIDE.U32 R14, R9, c[0x0][0x240], R10 ;  /* 0x00009000090e7a25 */ /* 0x002fe200078e000a */
[----:B------:R-:W-:Y:S01]  /*1e30*/  CS2R R120, SRZ ;  /* 0x0000000000787805 */ /* 0x000fe2000001ff00 */
[----:B------:R-:W-:Y:S01]  /*1e40*/  CS2R R118, SRZ ;  /* 0x0000000000767805 */ /* 0x000fe2000001ff00 */
[----:B------:R-:W-:Y:S01]  /*1e50*/  CS2R R116, SRZ ;  /* 0x0000000000747805 */ /* 0x000fe2000001ff00 */
[----:B------:R-:W-:Y:S01]  /*1e60*/  CS2R R114, SRZ ;  /* 0x0000000000727805 */ /* 0x000fe2000001ff00 */
[----:B------:R-:W-:Y:S01]  /*1e70*/  STL.64 [R1+0x90], R14 ;  /* 0x0000900e01007387 */ /* 0x000fe20000100a00 */
[----:B------:R-:W-:Y:S01]  /*1e80*/  CS2R R112, SRZ ;  /* 0x0000000000707805 */ /* 0x000fe2000001ff00 */
[----:B------:R-:W-:Y:S01]  /*1e90*/  CS2R R110, SRZ ;  /* 0x00000000006e7805 */ /* 0x000fe2000001ff00 */
[----:B------:R-:W-:Y:S01]  /*1ea0*/  CS2R R108, SRZ ;  /* 0x00000000006c7805 */ /* 0x000fe2000001ff00 */
[----:B------:R1:W-:Y:S01]  /*1eb0*/  STL [R1+0x24], R5 ;  /* 0x0000240501007387 */ /* 0x0003e20000100800 */
[----:B------:R-:W-:Y:S01]  /*1ec0*/  CS2R R106, SRZ ;  /* 0x00000000006a7805 */ /* 0x000fe2000001ff00 */
[----:B------:R-:W-:Y:S01]  /*1ed0*/  CS2R R104, SRZ ;  /* 0x0000000000687805 */ /* 0x000fe2000001ff00 */
[----:B------:R-:W-:Y:S01]  /*1ee0*/  CS2R R102, SRZ ;  /* 0x0000000000667805 */ /* 0x000fe2000001ff00 */
[----:B------:R-:W-:Y:S01]  /*1ef0*/  STL [R1+0x40], R6 ;  /* 0x0000400601007387 */ /* 0x000fe20000100800 */
        /* <DEDUP_REMOVED lines=20> */
[C---:B-1----:R-:W-:Y:S01]  /*2040*/  IMAD R5, R4.reuse, 0x2, R3 ;  /* 0x0000000204057824 */ /* 0x042fe200078e0203 */
[----:B------:R-:W-:Y:S01]  /*2050*/  SHF.L.U32 R3, R4, 0x1, RZ ;  /* 0x0000000104037819 */ /* 0x000fe200000006ff */
[----:B------:R-:W-:Y:S01]  /*2060*/  CS2R R60, SRZ ;  /* 0x00000000003c7805 */ /* 0x000fe2000001ff00 */
[C---:B------:R-:W-:Y:S01]  /*2070*/  LEA R4, R7.reuse, R6, 0x1 ;  /* 0x0000000607047211 */ /* 0x040fe200078e08ff */
[----:B------:R-:W-:Y:S01]  /*2080*/  CS2R R58, SRZ ;  /* 0x00000000003a7805 */ /* 0x000fe2000001ff00 */
[----:B------:R1:W-:Y:S01]  /*2090*/  STL [R1+0x38], R5 ;  /* 0x0000380501007387 */ /* 0x0003e20000100800 */
[----:B------:R-:W-:Y:S01]  /*20a0*/  CS2R R56, SRZ ;  /* 0x0000000000387805 */ /* 0x000fe2000001ff00 */
[----:B------:R-:W-:Y:S01]  /*20b0*/  CS2R R54, SRZ ;  /* 0x0000000000367805 */ /* 0x000fe2000001ff00 */
[----:B------:R-:W-:Y:S01]  /*20c0*/  CS2R R52, SRZ ;  /* 0x0000000000347805 */ /* 0x000fe2000001ff00 */
[----:B------:R2:W-:Y:S01]  /*20d0*/  STL [R1+0x3c], R3 ;  /* 0x00003c0301007387 */ /* 0x0005e20000100800 */
        /* <DEDUP_REMOVED lines=16> */
[C---:B------:R-:W-:Y:S01]  /*21e0*/  ISETP.GT.AND P6, PT, R12.reuse, RZ, PT ;  /* 0x000000ff0c00720c */ /* 0x040fe20003fc4270 */
[----:B------:R-:W-:Y:S01]  /*21f0*/  UMOV UR10, URZ ;  /* 0x0000003f000a7c82 */ /* 0x000fe20008000000 */
[----:B------:R-:W-:Y:S01]  /*2200*/  ISETP.GT.AND P5, PT, R12, 0x1, PT ;  /* 0x000000010c00780c */ /* 0x000fe20003fa4270 */
[----:B------:R-:W-:Y:S01]  /*2210*/  UMOV UR11, 0xffffffe0 ;  /* 0xffffffe0000b7882 */ /* 0x000fe20000000000 */
[----:B-1----:R-:W-:Y:S01]  /*2220*/  IMAD R5, R8, 0x2, R6 ;  /* 0x0000000208057824 */ /* 0x002fe200078e0206 */
[C---:B------:R-:W-:Y:S01]  /*2230*/  ISETP.GT.AND P4, PT, R12.reuse, 0x20, PT ;  /* 0x000000200c00780c */ /* 0x040fe20003f84270 */
[----:B------:R-:W-:Y:S01]  /*2240*/  ULDC UR9, c[0x0][0x168] ;  /* 0x00005a0000097ab9 */ /* 0x000fe20000000800 */
[----:B------:R-:W-:Y:S01]  /*2250*/  ISETP.GT.AND P3, PT, R12, 0x21, PT ;  /* 0x000000210c00780c */ /* 0x000fe20003f64270 */
[--C-:B--2---:R-:W-:Y:S01]  /*2260*/  IMAD R3, R8, 0x2, R2.reuse ;  /* 0x0000000208037824 */ /* 0x104fe200078e0202 */
[----:B------:R1:W-:Y:S01]  /*2270*/  STL [R1+0x44], R5 ;  /* 0x0000440501007387 */ /* 0x0003e20000100800 */
[C---:B------:R-:W-:Y:S01]  /*2280*/  IMAD R8, R7.reuse, 0x2, R2 ;  /* 0x0000000207087824 */ /* 0x040fe200078e0202 */
[----:B------:R-:W-:Y:S01]  /*2290*/  USHF.R.S32.HI UR13, URZ, 0x5, UR4 ;  /* 0x000000053f0d7899 */ /* 0x000fe20008011404 */
[----:B------:R-:W-:Y:S01]  /*22a0*/  IMAD R252, R7, 0x2, R3 ;  /* 0x0000000207fc7824 */ /* 0x000fe200078e0203 */
[----:B------:R-:W-:-:S02]  /*22b0*/  ULDC UR7, c[0x0][0x168] ;  /* 0x00005a0000077ab9 */ /* 0x000fc40000000800 */
[----:B------:R-:W-:Y:S04]  /*22c0*/  STL [R1+0x20], R8 ;  /* 0x0000200801007387 */ /* 0x000fe80000100800 */
[----:B------:R2:W-:Y:S01]  /*22d0*/  STL [R1+0x4c], R4 ;  /* 0x00004c0401007387 */ /* 0x0005e20000100800 */
[----:B-1----:R-:W-:-:S05]  /*22e0*/  IMAD R5, R7, 0x2, R5 ;  /* 0x0000000207057824 */ /* 0x002fca00078e0205 */
[----:B------:R1:W-:Y:S01]  /*22f0*/  STL [R1+0x48], R5 ;  /* 0x0000480501007387 */ /* 0x0003e20000100800 */
[----:B--2---:R-:W-:-:S05]  /*2300*/  IADD3 R4, R15, UR5, RZ ;  /* 0x000000050f047c10 */ /* 0x004fca000fffe0ff */
[----:B------:R1:W-:Y:S02]  /*2310*/  STL [R1+0x98], R4 ;  /* 0x0000980401007387 */ /* 0x0003e40000100800 */
.L_x_4:
[----:B-1----:R-:W2:Y:S01]  /*2320*/  LDL R159, [R1+0x28] ;  /* 0x00002800019f7983 */ /* 0x002ea20000100800 */
[----:B------:R-:W-:Y:S04]  /*2330*/  DEPBAR.LE SB0, 0x0 ;  /* 0x000080000000791a */ /* 0x000fe80000000000 */
[----:B------:R-:W3:Y:S01]  /*2340*/  LDL R158, [R1+0x2c] ;  /* 0x00002c00019e7983 */ /* 0x000ee20000100800 */
[----:B------:R-:W-:Y:S03]  /*2350*/  UIADD3 UR20, UR10, 0x1, URZ ;  /* 0x000000010a147890 */ /* 0x000fe6000fffe03f */
[----:B------:R-:W4:Y:S01]  /*2360*/  LDL R157, [R1+0x34] ;  /* 0x00003400019d7983 */ /* 0x000f220000100800 */
[----:B------:R-:W-:Y:S03]  /*2370*/  UISETP.GE.AND UP0, UPT, UR20, UR13, UPT ;  /* 0x0000000d1400728c */ /* 0x000fe6000bf06270 */
[----:B-----5:R-:W5:Y:S04]  /*2380*/  LDL R163, [R1+0x20] ;  /* 0x0000200001a37983 */ /* 0x020f680000100800 */
[----:B------:R-:W-:Y:S01]  /*2390*/  BAR.SYNC.DEFER_BLOCKING 0x0 ;  /* 0x0000000000007b1d */ /* 0x000fe20000010000 */
[----:B------:R-:W-:Y:S05]  /*23a0*/  PLOP3.LUT P0, PT, PT, PT, UP0, 0x80, 0x0 ;  /* 0x000000000000781c */ /* 0x000fea0003f0f008 */
[----:B------:R-:W-:Y:S04]  /*23b0*/  LDSM.16.M88.4 R8, [R2+0x8080] ;  /* 0x008080000208783b */ /* 0x000fe80000000200 */
[----:B------:R-:W5:Y:S04]  /*23c0*/  LDL R156, [R1+0x30] ;  /* 0x00003000019c7983 */ /* 0x000f680000100800 */
[----:B------:R-:W-:Y:S04]  /*23d0*/  LDSM.16.M88.4 R16, [R3+0x8080] ;  /* 0x008080000310783b */ /* 0x000fe80000000200 */
[----:B------:R-:W5:Y:S04]  /*23e0*/  LDL R162, [R1+0x6c] ;  /* 0x00006c0001a27983 */ /* 0x000f680000100800 */
[----:B------:R-:W5:Y:S04]  /*23f0*/  LDL R241, [R1+0x3c] ;  /* 0x00003c0001f17983 */ /* 0x000f680000100800 */
[----:B------:R-:W5:Y:S04]  /*2400*/  LDL R240, [R1+0x38] ;  /* 0x0000380001f07983 */ /* 0x000f680000100800 */
[----:B--2---:R-:W2:Y:S04]  /*2410*/  LDSM.16.M88.4 R12, [R159+0x80] ;  /* 0x000080009f0c783b */ /* 0x004ea80000000200 */
[----:B---3--:R-:W3:Y:S04]  /*2420*/  LDSM.16.M88.4 R148, [R158+0x80] ;  /* 0x000080009e94783b */ /* 0x008ee80000000200 */
[----:B----4-:R-:W-:Y:S01]  /*2430*/  LDSM.16.M88.4 R152, [R157+0x80] ;  /* 0x000080009d98783b */ /* 0x010fe20000000200 */
[C---:B-12---:R-:W-:Y:S08]  /*2440*/  HMMA.16816.F32 R4, R8.reuse, R12, RZ ;  /* 0x0000000c0804723c */ /* 0x046ff000000018ff */
[----:B------:R-:W-:Y:S01]  /*2450*/  HMMA.16816.F32 R8, R8, R14, RZ ;  /* 0x0000000e0808723c */ /* 0x000fe200000018ff */
[----:B-----5:R-:W1:Y:S04]  /*2460*/  LDSM.16.M88.4 R12, [R163+0x8080] ;  /* 0x00808000a30c783b */ /* 0x020e680000000200 */
[----:B------:R-:W-:Y:S04]  /*2470*/  LDS R160, [R162.X4+0x14080] ;  /* 0x01408000a2a07984 */ /* 0x000fe80000004800 */
[----:B------:R-:W-:Y:S07]  /*2480*/  LDS R161, [R162.X4+0x140a0] ;  /* 0x0140a000a2a17984 */ /* 0x000fee0000004800 */
[C---:B---3--:R-:W-:Y:S08]  /*2490*/  HMMA.16816.F32 R4, R16.reuse, R148, R4 ;  /* 0x000000941004723c */ /* 0x048ff00000001804 */
[----:B------:R-:W-:Y:S01]  /*24a0*/  HMMA.16816.F32 R8, R16, R150, R8 ;  /* 0x000000961008723c */ /* 0x000fe20000001808 */
[----:B------:R-:W-:Y:S04]  /*24b0*/  LDSM.16.M88.4 R16, [R252+0x8080] ;  /* 0x00808000fc10783b */ /* 0x000fe80000000200 */
[----:B------:R-:W2:Y:S11]  /*24c0*/  LDSM.16.M88.4 R148, [R156+0x80] ;  /* 0x000080009c94783b */ /* 0x000eb60000000200 */
[C---:B-1----:R-:W-:Y:S08]  /*24d0*/  HMMA.16816.F32 R4, R12.reuse, R152, R4 ;  /* 0x000000980c04723c */ /* 0x042ff00000001804 */
[----:B------:R-:W-:Y:S01]  /*24e0*/  HMMA.16816.F32 R8, R12, R154, R8 ;  /* 0x0000009a0c08723c */ /* 0x000fe20000001808 */
[----:B------:R-:W-:Y:S04]  /*24f0*/  LDSM.16.M88.4 R12, [R2+0x9080] ;  /* 0x00908000020c783b */ /* 0x000fe80000000200 */
[----:B------:R-:W1:Y:S11]  /*2500*/  LDSM.16.M88.4 R152, [R159+0x2080] ;  /* 0x002080009f98783b */ /* 0x000e760000000200 */
[C---:B--2---:R-:W-:Y:S08]  /*2510*/  HMMA.16816.F32 R4, R16.reuse, R148, R4 ;  /* 0x000000941004723c */ /* 0x044ff00000001804 */
        /* <DEDUP_REMOVED lines=42> */
[----:B------:R-:W2:Y:S03]  /*27c0*/  LDSM.16.M88.4 R148, [R156+0x6080] ;  /* 0x006080009c94783b */ /* 0x000ea60000000200 */
[----:B------:R-:W-:Y:S04]  /*27d0*/  DEPBAR.LE SB0, 0x0 ;  /* 0x000080000000791a */ /* 0x000fe80000000000 */
[----:B------:R-:W-:Y:S04]  /*27e0*/  BAR.SYNC.DEFER_BLOCKING 0x0 ;  /* 0x0000000000007b1d */ /* 0x000fe80000010000 */
[C---:B-1----:R-:W-:Y:S08]  /*27f0*/  HMMA.16816.F32 R4, R12.reuse, R152, R4 ;  /* 0x000000980c04723c */ /* 0x042ff00000001804 */
[----:B------:R-:W-:Y:S01]  /*2800*/  HMMA.16816.F32 R8, R12, R154, R8 ;  /* 0x0000009a0c08723c */ /* 0x000fe20000001808 */
[----:B------:R-:W1:Y:S04]  /*2810*/  LDSM.16.M88.4 R156, [R2+0x10080] ;  /* 0x01008000029c783b */ /* 0x000e680000000200 */
[----:B------:R-:W3:Y:S11]  /*2820*/  LDSM.16.M88.4 R152, [R3+0x10080] ;  /* 0x010080000398783b */ /* 0x000ef60000000200 */
[C---:B--2---:R-:W-:Y:S08]  /*2830*/  HMMA.16816.F32 R4, R16.reuse, R148, R4 ;  /* 0x000000941004723c */ /* 0x044ff00000001804 */
[----:B------:R-:W-:Y:S01]  /*2840*/  HMMA.16816.F32 R8, R16, R150, R8 ;  /* 0x000000961008723c */ /* 0x000fe20000001808 */
[----:B------:R-:W2:-:S15]  /*2850*/  LDSM.16.M88.4 R148, [R163+0x10080] ;  /* 0x01008000a394783b */ /* 0x000e9e0000000200 */
[----:B------:R-:W-:Y:S05]  /*2860*/  FSEL R4, R4, -INF , P6 ;  /* 0xff80000004047808 */ /* 0x000fea0003000000 */
[----:B------:R-:W-:Y:S01]  /*2870*/  FFMA.FTZ R4, R4, c[0x0][0x29c], -R160 ;  /* 0x0000a70004047a23 */ /* 0x000fe200000108a0 */
[C---:B-1----:R-:W-:Y:S03]  /*2880*/  HMMA.16816.F32 R12, R156.reuse, R164, RZ ;  /* 0x000000a49c0c723c */ /* 0x042fe600000018ff */
[----:B------:R-:W-:Y:S02]  /*2890*/  FSEL R11, R11, -INF , P3 ;  /* 0xff8000000b0b7808 */ /* 0x000fe40001800000 */
[----:B------:R-:W-:Y:S03]  /*28a0*/  FSEL R9, R9, -INF , P3 ;  /* 0xff80000009097808 */ /* 0x000fe60001800000 */
[----:B------:R-:W-:Y:S01]  /*28b0*/  HMMA.16816.F32 R16, R156, R166, RZ ;  /* 0x000000a69c10723c */ /* 0x000fe200000018ff */
[----:B------:R-:W1:-:S15]  /*28c0*/  LDSM.16.M88.4 R156, [R252+0x10080] ;  /* 0x01008000fc9c783b */ /* 0x000e5e0000000200 */
[C---:B---3--:R-:W-:Y:S08]  /*28d0*/  HMMA.16816.F32 R12, R152.reuse, R168, R12 ;  /* 0x000000a8980c723c */ /* 0x048ff0000000180c */
[----:B------:R-:W-:Y:S01]  /*28e0*/  HMMA.16816.F32 R16, R152, R170, R16 ;  /* 0x000000aa9810723c */ /* 0x000fe20000001810 */
[----:B------:R-:W3:-:S15]  /*28f0*/  LDSM.16.M88.4 R152, [R2+0x11080] ;  /* 0x011080000298783b */ /* 0x000ede0000000200 */
[C---:B--2---:R-:W-:Y:S08]  /*2900*/  HMMA.16816.F32 R12, R148.reuse, R172, R12 ;  /* 0x000000ac940c723c */ /* 0x044ff0000000180c */
[----:B------:R-:W-:Y:S01]  /*2910*/  HMMA.16816.F32 R16, R148, R174, R16 ;  /* 0x000000ae9410723c */ /* 0x000fe20000001810 */
[----:B------:R-:W2:-:S15]  /*2920*/  LDSM.16.M88.4 R148, [R3+0x11080] ;  /* 0x011080000394783b */ /* 0x000e9e0000000200 */
[C---:B-1----:R-:W-:Y:S08]  /*2930*/  HMMA.16816.F32 R12, R156.reuse, R176, R12 ;  /* 0x000000b09c0c723c */ /* 0x042ff0000000180c */
[----:B------:R-:W-:Y:S01]  /*2940*/  HMMA.16816.F32 R16, R156, R178, R16 ;  /* 0x000000b29c10723c */ /* 0x000fe20000001810 */
        /* <DEDUP_REMOVED lines=27> */
[----:B------:R-:W4:Y:S01]  /*2b00*/  LDL R159, [R1+0x54] ;  /* 0x00005400019f7983 */ /* 0x000f220000100800 */
[----:B------:R1:W5:-:S14]  /*2b10*/  MUFU.EX2 R158, R4 ;  /* 0x00000004009e7308 */ /* 0x00035c0000000800 */
[C---:B---3--:R-:W-:Y:S08]  /*2b20*/  HMMA.16816.F32 R12, R152.reuse, R216, R12 ;  /* 0x000000d8980c723c */ /* 0x048ff0000000180c */
[----:B------:R-:W-:Y:S01]  /*2b30*/  HMMA.16816.F32 R16, R152, R218, R16 ;  /* 0x000000da9810723c */ /* 0x000fe20000001810 */
[----:B------:R-:W3:Y:S03]  /*2b40*/  LDSM.16.M88.4 R152, [R252+0x13080] ;  /* 0x01308000fc98783b */ /* 0x000ee60000000200 */
[----:B-1----:R-:W-:Y:S02]  /*2b50*/  FSEL R4, R5, -INF , P5 ;  /* 0xff80000005047808 */ /* 0x002fe40002800000 */
[----:B------:R-:W1:Y:S03]  /*2b60*/  LDS R5, [R162.X4+0x14100] ;  /* 0x01410000a2057984 */ /* 0x000e660000004800 */
[--C-:B------:R-:W-:Y:S04]  /*2b70*/  FFMA.FTZ R4, R4, c[0x0][0x29c], -R160.reuse ;  /* 0x0000a70004047a23 */ /* 0x100fe800000108a0 */
[----:B------:R5:W1:Y:S03]  /*2b80*/  MUFU.EX2 R156, R4 ;  /* 0x00000004009c7308 */ /* 0x000a660000000800 */
[C---:B--2---:R-:W-:Y:S08]  /*2b90*/  HMMA.16816.F32 R12, R148.reuse, R220, R12 ;  /* 0x000000dc940c723c */ /* 0x044ff0000000180c */
[----:B------:R-:W-:Y:S01]  /*2ba0*/  HMMA.16816.F32 R16, R148, R222, R16 ;  /* 0x000000de9410723c */ /* 0x000fe20000001810 */
[----:B------:R-:W2:Y:S03]  /*2bb0*/  LDL R150, [R1+0x68] ;  /* 0x0000680001967983 */ /* 0x000ea60000100800 */
[----:B-----5:R-:W-:Y:S02]  /*2bc0*/  FSEL R4, R6, -INF , P6 ;  /* 0xff80000006047808 */ /* 0x020fe40003000000 */
[----:B------:R-:W-:Y:S10]  /*2bd0*/  FSEL R6, R10, -INF , P4 ;  /* 0xff8000000a067808 */ /* 0x000ff40002000000 */
[C---:B---3--:R-:W-:Y:S05]  /*2be0*/  HMMA.16816.F32 R12, R152.reuse, R224, R12 ;  /* 0x000000e0980c723c */ /* 0x048fea000000180c */
[--C-:B------:R-:W-:Y:S02]  /*2bf0*/  FFMA.FTZ R4, R4, c[0x0][0x29c], -R161.reuse ;  /* 0x0000a70004047a23 */ /* 0x100fe400000108a1 */
[----:B------:R-:W-:Y:S01]  /*2c00*/  FFMA.FTZ R6, R6, c[0x0][0x29c], -R161 ;  /* 0x0000a70006067a23 */ /* 0x000fe200000108a1 */
[----:B------:R-:W-:Y:S01]  /*2c10*/  HMMA.16816.F32 R16, R152, R226, R16 ;  /* 0x000000e29810723c */ /* 0x000fe20000001810 */
[----:B------:R3:W-:Y:S10]  /*2c20*/  MUFU.EX2 R157, R4 ;  /* 0x00000004009d7308 */ /* 0x0007f40000000800 */
[----:B------:R-:W-:Y:S05]  /*2c30*/  MUFU.EX2 R6, R6 ;  /* 0x0000000600067308 */ /* 0x000fea0000000800 */
[--C-:B-1----:R-:W-:Y:S02]  /*2c40*/  FADD.FTZ R13, R13, -R5.reuse ;  /* 0x800000050d0d7221 */ /* 0x102fe40000010000 */
[--C-:B------:R-:W-:Y:S04]  /*2c50*/  FADD.FTZ R12, R12, -R5.reuse ;  /* 0x800000050c0c7221 */ /* 0x100fe80000010000 */
[----:B------:R-:W-:Y:S02]  /*2c60*/  FMUL.FTZ R12, R158, R12 ;  /* 0x0000000c9e0c7220 */ /* 0x000fe40000410000 */
[--C-:B------:R-:W-:Y:S01]  /*2c70*/  FADD.FTZ R17, R17, -R5.reuse ;  /* 0x8000000511117221 */ /* 0x100fe20000010000 */
[----:B---3--:R-:W-:Y:S01]  /*2c80*/  FSEL R4, R7, -INF , P5 ;  /* 0xff80000007047808 */ /* 0x008fe20002800000 */
[----:B------:R-:W-:Y:S01]  /*2c90*/  FADD.FTZ R16, R16, -R5 ;  /* 0x8000000510107221 */ /* 0x000fe20000010000 */
[----:B------:R-:W-:Y:S03]  /*2ca0*/  F2FP.PACK_AB R5, R156, R158 ;  /* 0x0000009e9c05723e */ /* 0x000fe600000000ff */
[--C-:B------:R-:W-:Y:S02]  /*2cb0*/  FFMA.FTZ R4, R4, c[0x0][0x29c], -R161.reuse ;  /* 0x0000a70004047a23 */ /* 0x100fe400000108a1 */
[----:B------:R-:W-:Y:S02]  /*2cc0*/  FFMA.FTZ R161, R11, c[0x0][0x29c], -R161 ;  /* 0x0000a7000ba17a23 */ /* 0x000fe400000108a1 */
[----:B------:R1:W-:Y:S10]  /*2cd0*/  MUFU.EX2 R149, R4 ;  /* 0x0000000400957308 */ /* 0x0003f40000000800 */
[----:B------:R-:W-:Y:S01]  /*2ce0*/  MUFU.EX2 R161, R161 ;  /* 0x000000a100a17308 */ /* 0x000fe20000000800 */
[----:B-1----:R-:W-:Y:S05]  /*2cf0*/  FSEL R4, R8, -INF , P4 ;  /* 0xff80000008047808 */ /* 0x002fea0002000000 */
[--C-:B------:R-:W-:Y:S02]  /*2d00*/  FFMA.FTZ R4, R4, c[0x0][0x29c], -R160.reuse ;  /* 0x0000a70004047a23 */ /* 0x100fe400000108a0 */
[----:B------:R-:W-:Y:S02]  /*2d10*/  FFMA.FTZ R160, R9, c[0x0][0x29c], -R160 ;  /* 0x0000a70009a07a23 */ /* 0x000fe400000108a0 */
[----:B------:R1:W3:Y:S01]  /*2d20*/  MUFU.EX2 R148, R4 ;  /* 0x0000000400947308 */ /* 0x0002e20000000800 */
[----:B------:R-:W-:Y:S05]  /*2d30*/  FMUL.FTZ R9, R156, R13 ;  /* 0x0000000d9c097220 */ /* 0x000fea0000410000 */
[----:B------:R-:W-:Y:S04]  /*2d40*/  F2FP.PACK_AB R9, R9, R12 ;  /* 0x0000000c0909723e */ /* 0x000fe800000000ff */
[----:B------:R-:W5:Y:S01]  /*2d50*/  MUFU.EX2 R7, R160 ;  /* 0x000000a000077308 */ /* 0x000f620000000800 */
[----:B-1----:R-:W1:Y:S01]  /*2d60*/  LDS R4, [R162.X4+0x14120] ;  /* 0x01412000a2047984 */ /* 0x002e620000004800 */
[----:B---3--:R-:W-:Y:S02]  /*2d70*/  FMUL.FTZ R16, R148, R16 ;  /* 0x0000001094107220 */ /* 0x008fe40000410000 */
[C---:B-----5:R-:W-:Y:S01]  /*2d80*/  FMUL.FTZ R8, R7.reuse, R17 ;  /* 0x0000001107087220 */ /* 0x060fe20000410000 */
[----:B------:R-:W-:Y:S04]  /*2d90*/  F2FP.PACK_AB R7, R7, R148 ;  /* 0x000000940707723e */ /* 0x000fe800000000ff */
[----:B------:R-:W-:Y:S01]  /*2da0*/  F2FP.PACK_AB R8, R8, R16 ;  /* 0x000000100808723e */ /* 0x000fe200000000ff */
[--C-:B-1----:R-:W-:Y:S02]  /*2db0*/  FADD.FTZ R15, R15, -R4.reuse ;  /* 0x800000040f0f7221 */ /* 0x102fe40000010000 */
[--C-:B------:R-:W-:Y:S02]  /*2dc0*/  FADD.FTZ R14, R14, -R4.reuse ;  /* 0x800000040e0e7221 */ /* 0x100fe40000010000 */
[--C-:B------:R-:W-:Y:S02]  /*2dd0*/  FADD.FTZ R18, R18, -R4.reuse ;  /* 0x8000000412127221 */ /* 0x100fe40000010000 */
[----:B------:R-:W-:Y:S01]  /*2de0*/  FADD.FTZ R19, R19, -R4 ;  /* 0x8000000413137221 */ /* 0x000fe20000010000 */
[----:B------:R-:W-:Y:S01]  /*2df0*/  F2FP.PACK_AB R4, R149, R157 ;  /* 0x0000009d9504723e */ /* 0x000fe200000000ff */
[----:B------:R-:W-:Y:S01]  /*2e00*/  FMUL.FTZ R18, R6, R18 ;  /* 0x0000001206127220 */ /* 0x000fe20000410000 */
[----:B------:R-:W-:Y:S01]  /*2e10*/  F2FP.PACK_AB R6, R161, R6 ;  /* 0x00000006a106723e */ /* 0x000fe200000000ff */
[----:B------:R-:W-:Y:S02]  /*2e20*/  FMUL.FTZ R14, R157, R14 ;  /* 0x0000000e9d0e7220 */ /* 0x000fe40000410000 */
[----:B------:R-:W-:Y:S01]  /*2e30*/  FMUL.FTZ R19, R161, R19 ;  /* 0x00000013a1137220 */ /* 0x000fe20000410000 */
[----:B----4-:R1:W-:Y:S04]  /*2e40*/  STS [R159+0x14180], R5 ;  /* 0x014180059f007388 */ /* 0x0103e80000000800 */
[----:B------:R3:W-:Y:S01]  /*2e50*/  STS [R159+0x14580], R4 ;  /* 0x014580049f007388 */ /* 0x0007e20000000800 */
[----:B-1----:R-:W-:Y:S01]  /*2e60*/  FMUL.FTZ R5, R149, R15 ;  /* 0x0000000f95057220 */ /* 0x002fe20000410000 */
[----:B---3--:R-:W-:Y:S04]  /*2e70*/  F2FP.PACK_AB R4, R19, R18 ;  /* 0x000000121304723e */ /* 0x008fe800000000ff */
[----:B------:R-:W-:Y:S01]  /*2e80*/  F2FP.PACK_AB R5, R5, R14 ;  /* 0x0000000e0505723e */ /* 0x000fe200000000ff */
[----:B--2---:R-:W-:Y:S04]  /*2e90*/  STS [R150], R7 ;  /* 0x0000000796007388 */ /* 0x004fe80000000800 */
[----:B------:R-:W-:Y:S04]  /*2ea0*/  STS [R150+0x400], R6 ;  /* 0x0004000696007388 */ /* 0x000fe80000000800 */
[----:B------:R-:W-:Y:S06]  /*2eb0*/  BAR.SYNC.DEFER_BLOCKING 0x0 ;  /* 0x0000000000007b1d */ /* 0x000fec0000010000 */
[----:B------:R-:W-:Y:S04]  /*2ec0*/  STS [R159+0x15180], R9 ;  /* 0x015180099f007388 */ /* 0x000fe80000000800 */
[----:B------:R-:W-:Y:S04]  /*2ed0*/  STS [R159+0x15580], R5 ;  /* 0x015580059f007388 */ /* 0x000fe80000000800 */
[----:B------:R-:W-:Y:S04]  /*2ee0*/  STS [R150+0x1000], R8 ;  /* 0x0010000896007388 */ /* 0x000fe80000000800 */
[----:B------:R-:W-:Y:S04]  /*2ef0*/  STS [R150+0x1400], R4 ;  /* 0x0014000496007388 */ /* 0x000fe80000000800 */
[----:B------:R-:W-:Y:S04]  /*2f00*/  LDSM.16.MT88.4 R4, [R241+0x14180] ;  /* 0x01418000f104783b */ /* 0x000fe80000004200 */
[----:B------:R-:W1:Y:S04]  /*2f10*/  LDSM.16.MT88.4 R8, [R0+0x10080] ;  /* 0x010080000008783b */ /* 0x000e680000004200 */
[----:B------:R-:W2:Y:S04]  /*2f20*/  LDSM.16.MT88.4 R12, [R240+0x14180] ;  /* 0x01418000f00c783b */ /* 0x000ea80000004200 */
[----:B------:R-:W3:Y:S04]  /*2f30*/  LDSM.16.MT88.4 R16, [R0+0x11080] ;  /* 0x011080000010783b */ /* 0x000ee80000004200 */
[----:B------:R-:W4:Y:S04]  /*2f40*/  LDSM.16.MT88.4 R148, [R0+0x12080] ;  /* 0x012080000094783b */ /* 0x000f280000004200 */
[----:B------:R-:W5:Y:S04]  /*2f50*/  LDSM.16.MT88.4 R152, [R0+0x13080] ;  /* 0x013080000098783b */ /* 0x000f680000004200 */
[----:B------:R-:W-:Y:S04]  /*2f60*/  LDSM.16.MT88.4 R156, [R241+0x14980] ;  /* 0x01498000f19c783b */ /* 0x000fe80000004200 */
[----:B------:R-:W3:Y:S04]  /*2f70*/  LDSM.16.MT88.4 R160, [R0+0x10880] ;  /* 0x0108800000a0783b */ /* 0x000ee80000004200 */
[----:B------:R-:W3:Y:S04]  /*2f80*/  LDSM.16.MT88.4 R228, [R240+0x14980] ;  /* 0x01498000f0e4783b */ /* 0x000ee80000004200 */
[----:B------:R-:W3:Y:S04]  /*2f90*/  LDSM.16.MT88.4 R232, [R0+0x11880] ;  /* 0x0118800000e8783b */ /* 0x000ee80000004200 */
[----:B------:R-:W4:Y:S01]  /*2fa0*/  LDSM.16.MT88.4 R236, [R0+0x12880] ;  /* 0x0128800000ec783b */ /* 0x000f220000004200 */
[-C--:B-1----:R-:W-:Y:S08]  /*2fb0*/  HMMA.16816.F32 R20, R4, R8.reuse, R20 ;  /* 0x000000080414723c */ /* 0x082ff00000001814 */
[C---:B--2---:R-:W-:Y:S08]  /*2fc0*/  HMMA.16816.F32 R24, R12.reuse, R8, R24 ;  /* 0x000000080c18723c */ /* 0x044ff00000001818 */
[-C--:B------:R-:W-:Y:S08]  /*2fd0*/  HMMA.16816.F32 R28, R12, R10.reuse, R28 ;  /* 0x0000000a0c1c723c */ /* 0x080ff0000000181c */
[C---:B------:R-:W-:Y:S01]  /*2fe0*/  HMMA.16816.F32 R32, R4.reuse, R10, R32 ;  /* 0x0000000a0420723c */ /* 0x040fe20000001820 */
[----:B------:R-:W1:Y:S04]  /*2ff0*/  LDSM.16.MT88.4 R8, [R0+0x13880] ;  /* 0x013880000008783b */ /* 0x000e680000004200 */
[----:B------:R-:W-:Y:S03]  /*3000*/  BAR.SYNC.DEFER_BLOCKING 0x0 ;  /* 0x0000000000007b1d */ /* 0x000fe60000010000 */
[-C--:B---3--:R-:W-:Y:S08]  /*3010*/  HMMA.16816.F32 R36, R4, R16.reuse, R36 ;  /* 0x000000100424723c */ /* 0x088ff00000001824 */
[C---:B------:R-:W-:Y:S08]  /*3020*/  HMMA.16816.F32 R40, R12.reuse, R16, R40 ;  /* 0x000000100c28723c */ /* 0x040ff00000001828 */
[-C--:B------:R-:W-:Y:S08]  /*3030*/  HMMA.16816.F32 R44, R12, R18.reuse, R44 ;  /* 0x000000120c2c723c */ /* 0x080ff0000000182c */
[C---:B------:R-:W-:Y:S08]  /*3040*/  HMMA.16816.F32 R48, R4.reuse, R18, R48 ;  /* 0x000000120430723c */ /* 0x040ff00000001830 */
[-C--:B----4-:R-:W-:Y:S08]  /*3050*/  HMMA.16816.F32 R52, R4, R148.reuse, R52 ;  /* 0x000000940434723c */ /* 0x090ff00000001834 */
[C---:B------:R-:W-:Y:S08]  /*3060*/  HMMA.16816.F32 R56, R12.reuse, R148, R56 ;  /* 0x000000940c38723c */ /* 0x040ff00000001838 */
[-C--:B------:R-:W-:Y:S08]  /*3070*/  HMMA.16816.F32 R60, R12, R150.reuse, R60 ;  /* 0x000000960c3c723c */ /* 0x080ff0000000183c */
[C---:B------:R-:W-:Y:S08]  /*3080*/  HMMA.16816.F32 R64, R4.reuse, R150, R64 ;  /* 0x000000960440723c */ /* 0x040ff00000001840 */
[-C--:B-----5:R-:W-:Y:S08]  /*3090*/  HMMA.16816.F32 R68, R4, R152.reuse, R68 ;  /* 0x000000980444723c */ /* 0x0a0ff00000001844 */
[C---:B------:R-:W-:Y:S08]  /*30a0*/  HMMA.16816.F32 R72, R12.reuse, R152, R72 ;  /* 0x000000980c48723c */ /* 0x040ff00000001848 */
[-C--:B------:R-:W-:Y:S08]  /*30b0*/  HMMA.16816.F32 R76, R12, R154.reuse, R76 ;  /* 0x0000009a0c4c723c */ /* 0x080ff0000000184c */
[----:B------:R-:W-:Y:S08]  /*30c0*/  HMMA.16816.F32 R80, R4, R154, R80 ;  /* 0x0000009a0450723c */ /* 0x000ff00000001850 */
[-C--:B------:R-:W-:Y:S08]  /*30d0*/  HMMA.16816.F32 R20, R156, R160.reuse, R20 ;  /* 0x000000a09c14723c */ /* 0x080ff00000001814 */
[C---:B------:R-:W-:Y:S08]  /*30e0*/  HMMA.16816.F32 R24, R228.reuse, R160, R24 ;  /* 0x000000a0e418723c */ /* 0x040ff00000001818 */
[-C--:B------:R-:W-:Y:S08]  /*30f0*/  HMMA.16816.F32 R28, R228, R162.reuse, R28 ;  /* 0x000000a2e41c723c */ /* 0x080ff0000000181c */
[C---:B------:R-:W-:Y:S01]  /*3100*/  HMMA.16816.F32 R32, R156.reuse, R162, R32 ;  /* 0x000000a29c20723c */ /* 0x040fe20000001820 */
[----:B------:R2:W3:Y:S04]  /*3110*/  LDSM.16.MT88.4 R4, [R241+0x15180] ;  /* 0x01518000f104783b */ /* 0x0004e80000004200 */
[----:B------:R2:W4:Y:S03]  /*3120*/  LDSM.16.MT88.4 R12, [R240+0x15180] ;  /* 0x01518000f00c783b */ /* 0x0005260000004200 */
[-C--:B------:R-:W-:Y:S01]  /*3130*/  HMMA.16816.F32 R36, R156, R232.reuse, R36 ;  /* 0x000000e89c24723c */ /* 0x080fe20000001824 */
[----:B------:R2:W1:Y:S04]  /*3140*/  LDSM.16.MT88.4 R16, [R0+0x9080] ;  /* 0x009080000010783b */ /* 0x0004680000004200 */
[----:B------:R2:W1:Y:S03]  /*3150*/  LDSM.16.MT88.4 R148, [R0+0xa080] ;  /* 0x00a080000094783b */ /* 0x0004660000004200 */
[C---:B------:R-:W-:Y:S01]  /*3160*/  HMMA.16816.F32 R40, R228.reuse, R232, R40 ;  /* 0x000000e8e428723c */ /* 0x040fe20000001828 */
[----:B------:R2:W1:Y:S04]  /*3170*/  LDSM.16.MT88.4 R152, [R0+0xb080] ;  /* 0x00b080000098783b */ /* 0x0004680000004200 */
[----:B------:R2:W1:Y:S03]  /*3180*/  LDSM.16.MT88.4 R160, [R0+0x8880] ;  /* 0x0088800000a0783b */ /* 0x0004660000004200 */
[-C--:B------:R-:W-:Y:S08]  /*3190*/  HMMA.16816.F32 R44, R228, R234.reuse, R44 ;  /* 0x000000eae42c723c */ /* 0x080ff0000000182c */
[C---:B------:R-:W-:Y:S01]  /*31a0*/  HMMA.16816.F32 R48, R156.reuse, R234, R48 ;  /* 0x000000ea9c30723c */ /* 0x040fe20000001830 */
[----:B------:R2:W2:Y:S07]  /*31b0*/  LDSM.16.MT88.4 R232, [R0+0x9880] ;  /* 0x0098800000e8783b */ /* 0x0004ae0000004200 */
[-C--:B------:R-:W-:Y:S08]  /*31c0*/  HMMA.16816.F32 R52, R156, R236.reuse, R52 ;  /* 0x000000ec9c34723c */ /* 0x080ff00000001834 */
[C---:B------:R-:W-:Y:S08]  /*31d0*/  HMMA.16816.F32 R56, R228.reuse, R236, R56 ;  /* 0x000000ece438723c */ /* 0x040ff00000001838 */
[-C--:B------:R-:W-:Y:S08]  /*31e0*/  HMMA.16816.F32 R60, R228, R238.reuse, R60 ;  /* 0x000000eee43c723c */ /* 0x080ff0000000183c */
[C---:B------:R-:W-:Y:S01]  /*31f0*/  HMMA.16816.F32 R64, R156.reuse, R238, R64 ;  /* 0x000000ee9c40723c */ /* 0x040fe20000001840 */
[----:B------:R2:W2:Y:S07]  /*3200*/  LDSM.16.MT88.4 R236, [R0+0xa880] ;  /* 0x00a8800000ec783b */ /* 0x0004ae0000004200 */
[-C--:B-1----:R-:W-:Y:S08]  /*3210*/  HMMA.16816.F32 R68, R156, R8.reuse, R68 ;  /* 0x000000089c44723c */ /* 0x082ff00000001844 */
[C---:B------:R-:W-:Y:S08]  /*3220*/  HMMA.16816.F32 R72, R228.reuse, R8, R72 ;  /* 0x00000008e448723c */ /* 0x040ff00000001848 */
[-C--:B------:R-:W-:Y:S01]  /*3230*/  HMMA.16816.F32 R76, R228, R10.reuse, R76 ;  /* 0x0000000ae44c723c */ /* 0x080fe2000000184c */
[----:B------:R1:W1:Y:S07]  /*3240*/  LDSM.16.MT88.4 R228, [R240+0x15980] ;  /* 0x01598000f0e4783b */ /* 0x00026e0000004200 */
[----:B------:R-:W-:Y:S01]  /*3250*/  HMMA.16816.F32 R80, R156, R10, R80 ;  /* 0x0000000a9c50723c */ /* 0x000fe20000001850 */
[----:B------:R1:W1:Y:S04]  /*3260*/  LDSM.16.MT88.4 R8, [R0+0x8080] ;  /* 0x008080000008783b */ /* 0x0002680000004200 */
[----:B------:R1:W1:Y:S04]  /*3270*/  LDSM.16.MT88.4 R156, [R241+0x15980] ;  /* 0x01598000f19c783b */ /* 0x0002680000004200 */
[----:B------:R1:W1:Y:S01]  /*3280*/  LDSM.16.MT88.4 R240, [R0+0xb880] ;  /* 0x00b8800000f0783b */ /* 0x0002620000004200 */
[----:B------:R-:W-:-:S05]  /*3290*/  @P0 BRA `(.L_x_2) ;  /* 0x0000033000000947 */ /* 0x000fca0003800000 */
[----:B--234-:R-:W2:Y:S01]  /*32a0*/  LDL.64 R248, [R1+0x78] ;  /* 0x0000780001f87983 */ /* 0x01cea20000100a00 */
[----:B------:R-:W-:Y:S02]  /*32b0*/  ULDC.64 UR4, c[0x0][0x208] ;  /* 0x0000820000047ab9 */ /* 0x000fe40000000a00 */
[----:B------:R-:W-:Y:S01]  /*32c0*/  UIMAD.WIDE.U32 UR22, UR20, UR4, URZ ;  /* 0x00000004141672a5 */ /* 0x000fe2000f8e003f */
[----:B------:R-:W3:Y:S01]  /*32d0*/  LDL.64 R250, [R1+0x80] ;  /* 0x0000800001fa7983 */ /* 0x000ee20000100a00 */
[----:B------:R-:W-:Y:S03]  /*32e0*/  USHF.R.S32.HI UR21, URZ, 0x1f, UR20 ;  /* 0x0000001f3f157899 */ /* 0x000fe60008011414 */
[----:B------:R-:W4:Y:S01]  /*32f0*/  @!P2 S2R R246, SR_CTAID.Y ;  /* 0x0000000000f6a919 */ /* 0x000f220000002600 */
[----:B------:R-:W-:Y:S02]  /*3300*/  UIMAD UR21, UR21, UR4, URZ ;  /* 0x00000004151572a4 */ /* 0x000fe4000f8e023f */
[----:B------:R-:W-:Y:S01]  /*3310*/  UIMAD UR4, UR20, UR11, UR9 ;  /* 0x0000000b140472a4 */ /* 0x000fe2000f8e0209 */
[----:B------:R1:W-:Y:S01]  /*3320*/  STL.64 [R1+0xa0], R2 ;  /* 0x0000a00201007387 */ /* 0x0003e20000100a00 */
[----:B------:R-:W-:Y:S04]  /*3330*/  UIMAD UR21, UR20, UR5, UR21 ;  /* 0x00000005141572a4 */ /* 0x000fe8000f8e0215 */
[----:B------:R-:W-:Y:S01]  /*3340*/  UIADD3 UR21, UR23, UR21, URZ ;  /* 0x0000001517157290 */ /* 0x000fe2000fffe03f */
[----:B-1----:R-:W3:Y:S01]  /*3350*/  LDL.64 R2, [R1+0x58] ;  /* 0x0000580001027983 */ /* 0x002ee20000100a00 */
[----:B----4-:R-:W-:Y:S05]  /*3360*/  @!P2 SHF.R.S32.HI R244, RZ, 0x1f, R246 ;  /* 0x0000001ffff4a819 */ /* 0x010fea00000114f6 */
[----:B------:R-:W-:Y:S04]  /*3370*/  @!P2 IMAD R247, R244, c[0x0][0x288], RZ ;  /* 0x0000a200f4f7aa24 */ /* 0x000fe800078e02ff */
[C---:B------:R-:W-:Y:S02]  /*3380*/  @!P2 IMAD R247, R246.reuse, c[0x0][0x28c], R247 ;  /* 0x0000a300f6f7aa24 */ /* 0x040fe400078e02f7 */
[----:B--2---:R-:W-:Y:S02]  /*3390*/  @!P2 IMAD.MOV.U32 R245, RZ, RZ, R249 ;  /* 0x000000fffff5a224 */ /* 0x004fe400078e00f9 */
[----:B------:R-:W2:Y:S01]  /*33a0*/  LDL R249, [R1+0x50] ;  /* 0x0000500001f97983 */ /* 0x000ea20000100800 */
[----:B------:R-:W-:Y:S02]  /*33b0*/  @!P2 IMAD.MOV.U32 R244, RZ, RZ, R248 ;  /* 0x000000fffff4a224 */ /* 0x000fe400078e00f8 */
[----:B------:R-:W-:Y:S02]  /*33c0*/  IMAD.U32 R248, RZ, RZ, UR22 ;  /* 0x00000016fff87e24 */ /* 0x000fe4000f8e00ff */
[----:B------:R-:W-:Y:S05]  /*33d0*/  @!P2 IMAD.WIDE.U32 R244, R246, c[0x0][0x288], R244 ;  /* 0x0000a200f6f4aa25 */ /* 0x000fea00078e00f4 */
[----:B------:R-:W-:Y:S01]  /*33e0*/  @!P2 IADD3 R246, P1, R244, UR16, RZ ;  /* 0x00000010f4f6ac10 */ /* 0x000fe2000ff3e0ff */
[----:B------:R-:W-:Y:S03]  /*33f0*/  IMAD.U32 R244, RZ, RZ, UR22 ;  /* 0x00000016fff47e24 */ /* 0x000fe6000f8e00ff */
[----:B------:R-:W-:Y:S01]  /*3400*/  @!P2 IADD3.X R247, R245, UR6, R247, P1, !PT ;  /* 0x00000006f5f7ac10 */ /* 0x000fe20008ffe4f7 */
[----:B------:R-:W-:Y:S01]  /*3410*/  IMAD.U32 R245, RZ, RZ, UR21 ;  /* 0x00000015fff57e24 */ /* 0x000fe2000f8e00ff */
[----:B---3--:R-:W-:Y:S04]  /*3420*/  LEA R244, P1, R244, R250, 0x6 ;  /* 0x000000faf4f47211 */ /* 0x008fe800078230ff */
[----:B------:R-:W-:Y:S02]  /*3430*/  LEA.HI.X R245, R248, R251, R245, 0x6, P1 ;  /* 0x000000fbf8f57211 */ /* 0x000fe400008f34f5 */
[----:B------:R-:W3:Y:S04]  /*3440*/  LDL R248, [R1+0x60] ;  /* 0x0000600001f87983 */ /* 0x000ee80000100800 */
[----:B------:R-:W4:Y:S01]  /*3450*/  LDL.64 R250, [R1+0x70] ;  /* 0x0000700001fa7983 */ /* 0x000f220000100a00 */
[----:B---3--:R-:W-:Y:S04]  /*3460*/  LOP3.LUT P1, RZ, R248, 0x1, RZ, 0xc0, !PT ;  /* 0x00000001f8ff7812 */ /* 0x008fe8000782c0ff */
[----:B------:R-:W-:-:S13]  /*3470*/  ISETP.GE.OR P1, PT, R2, UR4, !P1 ;  /* 0x0000000402007c0c */ /* 0x000fda000cf26670 */
[----:B------:R-:W-:Y:S01]  /*3480*/  @!PT LDS RZ, [RZ] ;  /* 0x00000000fffff984 */ /* 0x000fe20000000800 */
[----:B------:R-:W-:Y:S01]  /*3490*/  @!PT LDS RZ, [RZ] ;  /* 0x00000000fffff984 */ /* 0x000fe20000000800 */
[----:B------:R-:W-:Y:S01]  /*34a0*/  @!PT LDS RZ, [RZ] ;  /* 0x00000000fffff984 */ /* 0x000fe20000000800 */
[----:B--2---:R1:W-:Y:S01]  /*34b0*/  LDGSTS.E.BYPASS.LTC128B.128 [R249+0x10080], [R244.64], !P1 ;  /* 0x10080000f4f97fae */ /* 0x0043e2000c901d52 */
[----:B------:R-:W-:Y:S04]  /*34c0*/  LOP3.LUT P1, RZ, R248, 0x2, RZ, 0xc0, !PT ;  /* 0x00000002f8ff7812 */ /* 0x000fe8000782c0ff */
[----:B------:R-:W-:-:S13]  /*34d0*/  ISETP.GE.OR P1, PT, R2, UR4, !P1 ;  /* 0x0000000402007c0c */ /* 0x000fda000cf26670 */
[----:B------:R1:W-:Y:S01]  /*34e0*/  LDGSTS.E.BYPASS.LTC128B.128 [R249+0x11080], [R244.64+0x80], !P1 ;  /* 0x11080080f4f97fae */ /* 0x0003e2000c901d52 */
[----:B------:R-:W-:Y:S04]  /*34f0*/  LOP3.LUT P1, RZ, R248, 0x4, RZ, 0xc0, !PT ;  /* 0x00000004f8ff7812 */ /* 0x000fe8000782c0ff */
[----:B------:R-:W-:-:S13]  /*3500*/  ISETP.GE.OR P1, PT, R2, UR4, !P1 ;  /* 0x0000000402007c0c */ /* 0x000fda000cf26670 */
[----:B------:R1:W-:Y:S01]  /*3510*/  LDGSTS.E.BYPASS.LTC128B.128 [R249+0x12080], [R244.64+0x100], !P1 ;  /* 0x12080100f4f97fae */ /* 0x0003e2000c901d52 */
[----:B------:R-:W-:Y:S04]  /*3520*/  LOP3.LUT P1, RZ, R248, 0x8, RZ, 0xc0, !PT ;  /* 0x00000008f8ff7812 */ /* 0x000fe8000782c0ff */
[----:B------:R-:W-:Y:S02]  /*3530*/  ISETP.GE.OR P1, PT, R2, UR4, !P1 ;  /* 0x0000000402007c0c */ /* 0x000fe4000cf26670 */
[----:B------:R2:W5:Y:S11]  /*3540*/  LDL.LU.64 R2, [R1+0xa0] ;  /* 0x0000a00001027983 */ /* 0x0005760000300a00 */
[----:B------:R1:W-:Y:S02]  /*3550*/  LDGSTS.E.BYPASS.LTC128B.128 [R249+0x13080], [R244.64+0x180], !P1 ;  /* 0x13080180f4f97fae */ /* 0x0003e4000c901d52 */
[C---:B-1----:R-:W-:Y:S04]  /*3560*/  @!P2 LEA R244, P1, R246.reuse, c[0x0][0x280], 0x2 ;  /* 0x0000a000f6f4aa11 */ /* 0x042fe800078210ff */
[----:B------:R-:W-:Y:S01]  /*3570*/  @!P2 LEA.HI.X R245, R246, c[0x0][0x284], R247, 0x2, P1 ;  /* 0x0000a100f6f5aa11 */ /* 0x000fe200008f14f7 */
[----:B------:R-:W-:Y:S05]  /*3580*/  IMAD.U32 R246, RZ, RZ, UR10 ;  /* 0x0000000afff67e24 */ /* 0x000fea000f8e00ff */
[----:B------:R-:W-:Y:S05]  /*3590*/  @!P2 LEA R246, R246, 0x20, 0x5 ;  /* 0x00000020f6f6a811 */ /* 0x000fea00078e28ff */
[----:B------:R-:W-:Y:S04]  /*35a0*/  @!P2 IMAD.WIDE R244, R246, 0x4, R244 ;  /* 0x00000004f6f4a825 */ /* 0x000fe800078e02f4 */
[----:B----4-:R-:W-:Y:S05]  /*35b0*/  @!P2 IMAD.SHL.U32 R246, R250, 0x10, RZ ;  /* 0x00000010faf6a824 */ /* 0x010fea00078e00ff */
[----:B------:R2:W-:Y:S02]  /*35c0*/  @!P2 LDGSTS.E.BYPASS.LTC128B.128 [R246+0x14100], [R244.64] ;  /* 0x14100000f4f6afae */ /* 0x0005e4000b901d52 */
.L_x_2:
[-C--:B-1234-:R-:W-:Y:S01]  /*35d0*/  HMMA.16816.F32 R84, R4, R8.reuse, R84 ;  /* 0x000000080454723c */ /* 0x09efe20000001854 */
[----:B------:R-:W2:Y:S05]  /*35e0*/  LDL R248, [R1+0x44] ;  /* 0x0000440001f87983 */ /* 0x000eaa0000100800 */
[----:B------:R-:W3:Y:S02]  /*35f0*/  LDL R244, [R1+0x40] ;  /* 0x0000400001f47983 */ /* 0x000ee40000100800 */
[C---:B------:R-:W-:Y:S03]  /*3600*/  HMMA.16816.F32 R88, R12.reuse, R8, R88 ;  /* 0x000000080c58723c */ /* 0x040fe60000001858 */
[----:B------:R-:W4:Y:S05]  /*3610*/  LDL R9, [R1+0x24] ;  /* 0x0000240001097983 */ /* 0x000f2a0000100800 */
[-C--:B------:R-:W-:Y:S01]  /*3620*/  HMMA.16816.F32 R92, R12, R10.reuse, R92 ;  /* 0x0000000a0c5c723c */ /* 0x080fe2000000185c */
[----:B------:R-:W0:Y:S05]  /*3630*/  LDGDEPBAR ;  /* 0x00000000000079af */ /* 0x000e2a0000000000 */
[----:B------:R-:W-:Y:S02]  /*3640*/  BAR.SYNC.DEFER_BLOCKING 0x0 ;  /* 0x0000000000007b1d */ /* 0x000fe40000010000 */
[C---:B------:R-:W-:Y:S08]  /*3650*/  HMMA.16816.F32 R96, R4.reuse, R10, R96 ;  /* 0x0000000a0460723c */ /* 0x040ff00000001860 */
[-C--:B------:R-:W-:Y:S08]  /*3660*/  HMMA.16816.F32 R100, R4, R16.reuse, R100 ;  /* 0x000000100464723c */ /* 0x080ff00000001864 */
        /* <DEDUP_REMOVED lines=10> */
[----:B------:R-:W-:Y:S08]  /*3710*/  HMMA.16816.F32 R144, R4, R154, R144 ;  /* 0x0000009a0490723c */ /* 0x000ff00000001890 */
        /* <DEDUP_REMOVED lines=15> */
[----:B------:R-:W-:Y:S01]  /*3810*/  HMMA.16816.F32 R144, R156, R242, R144 ;  /* 0x000000f29c90723c */ /* 0x000fe20000001890 */
[----:B--2---:R-:W1:Y:S05]  /*3820*/  LDSM.16.M88.4 R12, [R248+0x800] ;  /* 0x00080000f80c783b */ /* 0x004e6a0000000200 */
[----:B---3--:R-:W-:Y:S05]  /*3830*/  LDSM.16.M88.4 R160, [R244] ;  /* 0x00000000f4a0783b */ /* 0x008fea0000000200 */
[----:B----4-:R-:W2:Y:S05]  /*3840*/  LDSM.16.MT88.4 R4, [R9+0x4800] ;  /* 0x004800000904783b */ /* 0x010eaa0000004200 */
[----:B------:R3:W4:Y:S05]  /*3850*/  LDSM.16.M88.4 R232, [R244+0x800] ;  /* 0x00080000f4e8783b */ /* 0x00072a0000000200 */
[----:B------:R3:W3:Y:S05]  /*3860*/  LDSM.16.MT88.4 R16, [R9] ;  /* 0x000000000910783b */ /* 0x0006ea0000004200 */
[----:B------:R2:W3:Y:S05]  /*3870*/  LDSM.16.MT88.4 R236, [R9+0x4000] ;  /* 0x0040000009ec783b */ /* 0x0004ea0000004200 */
[----:B------:R3:W3:Y:S05]  /*3880*/  LDSM.16.M88.4 R244, [R248] ;  /* 0x00000000f8f4783b */ /* 0x0006ea0000000200 */
[----:B------:R3:W3:Y:S05]  /*3890*/  LDSM.16.MT88.4 R248, [R9+0x800] ;  /* 0x0008000009f8783b */ /* 0x0006ea0000004200 */
[----:B-1----:R1:W-:Y:S05]  /*38a0*/  STL.64 [R1], R12 ;  /* 0x0000000c01007387 */ /* 0x0023ea0000100a00 */
[----:B------:R1:W-:Y:S05]  /*38b0*/  STL.64 [R1+0x8], R14 ;  /* 0x0000080e01007387 */ /* 0x0003ea0000100a00 */
[----:B--2---:R1:W-:Y:S05]  /*38c0*/  STL.64 [R1+0x10], R4 ;  /* 0x0000100401007387 */ /* 0x0043ea0000100a00 */
[----:B------:R1:W-:Y:S01]  /*38d0*/  STL.64 [R1+0x18], R6 ;  /* 0x0000180601007387 */ /* 0x0003e20000100a00 */
[----:B------:R-:W-:-:S05]  /*38e0*/  @P0 BRA `(.L_x_3) ;  /* 0x0000033000000947 */ /* 0x000fca0003800000 */
[----:B----4-:R-:W2:Y:S01]  /*38f0*/  LDL.64 R10, [R1+0x78] ;  /* 0x00007800010a7983 */ /* 0x010ea20000100a00 */
[----:B------:R-:W-:Y:S02]  /*3900*/  ULDC.64 UR4, c[0x0][0x178] ;  /* 0x00005e0000047ab9 */ /* 0x000fe40000000a00 */
[----:B------:R-:W-:Y:S01]  /*3910*/  UIMAD.WIDE.U32 UR22, UR20, UR4, URZ ;  /* 0x00000004141672a5 */ /* 0x000fe2000f8e003f */
[----:B-1----:R-:W4:Y:S01]  /*3920*/  LDL.64 R14, [R1+0x88] ;  /* 0x00008800010e7983 */ /* 0x002f220000100a00 */
[----:B------:R-:W-:Y:S03]  /*3930*/  USHF.R.S32.HI UR21, URZ, 0x1f, UR20 ;  /* 0x0000001f3f157899 */ /* 0x000fe60008011414 */
[----:B---3--:R-:W3:Y:S01]  /*3940*/  LDL R12, [R1+0x64] ;  /* 0x00006400010c7983 */ /* 0x008ee20000100800 */
[----:B------:R-:W-:Y:S01]  /*3950*/  IMAD.U32 R8, RZ, RZ, UR22 ;  /* 0x00000016ff087e24 */ /* 0x000fe2000f8e00ff */
[----:B------:R-:W-:Y:S02]  /*3960*/  UIMAD UR21, UR21, UR4, URZ ;  /* 0x00000004151572a4 */ /* 0x000fe4000f8e023f */
[----:B------:R-:W4:Y:S01]  /*3970*/  LDL.64 R148, [R1+0x58] ;  /* 0x0000580001947983 */ /* 0x000f220000100a00 */
[----:B------:R-:W-:Y:S02]  /*3980*/  USHF.L.U32 UR4, UR20, 0x5, URZ ;  /* 0x0000000514047899 */ /* 0x000fe4000800063f */
[----:B------:R-:W-:Y:S01]  /*3990*/  UIMAD UR21, UR20, UR5, UR21 ;  /* 0x00000005141572a4 */ /* 0x000fe2000f8e0215 */
[----:B------:R-:W4:Y:S01]  /*39a0*/  LDL R9, [R1+0x50] ;  /* 0x0000500001097983 */ /* 0x000f220000100800 */
[----:B------:R-:W-:Y:S02]  /*39b0*/  UIADD3 UR5, -UR4, UR7, URZ ;  /* 0x0000000704057290 */ /* 0x000fe4000fffe13f */
[----:B------:R-:W-:Y:S01]  /*39c0*/  UIADD3 UR21, UR23, UR21, URZ ;  /* 0x0000001517157290 */ /* 0x000fe2000fffe03f */
[----:B------:R-:W1:Y:S02]  /*39d0*/  S2R R6, SR_CTAID.Y ;  /* 0x0000000000067919 */ /* 0x000e640000002600 */
[----:B-1----:R-:W-:Y:S05]  /*39e0*/  SHF.R.S32.HI R7, RZ, 0x1f, R6 ;  /* 0x0000001fff077819 */ /* 0x002fea0000011406 */
[----:B------:R-:W-:Y:S04]  /*39f0*/  IMAD R7, R7, c[0x0][0x270], RZ ;  /* 0x00009c0007077a24 */ /* 0x000fe800078e02ff */
[C---:B------:R-:W-:Y:S02]  /*3a00*/  IMAD R7, R6.reuse, c[0x0][0x274], R7 ;  /* 0x00009d0006077a24 */ /* 0x040fe400078e0207 */
[----:B--2---:R-:W-:Y:S02]  /*3a10*/  IMAD.MOV.U32 R4, RZ, RZ, R10 ;  /* 0x000000ffff047224 */ /* 0x004fe400078e000a */
[----:B------:R-:W-:Y:S02]  /*3a20*/  IMAD.MOV.U32 R5, RZ, RZ, R11 ;  /* 0x000000ffff057224 */ /* 0x000fe400078e000b */
[----:B------:R-:W2:Y:S02]  /*3a30*/  LDL.64 R10, [R1+0x70] ;  /* 0x00007000010a7983 */ /* 0x000ea40000100a00 */
[----:B------:R-:W-:Y:S01]  /*3a40*/  IMAD.WIDE.U32 R4, R6, c[0x0][0x270], R4 ;  /* 0x00009c0006047a25 */ /* 0x000fe200078e0004 */
[----:B---3--:R-:W-:Y:S04]  /*3a50*/  LOP3.LUT P1, RZ, R12, 0x2, RZ, 0xc0, !PT ;  /* 0x000000020cff7812 */ /* 0x008fe8000782c0ff */
[----:B------:R-:W-:Y:S01]  /*3a60*/  IADD3 R6, P0, R4, UR14, RZ ;  /* 0x0000000e04067c10 */ /* 0x000fe2000ff1e0ff */
[----:B------:R-:W-:Y:S01]  /*3a70*/  IMAD.U32 R4, RZ, RZ, UR22 ;  /* 0x00000016ff047e24 */ /* 0x000fe2000f8e00ff */
[----:B----4-:R-:W-:Y:S02]  /*3a80*/  ISETP.GE.OR P1, PT, R148, UR5, !P1 ;  /* 0x0000000594007c0c */ /* 0x010fe4000cf26670 */
[----:B------:R-:W-:Y:S01]  /*3a90*/  IADD3.X R7, R5, UR8, R7, P0, !PT ;  /* 0x0000000805077c10 */ /* 0x000fe200087fe407 */
[----:B------:R-:W-:Y:S01]  /*3aa0*/  IMAD.U32 R5, RZ, RZ, UR21 ;  /* 0x00000015ff057e24 */ /* 0x000fe2000f8e00ff */
[----:B------:R-:W-:Y:S04]  /*3ab0*/  LEA R4, P0, R4, R14, 0x6 ;  /* 0x0000000e04047211 */ /* 0x000fe800078030ff */
[----:B------:R-:W-:Y:S02]  /*3ac0*/  LEA.HI.X R5, R8, R15, R5, 0x6, P0 ;  /* 0x0000000f08057211 */ /* 0x000fe400000f3405 */
[----:B------:R-:W-:Y:S04]  /*3ad0*/  LOP3.LUT P0, RZ, R12, 0x1, RZ, 0xc0, !PT ;  /* 0x000000010cff7812 */ /* 0x000fe8000780c0ff */
[----:B------:R-:W-:-:S13]  /*3ae0*/  ISETP.GE.OR P0, PT, R148, UR5, !P0 ;  /* 0x0000000594007c0c */ /* 0x000fda000c706670 */
[----:B------:R-:W-:Y:S01]  /*3af0*/  @!PT LDS RZ, [RZ] ;  /* 0x00000000fffff984 */ /* 0x000fe20000000800 */
[----:B------:R-:W-:Y:S01]  /*3b00*/  @!PT LDS RZ, [RZ] ;  /* 0x00000000fffff984 */ /* 0x000fe20000000800 */
[----:B------:R-:W-:Y:S01]  /*3b10*/  @!PT LDS RZ, [RZ] ;  /* 0x00000000fffff984 */ /* 0x000fe20000000800 */
[----:B------:R1:W-:Y:S01]  /*3b20*/  LDGSTS.E.BYPASS.LTC128B.128 [R9+0x8080], [R4.64], !P0 ;  /* 0x0808000004097fae */ /* 0x0003e2000c101d52 */
[C---:B------:R-:W-:Y:S03]  /*3b30*/  LOP3.LUT P0, RZ, R12.reuse, 0x4, RZ, 0xc0, !PT ;  /* 0x000000040cff7812 */ /* 0x040fe6000780c0ff */
[----:B------:R1:W-:Y:S01]  /*3b40*/  LDGSTS.E.BYPASS.LTC128B.128 [R9+0x9080], [R4.64+0x80], !P1 ;  /* 0x0908008004097fae */ /* 0x0003e2000c901d52 */
[----:B------:R-:W-:Y:S02]  /*3b50*/  LOP3.LUT P1, RZ, R12, 0x8, RZ, 0xc0, !PT ;  /* 0x000000080cff7812 */ /* 0x000fe4000782c0ff */
[C---:B------:R-:W-:Y:S02]  /*3b60*/  ISETP.GE.OR P0, PT, R148.reuse, UR5, !P0 ;  /* 0x0000000594007c0c */ /* 0x040fe4000c706670 */
[----:B------:R-:W-:Y:S11]  /*3b70*/  ISETP.GE.OR P1, PT, R148, UR5, !P1 ;  /* 0x0000000594007c0c */ /* 0x000ff6000cf26670 */
[----:B------:R1:W-:Y:S04]  /*3b80*/  LDGSTS.E.BYPASS.LTC128B.128 [R9+0xa080], [R4.64+0x100], !P0 ;  /* 0x0a08010004097fae */ /* 0x0003e8000c101d52 */
[----:B------:R1:W-:Y:S02]  /*3b90*/  LDGSTS.E.BYPASS.LTC128B.128 [R9+0xb080], [R4.64+0x180], !P1 ;  /* 0x0b08018004097fae */ /* 0x0003e4000c901d52 */
[C---:B-1----:R-:W-:Y:S04]  /*3ba0*/  LEA R4, P0, R6.reuse, c[0x0][0x258], 0x2 ;  /* 0x0000960006047a11 */ /* 0x042fe800078010ff */
[----:B------:R-:W-:Y:S01]  /*3bb0*/  LEA.HI.X R5, R6, c[0x0][0x25c], R7, 0x2, P0 ;  /* 0x0000970006057a11 */ /* 0x000fe200000f1407 */
[----:B------:R-:W-:Y:S02]  /*3bc0*/  IMAD.U32 R6, RZ, RZ, UR4 ;  /* 0x00000004ff067e24 */ /* 0x000fe4000f8e00ff */
[----:B------:R-:W-:Y:S03]  /*3bd0*/  IMAD.U32 R7, RZ, RZ, UR4 ;  /* 0x00000004ff077e24 */ /* 0x000fe6000f8e00ff */
[----:B------:R-:W-:Y:S04]  /*3be0*/  LEA R4, P0, R6, R4, 0x2 ;  /* 0x0000000406047211 */ /* 0x000fe800078010ff */
[----:B------:R-:W-:Y:S01]  /*3bf0*/  LEA.HI.X.SX32 R5, R7, R5, 0x2, P0 ;  /* 0x0000000507057211 */ /* 0x000fe200000f16ff */
[----:B--2---:R-:W-:Y:S05]  /*3c00*/  @!P2 IMAD.SHL.U32 R6, R10, 0x10, RZ ;  /* 0x000000100a06a824 */ /* 0x004fea00078e00ff */
[----:B------:R1:W-:Y:S03]  /*3c10*/  @!P2 LDGSTS.E.BYPASS.LTC128B.128 [R6+0x14080], [R4.64] ;  /* 0x140800000406afae */ /* 0x0003e6000b901d52 */
.L_x_3:
[-C--:B-1-34-:R-:W-:Y:S01]  /*3c20*/  HMMA.16816.F32 R4, R160, R16.reuse, RZ ;  /* 0x00000010a004723c */ /* 0x09afe200000018ff */
[----:B------:R-:W2:Y:S01]  /*3c30*/  LDL.LU R240, [R1] ;  /* 0x0000000001f07983 */ /* 0x000ea20000300800 */
[----:B------:R-:W-:Y:S02]  /*3c40*/  USHF.L.U32 UR10, UR10, 0xd, URZ ;  /* 0x0000000d0a0a7899 */ /* 0x000fe4000800063f */
[----:B------:R-:W-:Y:S01]  /*3c50*/  UISETP.GE.AND UP0, UPT, UR20, UR13, UPT ;  /* 0x0000000d1400728c */ /* 0x000fe2000bf06270 */
[----:B------:R-:W2:Y:S03]  /*3c60*/  LDL.LU R241, [R1+0x4] ;  /* 0x0000040001f17983 */ /* 0x000ea60000300800 */
[C---:B------:R-:W-:Y:S01]  /*3c70*/  HMMA.16816.F32 R8, R232.reuse, R16, RZ ;  /* 0x00000010e808723c */ /* 0x040fe200000018ff */
[----:B------:R-:W2:Y:S04]  /*3c80*/  LDL.LU R242, [R1+0x8] ;  /* 0x0000080001f27983 */ /* 0x000ea80000300800 */
[----:B------:R-:W2:Y:S03]  /*3c90*/  LDL.LU R243, [R1+0xc] ;  /* 0x00000c0001f37983 */ /* 0x000ea60000300800 */
[-C--:B------:R-:W-:Y:S01]  /*3ca0*/  HMMA.16816.F32 R12, R232, R18.reuse, RZ ;  /* 0x00000012e80c723c */ /* 0x080fe200000018ff */
[----:B------:R-:W-:Y:S04]  /*3cb0*/  STL.64 [R1+0xb0], R22 ;  /* 0x0000b01601007387 */ /* 0x000fe80000100a00 */
[----:B------:R1:W-:Y:S03]  /*3cc0*/  STL.64 [R1+0xa8], R20 ;  /* 0x0000a81401007387 */ /* 0x0003e60000100a00 */
[C---:B------:R-:W-:Y:S01]  /*3cd0*/  HMMA.16816.F32 R16, R160.reuse, R18, RZ ;  /* 0x00000012a010723c */ /* 0x040fe200000018ff */
[----:B------:R-:W0:Y:S07]  /*3ce0*/  LDGDEPBAR ;  /* 0x00000000000079af */ /* 0x000e2e0000000000 */
[-C--:B------:R-:W-:Y:S08]  /*3cf0*/  HMMA.16816.F32 R148, R160, R236.reuse, RZ ;  /* 0x000000eca094723c */ /* 0x080ff000000018ff */
[C---:B------:R-:W-:Y:S01]  /*3d00*/  HMMA.16816.F32 R152, R232.reuse, R236, RZ ;  /* 0x000000ece898723c */ /* 0x040fe200000018ff */
[----:B-1----:R-:W3:Y:S07]  /*3d10*/  LDL.LU R20, [R1+0x10] ;  /* 0x0000100001147983 */ /* 0x002eee0000300800 */
[-C--:B------:R-:W-:Y:S01]  /*3d20*/  HMMA.16816.F32 R156, R232, R238.reuse, RZ ;  /* 0x000000eee89c723c */ /* 0x080fe200000018ff */
[----:B------:R-:W3:Y:S04]  /*3d30*/  LDL.LU R21, [R1+0x14] ;  /* 0x0000140001157983 */ /* 0x000ee80000300800 */
[----:B------:R-:W4:Y:S03]  /*3d40*/  LDL.LU R22, [R1+0x18] ;  /* 0x0000180001167983 */ /* 0x000f260000300800 */
[----:B------:R-:W-:Y:S01]  /*3d50*/  HMMA.16816.F32 R160, R160, R238, RZ ;  /* 0x000000eea0a0723c */ /* 0x000fe200000018ff */
[----:B------:R-:W4:Y:S04]  /*3d60*/  LDL.LU R23, [R1+0x1c] ;  /* 0x00001c0001177983 */ /* 0x000f280000300800 */
[----:B------:R1:W-:Y:S03]  /*3d70*/  STL [R1+0xa0], R0 ;  /* 0x0000a00001007387 */ /* 0x0003e60000100800 */
[-C--:B------:R-:W-:Y:S01]  /*3d80*/  HMMA.16816.F32 R4, R244, R248.reuse, R4 ;  /* 0x000000f8f404723c */ /* 0x080fe20000001804 */
[----:B------:R-:W4:Y:S04]  /*3d90*/  LDL R237, [R1+0x4c] ;  /* 0x00004c0001ed7983 */ /* 0x000f280000100800 */
[----:B-1----:R-:W4:Y:S03]  /*3da0*/  LDL R0, [R1+0x24] ;  /* 0x0000240001007983 */ /* 0x002f260000100800 */
[C---:B--2---:R-:W-:Y:S01]  /*3db0*/  HMMA.16816.F32 R8, R240.reuse, R248, R8 ;  /* 0x000000f8f008723c */ /* 0x044fe20000001808 */
[----:B------:R-:W2:Y:S07]  /*3dc0*/  LDL R249, [R1+0x48] ;  /* 0x0000480001f97983 */ /* 0x000eae0000100800 */
[-C--:B------:R-:W-:Y:S08]  /*3dd0*/  HMMA.16816.F32 R12, R240, R250.reuse, R12 ;  /* 0x000000faf00c723c */ /* 0x080ff0000000180c */
[C---:B------:R-:W-:Y:S08]  /*3de0*/  HMMA.16816.F32 R16, R244.reuse, R250, R16 ;  /* 0x000000faf410723c */ /* 0x040ff00000001810 */
[-C--:B---3--:R-:W-:Y:S08]  /*3df0*/  HMMA.16816.F32 R148, R244, R20.reuse, R148 ;  /* 0x00000014f494723c */ /* 0x088ff00000001894 */
[C---:B------:R-:W-:Y:S01]  /*3e00*/  HMMA.16816.F32 R152, R240.reuse, R20, R152 ;  /* 0x00000014f098723c */ /* 0x040fe20000001898 */
[----:B----4-:R-:W-:Y:S07]  /*3e10*/  LDSM.16.M88.4 R228, [R237] ;  /* 0x00000000ede4783b */ /* 0x010fee0000000200 */
[-C--:B------:R-:W-:Y:S01]  /*3e20*/  HMMA.16816.F32 R156, R240, R22.reuse, R156 ;  /* 0x00000016f09c723c */ /* 0x080fe2000000189c */
[----:B------:R-:W-:Y:S07]  /*3e30*/  LDSM.16.M88.4 R236, [R237+0x800] ;  /* 0x00080000edec783b */ /* 0x000fee0000000200 */
[----:B------:R-:W-:Y:S01]  /*3e40*/  HMMA.16816.F32 R160, R244, R22, R160 ;  /* 0x00000016f4a0723c */ /* 0x000fe200000018a0 */
[----:B------:R1:W5:Y:S04]  /*3e50*/  LDL.LU.64 R22, [R1+0xb0] ;  /* 0x0000b00001167983 */ /* 0x0003680000300a00 */
[----:B------:R1:W5:Y:S04]  /*3e60*/  LDL.LU.64 R20, [R1+0xa8] ;  /* 0x0000a80001147983 */ /* 0x0003680000300a00 */
[----:B------:R-:W3:Y:S04]  /*3e70*/  LDSM.16.MT88.4 R232, [R0+0x1000] ;  /* 0x0010000000e8783b */ /* 0x000ee80000004200 */
[----:B------:R-:W4:Y:S01]  /*3e80*/  LDSM.16.MT88.4 R240, [R0+0x5000] ;  /* 0x0050000000f0783b */ /* 0x000f220000004200 */
[-C--:B---3--:R-:W-:Y:S08]  /*3e90*/  HMMA.16816.F32 R4, R228, R232.reuse, R4 ;  /* 0x000000e8e404723c */ /* 0x088ff00000001804 */
[C---:B------:R-:W-:Y:S08]  /*3ea0*/  HMMA.16816.F32 R8, R236.reuse, R232, R8 ;  /* 0x000000e8ec08723c */ /* 0x040ff00000001808 */
[-C--:B------:R-:W-:Y:S08]  /*3eb0*/  HMMA.16816.F32 R12, R236, R234.reuse, R12 ;  /* 0x000000eaec0c723c */ /* 0x080ff0000000180c */
[C---:B------:R-:W-:Y:S01]  /*3ec0*/  HMMA.16816.F32 R16, R228.reuse, R234, R16 ;  /* 0x000000eae410723c */ /* 0x040fe20000001810 */
[----:B------:R-:W-:Y:S07]  /*3ed0*/  LDSM.16.MT88.4 R232, [R0+0x1800] ;  /* 0x0018000000e8783b */ /* 0x000fee0000004200 */
[-C--:B----4-:R-:W-:Y:S08]  /*3ee0*/  HMMA.16816.F32 R148, R228, R240.reuse, R148 ;  /* 0x000000f0e494723c */ /* 0x090ff00000001894 */
[C---:B------:R-:W-:Y:S01]  /*3ef0*/  HMMA.16816.F32 R152, R236.reuse, R240, R152 ;  /* 0x000000f0ec98723c */ /* 0x040fe20000001898 */
[----:B------:R-:W3:Y:S07]  /*3f00*/  LDL R241, [R1+0x98] ;  /* 0x0000980001f17983 */ /* 0x000eee0000100800 */
[-C--:B------:R-:W-:Y:S01]  /*3f10*/  HMMA.16816.F32 R156, R236, R242.reuse, R156 ;  /* 0x000000f2ec9c723c */ /* 0x080fe2000000189c */
[----:B------:R4:W-:Y:S07]  /*3f20*/  LDSM.16.MT88.4 R236, [R0+0x5800] ;  /* 0x0058000000ec783b */ /* 0x0009ee0000004200 */
[----:B------:R-:W-:Y:S07]  /*3f30*/  HMMA.16816.F32 R160, R228, R242, R160 ;  /* 0x000000f2e4a0723c */ /* 0x000fee00000018a0 */
[----:B------:R-:W-:Y:S01]  /*3f40*/  IMAD.U32 R230, RZ, RZ, UR10 ;  /* 0x0000000affe67e24 */ /* 0x000fe2000f8e00ff */
[----:B----4-:R1:W5:Y:S04]  /*3f50*/  LDL.LU R0, [R1+0xa0] ;  /* 0x0000a00001007983 */ /* 0x0103680000300800 */
[----:B------:R-:W4:Y:S04]  /*3f60*/  LDL.64 R242, [R1+0x90] ;  /* 0x0000900001f27983 */ /* 0x000f280000100a00 */
[----:B--2---:R-:W2:Y:S04]  /*3f70*/  LDSM.16.M88.4 R244, [R249] ;  /* 0x00000000f9f4783b */ /* 0x004ea80000000200 */
[----:B------:R-:W1:Y:S01]  /*3f80*/  LDSM.16.M88.4 R248, [R249+0x800] ;  /* 0x00080000f9f8783b */ /* 0x000e620000000200 */
[-C--:B--2---:R-:W-:Y:S08]  /*3f90*/  HMMA.16816.F32 R4, R244, R232.reuse, R4 ;  /* 0x000000e8f404723c */ /* 0x084ff00000001804 */
[C---:B-1----:R-:W-:Y:S08]  /*3fa0*/  HMMA.16816.F32 R8, R248.reuse, R232, R8 ;  /* 0x000000e8f808723c */ /* 0x042ff00000001808 */
[-C--:B------:R-:W-:Y:S08]  /*3fb0*/  HMMA.16816.F32 R12, R248, R234.reuse, R12 ;  /* 0x000000eaf80c723c */ /* 0x080ff0000000180c */
[C---:B------:R-:W-:Y:S08]  /*3fc0*/  HMMA.16816.F32 R16, R244.reuse, R234, R16 ;  /* 0x000000eaf410723c */ /* 0x040ff00000001810 */
[-C--:B------:R-:W-:Y:S08]  /*3fd0*/  HMMA.16816.F32 R148, R244, R236.reuse, R148 ;  /* 0x000000ecf494723c */ /* 0x080ff00000001894 */
[C---:B------:R-:W-:Y:S08]  /*3fe0*/  HMMA.16816.F32 R152, R248.reuse, R236, R152 ;  /* 0x000000ecf898723c */ /* 0x040ff00000001898 */
[-C--:B------:R-:W-:Y:S08]  /*3ff0*/  HMMA.16816.F32 R156, R248, R238.reuse, R156 ;  /* 0x000000eef89c723c */ /* 0x080ff0000000189c */
[----:B------:R-:W-:Y:S04]  /*4000*/  HMMA.16816.F32 R160, R244, R238, R160 ;  /* 0x000000eef4a0723c */ /* 0x000fe800000018a0 */
[----:B----4-:R-:W-:Y:S01]  /*4010*/  IADD3 R229, P0, R242, UR10, RZ ;  /* 0x0000000af2e57c10 */ /* 0x010fe2000ff1e0ff */
[----:B------:R-:W-:Y:S03]  /*4020*/  UMOV UR10, UR20 ;  /* 0x00000014000a7c82 */ /* 0x000fe60008000000 */
[----:B---3--:R-:W-:Y:S04]  /*4030*/  LEA.HI.X.SX32 R230, R230, R241, 0x1, P0 ;  /* 0x000000f1e6e67211 */ /* 0x008fe800000f0eff */
[C---:B------:R-:W-:Y:S04]  /*4040*/  LEA R228, P0, R229.reuse, c[0x0][0x220], 0x2 ;  /* 0x00008800e5e47a11 */ /* 0x040fe800078010ff */
[----:B------:R-:W-:Y:S02]  /*4050*/  LEA.HI.X R229, R229, c[0x0][0x224], R230, 0x2, P0 ;  /* 0x00008900e5e57a11 */ /* 0x000fe400000f14e6 */
[----:B------:R-:W-:Y:S03]  /*4060*/  PLOP3.LUT P0, PT, PT, PT, UP0, 0x80, 0x0 ;  /* 0x000000000000781c */ /* 0x000fe60003f0f008 */
[----:B------:R1:W-:Y:S04]  /*4070*/  RED.E.ADD.F32.FTZ.RN.STRONG.GPU [R228.64], R4 ;  /* 0x00000004e400798e */ /* 0x0003e8000c10e792 */
[----:B------:R1:W-:Y:S04]  /*4080*/  RED.E.ADD.F32.FTZ.RN.STRONG.GPU [R228.64+0x400], R5 ;  /* 0x00040005e400798e */ /* 0x0003e8000c10e792 */
        /* <DEDUP_REMOVED lines=29> */
[----:B------:R1:W-:Y:S01]  /*4260*/  RED.E.ADD.F32.FTZ.RN.STRONG.GPU [R228.64+0x7c00], R159 ;  /* 0x007c009fe400798e */ /* 0x0003e2000c10e792 */
[----:B------:R-:W-:-:S05]  /*4270*/  @!P0 BRA `(.L_x_4) ;  /* 0xffffe0a000008947 */ /* 0x000fca000383ffff */
.L_x_1:
[----:B-1----:R-:W2:Y:S01]  /*4280*/  LDL.LU R6, [R1+0x54] ;  /* 0x0000540001067983 */ /* 0x002ea20000300800 */
[----:B-----5:R-:W-:-:S02]  /*4290*/  F2FP.PACK_AB R0, R21, R20 ;  /* 0x000000141500723e */ /* 0x020fc400000000ff */
[----:B------:R-:W-:Y:S01]  /*42a0*/  F2FP.PACK_AB R153, R23, R22 ;  /* 0x000000161799723e */ /* 0x000fe200000000ff */
[----:B------:R-:W3:Y:S01]  /*42b0*/  LDL.LU.64 R4, [R1+0x70] ;  /* 0x0000700001047983 */ /* 0x000ee20000300a00 */
[----:B------:R-:W-:Y:S02]  /*42c0*/  F2FP.PACK_AB R148, R33, R32 ;  /* 0x000000202194723e */ /* 0x000fe400000000ff */
[----:B------:R-:W-:Y:S01]  /*42d0*/  F2FP.PACK_AB R155, R25, R24 ;  /* 0x00000018199b723e */ /* 0x000fe200000000ff */
[----:B------:R-:W4:Y:S01]  /*42e0*/  LDL.LU R7, [R1+0x9c] ;  /* 0x00009c0001077983 */ /* 0x000f220000300800 */
[----:B------:R-:W-:Y:S01]  /*42f0*/  F2FP.PACK_AB R154, R27, R26 ;  /* 0x0000001a1b9a723e */ /* 0x000fe200000000ff */
[----:B------:R-:W-:Y:S01]  /*4300*/  FMUL.FTZ R84, R84, c[0x0][0x298] ;  /* 0x0000a60054547a20 */ /* 0x000fe20000410000 */
        /* <DEDUP_REMOVED lines=9> */
[----:B------:R-:W1:Y:S01]  /*43a0*/  S2R R38, SR_TID.X ;  /* 0x0000000000267919 */ /* 0x000e620000002100 */
        /* <DEDUP_REMOVED lines=72> */
[----:B-1----:R-:W-:Y:S01]  /*4830*/  SHF.R.S32.HI R8, RZ, 0x1f, R38 ;  /* 0x0000001fff087819 */ /* 0x002fe20000011426 */
        /* <DEDUP_REMOVED lines=11> */
[----:B------:R-:W-:Y:S01]  /*48f0*/  LEA.HI R8, R8, R38, RZ, 0x5 ;  /* 0x0000002608087211 */ /* 0x000fe200078f28ff */
[----:B------:R-:W-:Y:S01]  /*4900*/  FMUL.FTZ R11, R133, c[0x0][0x298] ;  /* 0x0000a600850b7a20 */ /* 0x000fe20000410000 */
[----:B------:R-:W-:Y:S01]  /*4910*/  F2FP.PACK_AB R13, R13, R124 ;  /* 0x0000007c0d0d723e */ /* 0x000fe200000000ff */
[----:B------:R-:W-:Y:S01]  /*4920*/  FMUL.FTZ R134, R134, c[0x0][0x298] ;  /* 0x0000a60086867a20 */ /* 0x000fe20000410000 */
[----:B------:R-:W-:Y:S01]  /*4930*/  F2FP.PACK_AB R12, R12, R126 ;  /* 0x0000007e0c0c723e */ /* 0x000fe200000000ff */
[----:B------:R-:W-:Y:S01]  /*4940*/  FMUL.FTZ R10, R135, c[0x0][0x298] ;  /* 0x0000a600870a7a20 */ /* 0x000fe20000410000 */
[----:B------:R-:W-:Y:S01]  /*4950*/  F2FP.PACK_AB R11, R11, R132 ;  /* 0x000000840b0b723e */ /* 0x000fe200000000ff */
[----:B------:R-:W-:Y:S01]  /*4960*/  FMUL.FTZ R144, R144, c[0x0][0x298] ;  /* 0x0000a60090907a20 */ /* 0x000fe20000410000 */
[----:B------:R-:W-:Y:S01]  /*4970*/  SHF.R.S32.HI R8, RZ, 0x5, R8 ;  /* 0x00000005ff087819 */ /* 0x000fe20000011408 */
[----:B------:R-:W-:Y:S01]  /*4980*/  FMUL.FTZ R146, R146, c[0x0][0x298] ;  /* 0x0000a60092927a20 */ /* 0x000fe20000410000 */
[----:B------:R-:W-:Y:S01]  /*4990*/  F2FP.PACK_AB R10, R10, R134 ;  /* 0x000000860a0a723e */ /* 0x000fe200000000ff */
[----:B------:R-:W-:Y:S01]  /*49a0*/  FMUL.FTZ R136, R136, c[0x0][0x298] ;  /* 0x0000a60088887a20 */ /* 0x000fe20000410000 */
[----:B------:R-:W-:Y:S01]  /*49b0*/  USHF.R.S32.HI UR6, URZ, 0x1f, UR12 ;  /* 0x0000001f3f067899 */ /* 0x000fe2000801140c */
[----:B------:R-:W-:Y:S01]  /*49c0*/  FMUL.FTZ R9, R137, c[0x0][0x298] ;  /* 0x0000a60089097a20 */ /* 0x000fe20000410000 */
[----:B------:R-:W-:Y:S01]  /*49d0*/  ULDC.64 UR4, c[0x0][0x340] ;  /* 0x0000d00000047ab9 */ /* 0x000fe20000000a00 */
[----:B------:R-:W-:Y:S01]  /*49e0*/  FMUL.FTZ R138, R138, c[0x0][0x298] ;  /* 0x0000a6008a8a7a20 */ /* 0x000fe20000410000 */
[----:B------:R-:W-:Y:S01]  /*49f0*/  UIMAD UR4, UR6, UR4, URZ ;  /* 0x00000004060472a4 */ /* 0x000fe2000f8e023f */
[----:B------:R-:W-:Y:S01]  /*4a00*/  FMUL.FTZ R140, R140, c[0x0][0x298] ;  /* 0x0000a6008c8c7a20 */ /* 0x000fe20000410000 */
[----:B------:R-:W-:Y:S01]  /*4a10*/  F2FP.PACK_AB R9, R9, R136 ;  /* 0x000000880909723e */ /* 0x000fe200000000ff */
[----:B------:R-:W-:Y:S01]  /*4a20*/  FMUL.FTZ R37, R141, c[0x0][0x298] ;  /* 0x0000a6008d257a20 */ /* 0x000fe20000410000 */
[----:B------:R-:W-:Y:S01]  /*4a30*/  UIMAD UR4, UR12, UR5, UR4 ;  /* 0x000000050c0472a4 */ /* 0x000fe2000f8e0204 */
[----:B------:R-:W-:Y:S01]  /*4a40*/  FMUL.FTZ R142, R142, c[0x0][0x298] ;  /* 0x0000a6008e8e7a20 */ /* 0x000fe20000410000 */
[----:B------:R-:W-:Y:S01]  /*4a50*/  BSSY B0, `(.L_x_5) ;  /* 0x0000094000007945 */ /* 0x000fe20003800000 */
[----:B------:R-:W-:Y:S01]  /*4a60*/  FMUL.FTZ R36, R143, c[0x0][0x298] ;  /* 0x0000a6008f247a20 */ /* 0x000fe20000410000 */
[----:B------:R-:W-:Y:S01]  /*4a70*/  F2FP.PACK_AB R37, R37, R140 ;  /* 0x0000008c2525723e */ /* 0x000fe200000000ff */
[----:B------:R-:W-:-:S03]  /*4a80*/  IMAD.SHL.U32 R39, R8, 0x40, RZ ;  /* 0x0000004008277824 */ /* 0x000fc600078e00ff */
[----:B------:R-:W-:Y:S02]  /*4a90*/  F2FP.PACK_AB R36, R36, R142 ;  /* 0x0000008e2424723e */ /* 0x000fe400000000ff */
[----:B------:R-:W-:Y:S01]  /*4aa0*/  LOP3.LUT R39, R39, 0x1c0, RZ, 0xc0, !PT ;  /* 0x000001c027277812 */ /* 0x000fe200078ec0ff */
[----:B--2---:R-:W-:Y:S01]  /*4ab0*/  IMAD.MOV.U32 R156, RZ, RZ, R6 ;  /* 0x000000ffff9c7224 */ /* 0x004fe200078e0006 */
[----:B------:R-:W-:Y:S01]  /*4ac0*/  BAR.SYNC.DEFER_BLOCKING 0x1, 0x100 ;  /* 0x0044000000007b1d */ /* 0x000fe20000010000 */
[----:B------:R-:W-:Y:S02]  /*4ad0*/  FMUL.FTZ R6, R145, c[0x0][0x298] ;  /* 0x0000a60091067a20 */ /* 0x000fe40000410000 */
[----:B---3--:R-:W-:Y:S01]  /*4ae0*/  IMAD.MOV.U32 R158, RZ, RZ, R4 ;  /* 0x000000ffff9e7224 */ /* 0x008fe200078e0004 */
[----:B------:R-:W-:Y:S01]  /*4af0*/  IADD3 R3, R156, 0x440, RZ ;  /* 0x000004409c037810 */ /* 0x000fe20007ffe0ff */
[----:B------:R-:W-:Y:S01]  /*4b00*/  IMAD.MOV.U32 R159, RZ, RZ, R5 ;  /* 0x000000ffff9f7224 */ /* 0x000fe200078e0005 */
[----:B------:R-:W-:Y:S01]  /*4b10*/  F2FP.PACK_AB R4, R35, R34 ;  /* 0x000000222304723e */ /* 0x000fe200000000ff */
[----:B------:R-:W-:Y:S01]  /*4b20*/  FMUL.FTZ R35, R85, c[0x0][0x298] ;  /* 0x0000a60055237a20 */ /* 0x000fe20000410000 */
[----:B----4-:R-:W-:Y:S01]  /*4b30*/  ISETP.NE.AND P0, PT, R7, RZ, PT ;  /* 0x000000ff0700720c */ /* 0x010fe20003f05270 */
[----:B------:R-:W-:Y:S01]  /*4b40*/  FMUL.FTZ R34, R87, c[0x0][0x298] ;  /* 0x0000a60057227a20 */ /* 0x000fe20000410000 */
[----:B------:R-:W-:Y:S01]  /*4b50*/  SHF.R.S32.HI R2, RZ, 0x1f, R158 ;  /* 0x0000001fff027819 */ /* 0x000fe2000001149e */
[----:B------:R-:W-:Y:S01]  /*4b60*/  FMUL.FTZ R5, R147, c[0x0][0x298] ;  /* 0x0000a60093057a20 */ /* 0x000fe20000410000 */
[----:B------:R-:W-:Y:S01]  /*4b70*/  F2FP.PACK_AB R35, R35, R84 ;  /* 0x000000542323723e */ /* 0x000fe200000000ff */
[----:B------:R-:W-:Y:S01]  /*4b80*/  FMUL.FTZ R7, R139, c[0x0][0x298] ;  /* 0x0000a6008b077a20 */ /* 0x000fe20000410000 */
[----:B------:R-:W-:-:S02]  /*4b90*/  F2FP.PACK_AB R34, R34, R86 ;  /* 0x000000562222723e */ /* 0x000fc400000000ff */
[----:B------:R-:W-:Y:S02]  /*4ba0*/  LEA.HI R2, R2, R158, RZ, 0x5 ;  /* 0x0000009e02027211 */ /* 0x000fe400078f28ff */
[----:B------:R-:W-:Y:S02]  /*4bb0*/  F2FP.PACK_AB R6, R6, R144 ;  /* 0x000000900606723e */ /* 0x000fe400000000ff */
[----:B------:R-:W-:Y:S02]  /*4bc0*/  LOP3.LUT R2, R2, 0xffffffe0, RZ, 0xc0, !PT ;  /* 0xffffffe002027812 */ /* 0x000fe400078ec0ff */
[----:B------:R-:W-:Y:S01]  /*4bd0*/  @P0 IADD3 R3, R156, 0x3c0, RZ ;  /* 0x000003c09c030810 */ /* 0x000fe20007ffe0ff */
[----:B------:R1:W-:Y:S01]  /*4be0*/  STS [R156+0x8080], R0 ;  /* 0x008080009c007388 */ /* 0x0003e20000000800 */
[----:B------:R-:W-:Y:S01]  /*4bf0*/  F2FP.PACK_AB R5, R5, R146 ;  /* 0x000000920505723e */ /* 0x000fe200000000ff */
[----:B------:R-:W-:Y:S01]  /*4c00*/  IMAD.IADD R2, R158, 0x1, -R2 ;  /* 0x000000019e027824 */ /* 0x000fe200078e0a02 */
[----:B------:R-:W-:Y:S01]  /*4c10*/  F2FP.PACK_AB R7, R7, R138 ;  /* 0x0000008a0707723e */ /* 0x000fe200000000ff */
[----:B------:R-:W-:Y:S03]  /*4c20*/  STS [R156+0x8480], R153 ;  /* 0x008480999c007388 */ /* 0x000fe60000000800 */
[----:B------:R-:W-:-:S02]  /*4c30*/  SHF.R.S32.HI R38, RZ, 0x1f, R2 ;  /* 0x0000001fff267819 */ /* 0x000fc40000011402 */
[C---:B-1----:R-:W-:Y:S02]  /*4c40*/  IADD3 R0, R156.reuse, 0x40, RZ ;  /* 0x000000409c007810 */ /* 0x042fe40007ffe0ff */
[----:B------:R-:W-:-:S05]  /*4c50*/  @P0 IADD3 R0, R156, -0x40, RZ ;  /* 0xffffffc09c000810 */ /* 0x000fca0007ffe0ff */
[----:B------:R-:W-:Y:S04]  /*4c60*/  STS [R0+0x8080], R148 ;  /* 0x0080809400007388 */ /* 0x000fe80000000800 */
[----:B------:R1:W-:Y:S04]  /*4c70*/  STS [R3+0x8080], R4 ;  /* 0x0080800403007388 */ /* 0x0003e80000000800 */
[----:B------:R-:W-:Y:S04]  /*4c80*/  STS [R156+0x9080], R155 ;  /* 0x0090809b9c007388 */ /* 0x000fe80000000800 */
[----:B------:R-:W-:Y:S04]  /*4c90*/  STS [R156+0x9480], R154 ;  /* 0x0094809a9c007388 */ /* 0x000fe80000000800 */
[----:B------:R-:W-:Y:S04]  /*4ca0*/  STS [R0+0x9080], R152 ;  /* 0x0090809800007388 */ /* 0x000fe80000000800 */
[----:B------:R-:W-:Y:S04]  /*4cb0*/  STS [R0+0x9480], R150 ;  /* 0x0094809600007388 */ /* 0x000fe80000000800 */
[----:B------:R-:W-:Y:S04]  /*4cc0*/  STS [R156+0xa080], R151 ;  /* 0x00a080979c007388 */ /* 0x000fe80000000800 */
[----:B------:R-:W-:Y:S01]  /*4cd0*/  STS [R156+0xa480], R149 ;  /* 0x00a480959c007388 */ /* 0x000fe20000000800 */
[----:B-1----:R-:W-:Y:S01]  /*4ce0*/  IMAD.SHL.U32 R4, R2, 0x8, RZ ;  /* 0x0000000802047824 */ /* 0x002fe200078e00ff */
[----:B------:R-:W-:-:S02]  /*4cf0*/  LEA.HI R2, R38, R2, RZ, 0x3 ;  /* 0x0000000226027211 */ /* 0x000fc400078f18ff */
[----:B------:R-:W-:Y:S02]  /*4d00*/  STS [R0+0xa080], R48 ;  /* 0x00a0803000007388 */ /* 0x000fe40000000800 */
[----:B------:R-:W-:Y:S01]  /*4d10*/  LOP3.LUT R38, R39, 0x38, R4, 0xf8, !PT ;  /* 0x0000003827267812 */ /* 0x000fe200078ef804 */
[----:B------:R-:W-:Y:S01]  /*4d20*/  IMAD.SHL.U32 R2, R2, 0x200, RZ ;  /* 0x0000020002027824 */ /* 0x000fe200078e00ff */
[----:B------:R-:W-:Y:S01]  /*4d30*/  STS [R0+0xa480], R50 ;  /* 0x00a4803200007388 */ /* 0x000fe20000000800 */
[----:B------:R-:W-:-:S03]  /*4d40*/  SHF.R.U32.HI R39, RZ, 0x3, R39 ;  /* 0x00000003ff277819 */ /* 0x000fc60000011627 */
[----:B------:R-:W-:Y:S01]  /*4d50*/  STS [R156+0xb080], R40 ;  /* 0x00b080289c007388 */ /* 0x000fe20000000800 */
[----:B------:R-:W-:-:S03]  /*4d60*/  LOP3.LUT R38, R38, R39, RZ, 0x3c, !PT ;  /* 0x0000002726267212 */ /* 0x000fc600078e3cff */
[----:B------:R-:W-:Y:S01]  /*4d70*/  STS [R156+0xb480], R42 ;  /* 0x00b4802a9c007388 */ /* 0x000fe20000000800 */
[----:B------:R-:W-:-:S03]  /*4d80*/  LOP3.LUT R2, R38, 0x7ffff000, R2, 0xf8, !PT ;  /* 0x7ffff00026027812 */ /* 0x000fc600078ef802 */
[----:B------:R-:W-:Y:S04]  /*4d90*/  STS [R0+0xb080], R44 ;  /* 0x00b0802c00007388 */ /* 0x000fe80000000800 */
        /* <DEDUP_REMOVED lines=40> */
[----:B------:R1:W-:Y:S04]  /*5020*/  STS [R0+0x5480], R12 ;  /* 0x0054800c00007388 */ /* 0x0003e80000000800 */
[----:B------:R-:W-:Y:S04]  /*5030*/  STS [R156+0x6080], R11 ;  /* 0x0060800b9c007388 */ /* 0x000fe80000000800 */
[----:B------:R-:W-:Y:S04]  /*5040*/  STS [R156+0x6480], R10 ;  /* 0x0064800a9c007388 */ /* 0x000fe80000000800 */
[----:B------:R2:W-:Y:S04]  /*5050*/  STS [R0+0x6080], R6 ;  /* 0x0060800600007388 */ /* 0x0005e80000000800 */
[----:B------:R3:W-:Y:S04]  /*5060*/  STS [R0+0x6480], R5 ;  /* 0x0064800500007388 */ /* 0x0007e80000000800 */
[----:B------:R4:W-:Y:S04]  /*5070*/  STS [R156+0x7080], R9 ;  /* 0x007080099c007388 */ /* 0x0009e80000000800 */
[----:B------:R4:W-:Y:S04]  /*5080*/  STS [R156+0x7480], R7 ;  /* 0x007480079c007388 */ /* 0x0009e80000000800 */
[----:B------:R-:W-:Y:S04]  /*5090*/  STS [R0+0x7080], R37 ;  /* 0x0070802500007388 */ /* 0x000fe80000000800 */
[----:B------:R4:W-:Y:S04]  /*50a0*/  STS [R0+0x7480], R36 ;  /* 0x0074802400007388 */ /* 0x0009e80000000800 */
[----:B-1----:R-:W1:Y:S01]  /*50b0*/  S2R R12, SR_CTAID.X ;  /* 0x00000000000c7919 */ /* 0x002e620000002500 */
[----:B--2---:R-:W-:-:S03]  /*50c0*/  IMAD.SHL.U32 R6, R2, 0x2, RZ ;  /* 0x0000000202067824 */ /* 0x004fc600078e00ff */
[----:B------:R-:W-:Y:S01]  /*50d0*/  BAR.SYNC.DEFER_BLOCKING 0x1, 0x100 ;  /* 0x0044000000007b1d */ /* 0x000fe20000010000 */
[----:B---3--:R-:W-:Y:S02]  /*50e0*/  SHF.R.S32.HI R5, RZ, 0x1f, R4 ;  /* 0x0000001fff057819 */ /* 0x008fe40000011404 */
[----:B----4-:R-:W-:-:S03]  /*50f0*/  SHF.R.S32.HI R9, RZ, 0x1f, R8 ;  /* 0x0000001fff097819 */ /* 0x010fc60000011408 */
[----:B------:R-:W2:Y:S01]  /*5100*/  S2R R22, SR_CTAID.Y ;  /* 0x0000000000167919 */ /* 0x000ea20000002600 */
[----:B------:R-:W-:-:S04]  /*5110*/  IMAD.MOV.U32 R7, RZ, RZ, -0x40 ;  /* 0xffffffc0ff077424 */ /* 0x000fc800078e00ff */
[----:B-1----:R-:W-:Y:S01]  /*5120*/  IMAD R7, R12, R7, c[0x0][0x2f0] ;  /* 0x0000bc000c077624 */ /* 0x002fe200078e0207 */
[----:B------:R1:W3:Y:S04]  /*5130*/  LDS.128 R24, [R6+0x8480] ;  /* 0x0084800006187984 */ /* 0x0002e80000000c00 */
[----:B------:R-:W-:Y:S01]  /*5140*/  IMNMX R20, R7, 0x40, PT ;  /* 0x0000004007147817 */ /* 0x000fe20003800200 */
[----:B------:R1:W4:Y:S03]  /*5150*/  LDS.128 R28, [R6+0x8880] ;  /* 0x00888000061c7984 */ /* 0x0003260000000c00 */
[----:B------:R-:W-:Y:S01]  /*5160*/  ISETP.GE.AND P1, PT, R8, R20, PT ;  /* 0x000000140800720c */ /* 0x000fe20003f26270 */
[----:B--2---:R-:W-:Y:S01]  /*5170*/  IMAD.WIDE.U32 R2, R22, c[0x0][0x338], R4 ;  /* 0x0000ce0016027a25 */ /* 0x004fe200078e0004 */
[----:B------:R-:W-:Y:S01]  /*5180*/  SHF.R.S32.HI R23, RZ, 0x1f, R22 ;  /* 0x0000001fff177819 */ /* 0x000fe20000011416 */
[----:B------:R1:W2:Y:S01]  /*5190*/  LDS.128 R32, [R6+0x8c80] ;  /* 0x008c800006207984 */ /* 0x0002a20000000c00 */
[----:B------:R-:W-:-:S02]  /*51a0*/  ISETP.GE.OR P0, PT, R4, c[0x0][0x324], P1 ;  /* 0x0000c90004007a0c */ /* 0x000fc40000f06670 */
[----:B------:R-:W-:Y:S01]  /*51b0*/  P2R R21, PR, RZ, 0x2 ;  /* 0x00000002ff157803 */ /* 0x000fe20000000000 */
[----:B------:R1:W1:Y:S01]  /*51c0*/  LDS.128 R36, [R6+0x9080] ;  /* 0x0090800006247984 */ /* 0x0002620000000c00 */
[----:B------:R-:W-:-:S03]  /*51d0*/  IMAD R0, R23, c[0x0][0x338], RZ ;  /* 0x0000ce0017007a24 */ /* 0x000fc600078e02ff */
[----:B------:R1:W1:Y:S01]  /*51e0*/  LDS.128 R40, [R6+0x9480] ;  /* 0x0094800006287984 */ /* 0x0002620000000c00 */
[----:B------:R-:W-:-:S03]  /*51f0*/  IMAD R0, R22, c[0x0][0x33c], R0 ;  /* 0x0000cf0016007a24 */ /* 0x000fc600078e0200 */
[----:B------:R1:W1:Y:S01]  /*5200*/  LDS.128 R44, [R6+0x9880] ;  /* 0x00988000062c7984 */ /* 0x0002620000000c00 */
[----:B------:R-:W-:Y:S02]  /*5210*/  IMAD.IADD R3, R3, 0x1, R0 ;  /* 0x0000000103037824 */ /* 0x000fe400078e0200 */
[----:B------:R-:W-:Y:S01]  /*5220*/  IMAD.U32 R0, RZ, RZ, UR12 ;  /* 0x0000000cff007e24 */ /* 0x000fe2000f8e00ff */
[----:B------:R1:W1:Y:S03]  /*5230*/  LDS.128 R48, [R6+0x9c80] ;  /* 0x009c800006307984 */ /* 0x0002660000000c00 */
[----:B------:R-:W-:Y:S01]  /*5240*/  IMAD.WIDE.U32 R10, R0, c[0x0][0x340], R2 ;  /* 0x0000d000000a7a25 */ /* 0x000fe200078e0002 */
[----:B------:R1:W1:Y:S03]  /*5250*/  LDS.128 R52, [R6+0x80] ;  /* 0x0000800006347984 */ /* 0x0002660000000c00 */
[----:B------:R-:W-:Y:S01]  /*5260*/  IMAD.WIDE R2, R12, 0x40, R8 ;  /* 0x000000400c027825 */ /* 0x000fe200078e0208 */
[----:B------:R1:W1:Y:S01]  /*5270*/  LDS.128 R56, [R6+0x480] ;  /* 0x0004800006387984 */ /* 0x0002620000000c00 */
[----:B------:R-:W-:-:S03]  /*5280*/  IADD3 R7, R11, UR4, RZ ;  /* 0x000000040b077c10 */ /* 0x000fc6000fffe0ff */
[----:B------:R1:W1:Y:S04]  /*5290*/  LDS.128 R60, [R6+0x880] ;  /* 0x00088000063c7984 */ /* 0x0002680000000c00 */
[----:B------:R1:W1:Y:S04]  /*52a0*/  LDS.128 R64, [R6+0xc80] ;  /* 0x000c800006407984 */ /* 0x0002680000000c00 */
[----:B------:R1:W1:Y:S04]  /*52b0*/  LDS.128 R68, [R6+0x1080] ;  /* 0x0010800006447984 */ /* 0x0002680000000c00 */
[----:B------:R1:W1:Y:S04]  /*52c0*/  LDS.128 R72, [R6+0x1480] ;  /* 0x0014800006487984 */ /* 0x0002680000000c00 */
[----:B------:R1:W1:Y:S04]  /*52d0*/  LDS.128 R76, [R6+0x1880] ;  /* 0x00188000064c7984 */ /* 0x0002680000000c00 */
[----:B------:R1:W1:Y:S01]  /*52e0*/  LDS.128 R80, [R6+0x1c80] ;  /* 0x001c800006507984 */ /* 0x0002620000000c00 */
[----:B------:R-:W-:Y:S05]  /*52f0*/  @P0 BRA `(.L_x_6) ;  /* 0x0000009000000947 */ /* 0x000fea0003800000 */
[----:B--234-:R2:W3:Y:S01]  /*5300*/  LDS.128 R16, [R6+0x8080] ;  /* 0x0080800006107984 */ /* 0x01c4e20000000c00 */
[----:B------:R-:W-:-:S04]  /*5310*/  IMAD R0, R3, c[0x0][0x330], RZ ;  /* 0x0000cc0003007a24 */ /* 0x000fc800078e02ff */
[----:B------:R-:W-:Y:S01]  /*5320*/  IMAD R0, R2, c[0x0][0x334], R0 ;  /* 0x0000cd0002007a24 */ /* 0x000fe200078e0200 */
[----:B-12---:R-:W-:-:S05]  /*5330*/  MOV R6, R10 ;  /* 0x0000000a00067202 */ /* 0x006fca0000000f00 */
[----:B------:R-:W-:-:S05]  /*5340*/  IMAD.WIDE.U32 R12, R2, c[0x0][0x330], R6 ;  /* 0x0000cc00020c7a25 */ /* 0x000fca00078e0006 */
[----:B------:R-:W-:Y:S02]  /*5350*/  IADD3 R0, R13, R0, RZ ;  /* 0x000000000d007210 */ /* 0x000fe40007ffe0ff */
[----:B------:R-:W-:-:S04]  /*5360*/  LEA R14, P0, R12, c[0x0][0x318], 0x1 ;  /* 0x0000c6000c0e7a11 */ /* 0x000fc800078008ff */
[----:B------:R-:W-:-:S05]  /*5370*/  LEA.HI.X R15, R12, c[0x0][0x31c], R0, 0x1, P0 ;  /* 0x0000c7000c0f7a11 */ /* 0x000fca00000f0c00 */
[----:B---3--:R1:W-:Y:S04]  /*5380*/  STG.E.128 [R14.64], R16 ;  /* 0x000000100e007986 */ /* 0x0083e8000c101d12 */
.L_x_6:
[----:B--234-:R-:W-:Y:S05]  /*5390*/  BSYNC B0 ;  /* 0x0000000000007941 */ /* 0x01cfea0003800000 */
.L_x_5:
[----:B------:R-:W-:Y:S01]  /*53a0*/  IADD3 R0, R8, 0x8, RZ ;  /* 0x0000000808007810 */ /* 0x000fe20007ffe0ff */
[----:B------:R-:W-:Y:S03]  /*53b0*/  BSSY B0, `(.L_x_7) ;  /* 0x0000010000007945 */ /* 0x000fe60003800000 */
[----:B------:R-:W-:-:S04]  /*53c0*/  ISETP.GE.AND P0, PT, R0, R20, PT ;  /* 0x000000140000720c */ /* 0x000fc80003f06270 */
[----:B-1----:R-:W-:Y:S02]  /*53d0*/  P2R R16, PR, RZ, 0x1 ;  /* 0x00000001ff107803 */ /* 0x002fe40000000000 */
[----:B------:R-:W-:-:S13]  /*53e0*/  ISETP.GE.OR P0, PT, R4, c[0x0][0x324], P0 ;  /* 0x0000c90004007a0c */ /* 0x000fda0000706670 */
[----:B------:R-:W-:Y:S05]  /*53f0*/  @P0 BRA `(.L_x_8) ;  /* 0x000000b000000947 */ /* 0x000fea0003800000 */
[----:B------:R-:W-:Y:S02]  /*5400*/  IADD3 R0, P0, R2, 0x8, RZ ;  /* 0x0000000802007810 */ /* 0x000fe40007f1e0ff */
[----:B------:R-:W-:-:S03]  /*5410*/  MOV R13, R7 ;  /* 0x00000007000d7202 */ /* 0x000fc60000000f00 */
[----:B------:R-:W-:-:S04]  /*5420*/  IMAD.X R12, RZ, RZ, R3, P0 ;  /* 0x000000ffff0c7224 */ /* 0x000fc800000e0603 */
[----:B------:R-:W-:Y:S02]  /*5430*/  IMAD R14, R12, c[0x0][0x330], RZ ;  /* 0x0000cc000c0e7a24 */ /* 0x000fe400078e02ff */
[----:B------:R-:W-:-:S04]  /*5440*/  IMAD.MOV.U32 R12, RZ, RZ, R10 ;  /* 0x000000ffff0c7224 */ /* 0x000fc800078e000a */
[----:B------:R-:W-:-:S04]  /*5450*/  IMAD.WIDE.U32 R12, R0, c[0x0][0x330], R12 ;  /* 0x0000cc00000c7a25 */ /* 0x000fc800078e000c */
[----:B------:R-:W-:Y:S01]  /*5460*/  IMAD R0, R0, c[0x0][0x334], R14 ;  /* 0x0000cd0000007a24 */ /* 0x000fe200078e020e */
[----:B------:R-:W-:-:S04]  /*5470*/  LEA R14, P0, R12, c[0x0][0x318], 0x1 ;  /* 0x0000c6000c0e7a11 */ /* 0x000fc800078008ff */
[----:B------:R-:W-:-:S04]  /*5480*/  IADD3 R0, R13, R0, RZ ;  /* 0x000000000d007210 */ /* 0x000fc80007ffe0ff */
[----:B------:R-:W-:-:S05]  /*5490*/  LEA.HI.X R15, R12, c[0x0][0x31c], R0, 0x1, P0 ;  /* 0x0000c7000c0f7a11 */ /* 0x000fca00000f0c00 */
[----:B------:R1:W-:Y:S02]  /*54a0*/  STG.E.128 [R14.64], R24 ;  /* 0x000000180e007986 */ /* 0x0003e4000c101d12 */
.L_x_8:
[----:B------:R-:W-:Y:S05]  /*54b0*/  BSYNC B0 ;  /* 0x0000000000007941 */ /* 0x000fea0003800000 */
.L_x_7:
[----:B------:R-:W-:Y:S01]  /*54c0*/  IADD3 R0, R8, 0x10, RZ ;  /* 0x0000001008007810 */ /* 0x000fe20007ffe0ff */
[----:B------:R-:W-:Y:S03]  /*54d0*/  BSSY B0, `(.L_x_9) ;  /* 0x000000f000007945 */ /* 0x000fe60003800000 */
[----:B------:R-:W-:-:S04]  /*54e0*/  ISETP.GE.AND P6, PT, R0, R20, PT ;  /* 0x000000140000720c */ /* 0x000fc80003fc6270 */
[----:B------:R-:W-:-:S13]  /*54f0*/  ISETP.GE.OR P0, PT, R4, c[0x0][0x324], P6 ;  /* 0x0000c90004007a0c */ /* 0x000fda0003706670 */
[----:B------:R-:W-:Y:S05]  /*5500*/  @P0 BRA `(.L_x_10) ;  /* 0x000000b000000947 */ /* 0x000fea0003800000 */
[----:B------:R-:W-:Y:S02]  /*5510*/  IADD3 R0, P0, R2, 0x10, RZ ;  /* 0x0000001002007810 */ /* 0x000fe40007f1e0ff */
[----:B------:R-:W-:-:S03]  /*5520*/  MOV R13, R7 ;  /* 0x00000007000d7202 */ /* 0x000fc60000000f00 */
[----:B------:R-:W-:-:S04]  /*5530*/  IMAD.X R12, RZ, RZ, R3, P0 ;  /* 0x000000ffff0c7224 */ /* 0x000fc800000e0603 */
[----:B-1----:R-:W-:Y:S02]  /*5540*/  IMAD R14, R12, c[0x0][0x330], RZ ;  /* 0x0000cc000c0e7a24 */ /* 0x002fe400078e02ff */
[----:B------:R-:W-:-:S04]  /*5550*/  IMAD.MOV.U32 R12, RZ, RZ, R10 ;  /* 0x000000ffff0c7224 */ /* 0x000fc800078e000a */
[----:B------:R-:W-:-:S04]  /*5560*/  IMAD.WIDE.U32 R12, R0, c[0x0][0x330], R12 ;  /* 0x0000cc00000c7a25 */ /* 0x000fc800078e000c */
[----:B------:R-:W-:Y:S01]  /*5570*/  IMAD R0, R0, c[0x0][0x334], R14 ;  /* 0x0000cd0000007a24 */ /* 0x000fe200078e020e */
[----:B------:R-:W-:-:S04]  /*5580*/  LEA R14, P0, R12, c[0x0][0x318], 0x1 ;  /* 0x0000c6000c0e7a11 */ /* 0x000fc800078008ff */
[----:B------:R-:W-:-:S04]  /*5590*/  IADD3 R0, R13, R0, RZ ;  /* 0x000000000d007210 */ /* 0x000fc80007ffe0ff */
[----:B------:R-:W-:-:S05]  /*55a0*/  LEA.HI.X R15, R12, c[0x0][0x31c], R0, 0x1, P0 ;  /* 0x0000c7000c0f7a11 */ /* 0x000fca00000f0c00 */
[----:B------:R1:W-:Y:S02]  /*55b0*/  STG.E.128 [R14.64], R28 ;  /* 0x0000001c0e007986 */ /* 0x0003e4000c101d12 */
.L_x_10:
[----:B------:R-:W-:Y:S05]  /*55c0*/  BSYNC B0 ;  /* 0x0000000000007941 */ /* 0x000fea0003800000 */
.L_x_9:
        /* <DEDUP_REMOVED lines=16> */
.L_x_12:
[----:B------:R-:W-:Y:S05]  /*56d0*/  BSYNC B0 ;  /* 0x0000000000007941 */ /* 0x000fea0003800000 */
.L_x_11:
        /* <DEDUP_REMOVED lines=16> */
.L_x_14:
[----:B------:R-:W-:Y:S05]  /*57e0*/  BSYNC B0 ;  /* 0x0000000000007941 */ /* 0x000fea0003800000 */
.L_x_13:
        /* <DEDUP_REMOVED lines=16> */
.L_x_16:
[----:B------:R-:W-:Y:S05]  /*58f0*/  BSYNC B0 ;  /* 0x0000000000007941 */ /* 0x000fea0003800000 */
.L_x_15:
        /* <DEDUP_REMOVED lines=16> */
.L_x_18:
[----:B------:R-:W-:Y:S05]  /*5a00*/  BSYNC B0 ;  /* 0x0000000000007941 */ /* 0x000fea0003800000 */
.L_x_17:
[----:B------:R-:W-:Y:S01]  /*5a10*/  IADD3 R0, R8, 0x38, RZ ;  /* 0x0000003808007810 */ /* 0x000fe20007ffe0ff */
[----:B------:R-:W-:Y:S03]  /*5a20*/  BSSY B0, `(.L_x_19) ;  /* 0x000000e000007945 */ /* 0x000fe60003800000 */
[----:B------:R-:W-:-:S04]  /*5a30*/  ISETP.GE.AND P1, PT, R0, R20, PT ;  /* 0x000000140000720c */ /* 0x000fc80003f26270 */
[----:B------:R-:W-:-:S13]  /*5a40*/  ISETP.GE.OR P0, PT, R4, c[0x0][0x324], P1 ;  /* 0x0000c90004007a0c */ /* 0x000fda0000f06670 */
[----:B------:R-:W-:Y:S05]  /*5a50*/  @P0 BRA `(.L_x_20) ;  /* 0x000000a000000947 */ /* 0x000fea0003800000 */
[----:B------:R-:W-:-:S04]  /*5a60*/  IADD3 R0, P0, R2, 0x38, RZ ;  /* 0x0000003802007810 */ /* 0x000fc80007f1e0ff */
[----:B------:R-:W-:-:S05]  /*5a70*/  IADD3.X R6, RZ, R3, RZ, P0, !PT ;  /* 0x00000003ff067210 */ /* 0x000fca00007fe4ff */
[----:B------:R-:W-:Y:S01]  /*5a80*/  IMAD R11, R6, c[0x0][0x330], RZ ;  /* 0x0000cc00060b7a24 */ /* 0x000fe200078e02ff */
[----:B------:R-:W-:-:S05]  /*5a90*/  MOV R6, R10 ;  /* 0x0000000a00067202 */ /* 0x000fca0000000f00 */
[----:B------:R-:W-:-:S04]  /*5aa0*/  IMAD.WIDE.U32 R8, R0, c[0x0][0x330], R6 ;  /* 0x0000cc0000087a25 */ /* 0x000fc800078e0006 */
[----:B------:R-:W-:Y:S01]  /*5ab0*/  IMAD R0, R0, c[0x0][0x334], R11 ;  /* 0x0000cd0000007a24 */ /* 0x000fe200078e020b */
[----:B------:R-:W-:-:S04]  /*5ac0*/  LEA R6, P0, R8, c[0x0][0x318], 0x1 ;  /* 0x0000c60008067a11 */ /* 0x000fc800078008ff */
[----:B------:R-:W-:-:S04]  /*5ad0*/  IADD3 R0, R9, R0, RZ ;  /* 0x0000000009007210 */ /* 0x000fc80007ffe0ff */
[----:B------:R-:W-:-:S05]  /*5ae0*/  LEA.HI.X R7, R8, c[0x0][0x31c], R0, 0x1, P0 ;  /* 0x0000c70008077a11 */ /* 0x000fca00000f0c00 */
[----:B------:R2:W-:Y:S02]  /*5af0*/  STG.E.128 [R6.64], R48 ;  /* 0x0000003006007986 */ /* 0x0005e4000c101d12 */
.L_x_20:
[----:B------:R-:W-:Y:S05]  /*5b00*/  BSYNC B0 ;  /* 0x0000000000007941 */ /* 0x000fea0003800000 */
.L_x_19:
[----:B------:R-:W-:Y:S01]  /*5b10*/  IMAD R0, R23, c[0x0][0x308], RZ ;  /* 0x0000c20017007a24 */ /* 0x000fe200078e02ff */
[----:B------:R-:W-:Y:S01]  /*5b20*/  ISETP.NE.AND P0, PT, R21, RZ, PT ;  /* 0x000000ff1500720c */ /* 0x000fe20003f05270 */
[----:B--2---:R-:W-:Y:S01]  /*5b30*/  IMAD.WIDE.U32 R6, R22, c[0x0][0x308], R4 ;  /* 0x0000c20016067a25 */ /* 0x004fe200078e0004 */
[----:B------:R-:W-:Y:S01]  /*5b40*/  ULDC.64 UR4, c[0x0][0x310] ;  /* 0x0000c40000047ab9 */ /* 0x000fe20000000a00 */
[----:B------:R-:W-:Y:S01]  /*5b50*/  BSSY B0, `(.L_x_21) ;  /* 0x0000012000007945 */ /* 0x000fe20003800000 */
[----:B------:R-:W-:Y:S01]  /*5b60*/  ISETP.GE.OR P0, PT, R4, c[0x0][0x2f4], P0 ;  /* 0x0000bd0004007a0c */ /* 0x000fe20000706670 */
[----:B------:R-:W-:Y:S01]  /*5b70*/  IMAD R0, R22, c[0x0][0x30c], R0 ;  /* 0x0000c30016007a24 */ /* 0x000fe200078e0200 */
[----:B------:R-:W-:-:S04]  /*5b80*/  UIMAD UR4, UR6, UR4, URZ ;  /* 0x00000004060472a4 */ /* 0x000fc8000f8e023f */
[----:B------:R-:W-:Y:S01]  /*5b90*/  IADD3 R7, R7, R0, RZ ;  /* 0x0000000007077210 */ /* 0x000fe20007ffe0ff */
[----:B------:R-:W-:Y:S01]  /*5ba0*/  UIMAD UR4, UR12, UR5, UR4 ;  /* 0x000000050c0472a4 */ /* 0x000fe2000f8e0204 */
[----:B------:R-:W-:-:S05]  /*5bb0*/  MOV R0, UR12 ;  /* 0x0000000c00007c02 */ /* 0x000fca0008000f00 */
[----:B------:R-:W-:-:S05]  /*5bc0*/  IMAD.WIDE.U32 R8, R0, c[0x0][0x310], R6 ;  /* 0x0000c40000087a25 */ /* 0x000fca00078e0006 */
[----:B------:R-:W-:Y:S01]  /*5bd0*/  IADD3 R7, R9, UR4, RZ ;  /* 0x0000000409077c10 */ /* 0x000fe2000fffe0ff */
[----:B------:R-:W-:Y:S05]  /*5be0*/  @P0 BRA `(.L_x_22) ;  /* 0x0000008000000947 */ /* 0x000fea0003800000 */
[----:B------:R-:W-:Y:S01]  /*5bf0*/  MOV R6, R8 ;  /* 0x0000000800067202 */ /* 0x000fe20000000f00 */
[----:B------:R-:W-:-:S04]  /*5c00*/  IMAD R0, R3, c[0x0][0x300], RZ ;  /* 0x0000c00003007a24 */ /* 0x000fc800078e02ff */
[----:B------:R-:W-:-:S04]  /*5c10*/  IMAD.WIDE.U32 R10, R2, c[0x0][0x300], R6 ;  /* 0x0000c000020a7a25 */ /* 0x000fc800078e0006 */
[----:B------:R-:W-:Y:S01]  /*5c20*/  IMAD R0, R2, c[0x0][0x304], R0 ;  /* 0x0000c10002007a24 */ /* 0x000fe200078e0200 */
[----:B------:R-:W-:-:S04]  /*5c30*/  LEA R12, P0, R10, c[0x0][0x2e8], 0x1 ;  /* 0x0000ba000a0c7a11 */ /* 0x000fc800078008ff */
[----:B------:R-:W-:-:S04]  /*5c40*/  IADD3 R0, R11, R0, RZ ;  /* 0x000000000b007210 */ /* 0x000fc80007ffe0ff */
[----:B------:R-:W-:-:S05]  /*5c50*/  LEA.HI.X R13, R10, c[0x0][0x2ec], R0, 0x1, P0 ;  /* 0x0000bb000a0d7a11 */ /* 0x000fca00000f0c00 */
[----:B------:R2:W-:Y:S02]  /*5c60*/  STG.E.128 [R12.64], R52 ;  /* 0x000000340c007986 */ /* 0x0005e4000c101d12 */
.L_x_22:
[----:B------:R-:W-:Y:S05]  /*5c70*/  BSYNC B0 ;  /* 0x0000000000007941 */ /* 0x000fea0003800000 */
.L_x_21:
[----:B------:R-:W-:Y:S01]  /*5c80*/  ISETP.NE.AND P0, PT, R16, RZ, PT ;  /* 0x000000ff1000720c */ /* 0x000fe20003f05270 */
[----:B------:R-:W-:Y:S03]  /*5c90*/  BSSY B0, `(.L_x_23) ;  /* 0x000000e000007945 */ /* 0x000fe60003800000 */
[----:B------:R-:W-:-:S13]  /*5ca0*/  ISETP.GE.OR P0, PT, R4, c[0x0][0x2f4], P0 ;  /* 0x0000bd0004007a0c */ /* 0x000fda0000706670 */
[----:B------:R-:W-:Y:S05]  /*5cb0*/  @P0 BRA `(.L_x_24) ;  /* 0x000000b000000947 */ /* 0x000fea0003800000 */
[----:B------:R-:W-:Y:S02]  /*5cc0*/  IADD3 R0, P0, R2, 0x8, RZ ;  /* 0x0000000802007810 */ /* 0x000fe40007f1e0ff */
[----:B------:R-:W-:-:S03]  /*5cd0*/  MOV R11, R7 ;  /* 0x00000007000b7202 */ /* 0x000fc60000000f00 */
[----:B------:R-:W-:-:S04]  /*5ce0*/  IMAD.X R10, RZ, RZ, R3, P0 ;  /* 0x000000ffff0a7224 */ /* 0x000fc800000e0603 */
[----:B--2---:R-:W-:Y:S02]  /*5cf0*/  IMAD R12, R10, c[0x0][0x300], RZ ;  /* 0x0000c0000a0c7a24 */ /* 0x004fe400078e02ff */
[----:B------:R-:W-:-:S04]  /*5d00*/  IMAD.MOV.U32 R10, RZ, RZ, R8 ;  /* 0x000000ffff0a7224 */ /* 0x000fc800078e0008 */
[----:B------:R-:W-:-:S04]  /*5d10*/  IMAD.WIDE.U32 R10, R0, c[0x0][0x300], R10 ;  /* 0x0000c000000a7a25 */ /* 0x000fc800078e000a */
[----:B------:R-:W-:Y:S01]  /*5d20*/  IMAD R0, R0, c[0x0][0x304], R12 ;  /* 0x0000c10000007a24 */ /* 0x000fe200078e020c */
[----:B------:R-:W-:-:S04]  /*5d30*/  LEA R12, P0, R10, c[0x0][0x2e8], 0x1 ;  /* 0x0000ba000a0c7a11 */ /* 0x000fc800078008ff */
[----:B------:R-:W-:-:S04]  /*5d40*/  IADD3 R0, R11, R0, RZ ;  /* 0x000000000b007210 */ /* 0x000fc80007ffe0ff */
[----:B------:R-:W-:-:S05]  /*5d50*/  LEA.HI.X R13, R10, c[0x0][0x2ec], R0, 0x1, P0 ;  /* 0x0000bb000a0d7a11 */ /* 0x000fca00000f0c00 */
[----:B------:R2:W-:Y:S02]  /*5d60*/  STG.E.128 [R12.64], R56 ;  /* 0x000000380c007986 */ /* 0x0005e4000c101d12 */
.L_x_24:
[----:B------:R-:W-:Y:S05]  /*5d70*/  BSYNC B0 ;  /* 0x0000000000007941 */ /* 0x000fea0003800000 */
.L_x_23:
[----:B------:R-:W-:Y:S01]  /*5d80*/  ISETP.GE.OR P6, PT, R4, c[0x0][0x2f4], P6 ;  /* 0x0000bd0004007a0c */ /* 0x000fe200037c6670 */
[----:B------:R-:W-:-:S12]  /*5d90*/  BSSY B0, `(.L_x_25) ;  /* 0x000000d000007945 */ /* 0x000fd80003800000 */
        /* <DEDUP_REMOVED lines=12> */
.L_x_26:
[----:B------:R-:W-:Y:S05]  /*5e60*/  BSYNC B0 ;  /* 0x0000000000007941 */ /* 0x000fea0003800000 */
.L_x_25:
        /* <DEDUP_REMOVED lines=14> */
.L_x_28:
[----:B------:R-:W-:Y:S05]  /*5f50*/  BSYNC B0 ;  /* 0x0000000000007941 */ /* 0x000fea0003800000 */
.L_x_27:
        /* <DEDUP_REMOVED lines=14> */
.L_x_30:
[----:B------:R-:W-:Y:S05]  /*6040*/  BSYNC B0 ;  /* 0x0000000000007941 */ /* 0x000fea0003800000 */
.L_x_29:
        /* <DEDUP_REMOVED lines=14> */
.L_x_32:
[----:B------:R-:W-:Y:S05]  /*6130*/  BSYNC B0 ;  /* 0x0000000000007941 */ /* 0x000fea0003800000 */
.L_x_31:
        /* <DEDUP_REMOVED lines=14> */
.L_x_34:
[----:B------:R-:W-:Y:S05]  /*6220*/  BSYNC B0 ;  /* 0x0000000000007941 */ /* 0x000fea0003800000 */
.L_x_33:
[----:B------:R-:W-:-:S13]  /*6230*/  ISETP.GE.OR P1, PT, R4, c[0x0][0x2f4], P1 ;  /* 0x0000bd0004007a0c */ /* 0x000fda0000f26670 */
[----:B------:R-:W-:Y:S05]  /*6240*/  @P1 EXIT ;  /* 0x000000000000194d */ /* 0x000fea0003800000 */
[----:B------:R-:W-:-:S05]  /*6250*/  IADD3 R0, P0, R2, 0x38, RZ ;  /* 0x0000003802007810 */ /* 0x000fca0007f1e0ff */
[----:B------:R-:W-:Y:S01]  /*6260*/  IMAD.X R2, RZ, RZ, R3, P0 ;  /* 0x000000ffff027224 */ /* 0x000fe200000e0603 */
[----:B------:R-:W-:-:S03]  /*6270*/  MOV R3, R7 ;  /* 0x0000000700037202 */ /* 0x000fc60000000f00 */
[----:B------:R-:W-:Y:S02]  /*6280*/  IMAD R6, R2, c[0x0][0x300], RZ ;  /* 0x0000c00002067a24 */ /* 0x000fe400078e02ff */
[----:B------:R-:W-:-:S04]  /*6290*/  IMAD.MOV.U32 R2, RZ, RZ, R8 ;  /* 0x000000ffff027224 */ /* 0x000fc800078e0008 */
[----:B------:R-:W-:-:S04]  /*62a0*/  IMAD.WIDE.U32 R4, R0, c[0x0][0x300], R2 ;  /* 0x0000c00000047a25 */ /* 0x000fc800078e0002 */
[----:B------:R-:W-:Y:S01]  /*62b0*/  IMAD R0, R0, c[0x0][0x304], R6 ;  /* 0x0000c10000007a24 */ /* 0x000fe200078e0206 */
[----:B------:R-:W-:-:S04]  /*62c0*/  LEA R2, P0, R4, c[0x0][0x2e8], 0x1 ;  /* 0x0000ba0004027a11 */ /* 0x000fc800078008ff */
[----:B------:R-:W-:-:S04]  /*62d0*/  IADD3 R0, R5, R0, RZ ;  /* 0x0000000005007210 */ /* 0x000fc80007ffe0ff */
[----:B------:R-:W-:-:S05]  /*62e0*/  LEA.HI.X R3, R4, c[0x0][0x2ec], R0, 0x1, P0 ;  /* 0x0000bb0004037a11 */ /* 0x000fca00000f0c00 */
[----:B------:R-:W-:Y:S01]  /*62f0*/  STG.E.128 [R2.64], R80 ;  /* 0x0000005002007986 */ /* 0x000fe2000c101d12 */
[----:B------:R-:W-:Y:S05]  /*6300*/  EXIT ;  /* 0x000000000000794d */ /* 0x000fea0003800000 */
.L_x_35:
[----:B------:R-:W-:-:S00]  /*6310*/  BRA `(.L_x_35) ;  /* 0xfffffff000007947 */ /* 0x000fc0000383ffff */
[----:B------:R-:W-:-:S00]  /*6320*/  NOP ;  /* 0x0000000000007918 */ /* 0x000fc00000000000 */
        /* <DEDUP_REMOVED lines=13> */
.L_x_1146:


//--------------------- .text._ZN7cutlass13device_kernelIN5flash19enable_sm80_to_sm89INS1_16FlashAttnBwdSm80INS1_25CollectiveMainloopBwdSm80ILi1ELi1EN4cute5tupleIJNS5_1CILi32EEENS7_ILi64EEENS7_ILi256EEEEEENS_6half_tEfNS_4arch4Sm80ELb0ELb0ELb0ELb0ELb0ELb0ELb0ELb0ELi2ELi2ELi2ELi1ELb1EEENS1_24CollectiveEpilogueBwdGQAISB_fSE_Li256ELb0ELb0EEENS1_19SingleTileSchedulerILb0ELb0ELb0ELi64EEEEEEEEEvNT_6ParamsE --------------------------
	.section	.text._ZN7cutlass13device_kernelIN5flash19enable_sm80_to_sm89INS1_16FlashAttnBwdSm80INS1_25CollectiveMainloopBwdSm80ILi1ELi1EN4cute5tupleIJNS5_1CILi32EEENS7_ILi64EEENS7_ILi256EEEEEENS_6half_tEfNS_4arch4Sm80ELb0ELb0ELb0ELb0ELb0ELb0ELb0ELb0ELi2ELi2ELi2ELi1ELb1EEENS1_24CollectiveEpilogueBwdGQAISB_fSE_Li256ELb0ELb0EEENS1_19SingleTileSchedulerILb0ELb0ELb0ELi64EEEEEEEEEvNT_6ParamsE,"ax",@progbits
	.sectioninfo	@"SHI_REGISTERS=255"
	.align	128
.text._ZN7cutlass13device_kernelIN5flash19enable_sm80_to_sm89INS1_16FlashAttnBwdSm80INS1_25CollectiveMainloopBwdSm80ILi1ELi1EN4cute5tupleIJNS5_1CILi32EEENS7_ILi64EEENS7_ILi256EEEEEENS_6half_tEfNS_4arch4Sm80ELb0ELb0ELb0ELb0ELb0ELb0ELb0ELb0ELi2ELi2ELi2ELi1ELb1EEENS1_24CollectiveEpilogueBwdGQAISB_fSE_Li256ELb0ELb0EEENS1_19SingleTileSchedulerILb0ELb0ELb0ELi64EEEEEEEEEvNT_6ParamsE:
        .type           _ZN7cutlass13device_kernelIN5flash19enable_sm80_to_sm89INS1_16FlashAttnBwdSm80INS1_25CollectiveMainloopBwdSm80ILi1ELi1EN4cute5tupleIJNS5_1CILi32EEENS7_ILi64EEENS7_ILi256EEEEEENS_6half_tEfNS_4arch4Sm80ELb0ELb0ELb0ELb0ELb0ELb0ELb0ELb0ELi2ELi2ELi2ELi1ELb1EEENS1_24CollectiveEpilogueBwdGQAISB_fSE_Li256ELb0ELb0EEENS1_19SingleTileSchedulerILb0ELb0ELb0ELi64EEEEEEEEEvNT_6ParamsE,@function
        .size           _ZN7cutlass13device_kernelIN5flash19enable_sm80_to_sm89INS1_16FlashAttnBwdSm80INS1_25CollectiveMainloopBwdSm80ILi1ELi1EN4cute5tupleIJNS5_1CILi32EEENS7_ILi64EEENS7_ILi256EEEEEENS_6half_tEfNS_4arch4Sm80ELb0ELb0ELb0ELb0ELb0ELb0ELb0ELb0ELi2ELi2ELi2ELi1ELb1EEENS1_24CollectiveEpilogueBwdGQAISB_fSE_Li256ELb0ELb0EEENS1_19SingleTileSchedulerILb0ELb0ELb0ELi64EEEEEEEEEvNT_6ParamsE,(.L_x_1147 - _ZN7cutlass13device_kernelIN5flash19enable_sm80_to_sm89INS1_16FlashAttnBwdSm80INS1_25CollectiveMainloopBwdSm80ILi1ELi1EN4cute5tupleIJNS5_1CILi32EEENS7_ILi64EEENS7_ILi256EEEEEENS_6half_tEfNS_4arch4Sm80ELb0ELb0ELb0ELb0ELb0ELb0ELb0ELb0ELi2ELi2ELi2ELi1ELb1EEENS1_24CollectiveEpilogueBwdGQAISB_fSE_Li256ELb0ELb0EEENS1_19SingleTileSchedulerILb0ELb0ELb0ELi64EEEEEEEEEvNT_6ParamsE)
        .other          _ZN7cutlass13device_kernelIN5flash19enable_sm80_to_sm89INS1_16FlashAttnBwdSm80INS1_25CollectiveMainloopBwdSm80ILi1ELi1EN4cute5tupleIJNS5_1CILi32EEENS7_ILi64EEENS7_ILi256EEEEEENS_6half_tEfNS_4arch4Sm80ELb0ELb0ELb0ELb0ELb0ELb0ELb0ELb0ELi2ELi2ELi2ELi1ELb1EEENS1_24CollectiveEpilogueBwdGQAISB_fSE_Li256ELb0ELb0EEENS1_19SingleTileSchedulerILb0ELb0ELb0ELi64EEEEEEEEEvNT_6ParamsE,@"STO_CUDA_ENTRY STV_DEFAULT"
_ZN7cutlass13device_kernelIN5flash19enable_sm80_to_sm89INS1_16FlashAttnBwdSm80INS1_25CollectiveMainloopBwdSm80ILi1ELi1EN4cute5tupleIJNS5_1CILi32EEENS7_ILi64EEENS7_ILi256EEEEEENS_6half_tEfNS_4arch4Sm80ELb0ELb0ELb0ELb0ELb0ELb0ELb0ELb0ELi2ELi2ELi2ELi1ELb1EEENS1_24CollectiveEpilogueBwdGQAISB_fSE_Li256ELb0ELb0EEENS1_19SingleTileSchedulerILb0ELb0ELb0ELi64EEEEEEEEEvNT_6ParamsE:
        /* <DEDUP_REMOVED lines=17> */
[----:B------:R-:W-:Y:S01]  /*0110*/  ULDC.64 UR18, c[0x0][0x118] ;  /* 0x0000460000127ab9 */ /* 0x000fe20000000a00 */
[----:B------:R-:W-:Y:S01]  /*0120*/  CS2R R142, SRZ ;  /* 0x00000000008e7805 */ /* 0x000fe2000001ff00 */
[----:B------:R-:W-:Y:S01]  /*0130*/  UIMAD UR13, UR12, UR5, UR4 ;  /* 0x000000050c0d72a4 */ /* 0x000fe2000f8e0204 */
[----:B------:R-:W-:Y:S01]  /*0140*/  CS2R R140, SRZ ;  /* 0x00000000008c7805 */ /* 0x000fe2000001ff00 */
[----:B------:R-:W-:Y:S01]  /*0150*/  CS2R R146, SRZ ;  /* 0x0000000000927805 */ /* 0x000fe2000001ff00 */
[----:B------:R-:W-:Y:S01]  /*0160*/  ULDC.64 UR4, c[0x0][0x278] ;  /* 0x00009e0000047ab9 */ /* 0x000fe20000000a00 */
[----:B------:R-:W-:Y:S01]  /*0170*/  CS2R R144, SRZ ;  /* 0x0000000000907805 */ /* 0x000fe2000001ff00 */
[----:B------:R-:W-:Y:S01]  /*0180*/  UIMAD UR8, UR10, UR4, URZ ;  /* 0x000000040a0872a4 */ /* 0x000fe2000f8e023f */
[----:B------:R-:W-:Y:S01]  /*0190*/  CS2R R138, SRZ ;  /* 0x00000000008a7805 */ /* 0x000fe2000001ff00 */
[----:B------:R-:W-:Y:S01]  /*01a0*/  UIMAD.WIDE.U32 UR14, UR12, UR4, URZ ;  /* 0x000000040c0e72a5 */ /* 0x000fe2000f8e003f */
[----:B------:R-:W-:Y:S01]  /*01b0*/  CS2R R136, SRZ ;  /* 0x0000000000887805 */ /* 0x000fe2000001ff00 */
[----:B------:R-:W-:Y:S01]  /*01c0*/  UIMAD UR8, UR12, UR5, UR8 ;  /* 0x000000050c0872a4 */ /* 0x000fe2000f8e0208 */
[--C-:B-1----:R-:W-:Y:S01]  /*01d0*/  IMAD.MOV.U32 R154, RZ, RZ, R2.reuse ;  /* 0x000000ffff9a7224 */ /* 0x102fe200078e0002 */
[----:B--2---:R-:W-:Y:S01]  /*01e0*/  UIMAD.WIDE.U32 UR16, UR11, UR7, URZ ;  /* 0x000000070b1072a5 */ /* 0x004fe2000f8e003f */
[----:B------:R-:W-:Y:S01]  /*01f0*/  IMAD.MOV.U32 R154, RZ, RZ, R2 ;  /* 0x000000ffff9a7224 */ /* 0x000fe200078e0002 */
[----:B------:R-:W-:Y:S01]  /*0200*/  UMOV UR6, UR11 ;  /* 0x0000000b00067c82 */ /* 0x000fe20008000000 */
[----:B------:R1:W-:Y:S01]  /*0210*/  STL [R1+0x70], R2 ;  /* 0x0000700201007387 */ /* 0x0003e20000100800 */
[----:B------:R-:W-:Y:S01]  /*0220*/  ULDC UR7, c[0x0][0x250] ;  /* 0x0000940000077ab9 */ /* 0x000fe20000000800 */
[C---:B------:R-:W-:Y:S01]  /*0230*/  IMAD.SHL.U32 R4, R154.reuse, 0x4, RZ ;  /* 0x000000049a047824 */ /* 0x040fe200078e00ff */
[----:B------:R-:W-:Y:S01]  /*0240*/  SHF.R.S32.HI R31, RZ, 0x1f, R154 ;  /* 0x0000001fff1f7819 */ /* 0x000fe2000001149a */
[----:B------:R-:W-:Y:S01]  /*0250*/  @UP0 USHF.R.U32.HI UR6, URZ, UR7, UR17 ;  /* 0x000000073f060299 */ /* 0x000fe20008011611 */
[----:B------:R-:W-:Y:S01]  /*0260*/  IMAD.U32 R3, RZ, RZ, UR11 ;  /* 0x0000000bff037e24 */ /* 0x000fe2000f8e00ff */
[----:B------:R-:W-:Y:S01]  /*0270*/  ULDC.64 UR4, c[0x0][0x1e0] ;  /* 0x0000780000047ab9 */ /* 0x000fe20000000a00 */
[-C--:B------:R-:W-:Y:S01]  /*0280*/  LEA.HI R29, R31, R154.reuse, RZ, 0x3 ;  /* 0x0000009a1f1d7211 */ /* 0x080fe200078f18ff */
[----:B------:R-:W-:Y:S01]  /*0290*/  USHF.R.S32.HI UR9, URZ, 0x1f, UR6 ;  /* 0x0000001f3f097899 */ /* 0x000fe20008011406 */
[--C-:B------:R-:W-:Y:S01]  /*02a0*/  SHF.R.S32.HI R5, RZ, 0x1f, R4.reuse ;  /* 0x0000001fff057819 */ /* 0x100fe20000011404 */
[----:B------:R-:W-:Y:S01]  /*02b0*/  UIADD3 UR8, UR15, UR8, URZ ;  /* 0x000000080f087290 */ /* 0x000fe2000fffe03f */
[----:B------:R-:W-:Y:S01]  /*02c0*/  LOP3.LUT R0, R29, 0xfffffff8, RZ, 0xc0, !PT ;  /* 0xfffffff81d007812 */ /* 0x000fe200078ec0ff */
[----:B------:R-:W-:Y:S01]  /*02d0*/  UIMAD UR4, UR9, UR4, URZ ;  /* 0x00000004090472a4 */ /* 0x000fe2000f8e023f */
[----:B------:R-:W-:Y:S01]  /*02e0*/  SHF.R.S32.HI R38, RZ, 0x3, R29 ;  /* 0x00000003ff267819 */ /* 0x000fe2000001141d */
[----:B------:R2:W-:Y:S01]  /*02f0*/  STL.64 [R1+0x78], R4 ;  /* 0x0000780401007387 */ /* 0x0005e20000100a00 */
[----:B------:R-:W-:Y:S01]  /*0300*/  IMAD.WIDE.U32 R20, R3, c[0x0][0x288], R4 ;  /* 0x0000a20003147a25 */ /* 0x000fe200078e0004 */
[----:B------:R-:W-:Y:S01]  /*0310*/  UIMAD UR7, UR6, UR5, UR4 ;  /* 0x00000005060772a4 */ /* 0x000fe2000f8e0204 */
[----:B------:R-:W-:Y:S01]  /*0320*/  SHF.R.S32.HI R39, RZ, 0x1f, R38 ;  /* 0x0000001fff277819 */ /* 0x000fe20000011426 */
[----:B------:R-:W-:Y:S01]  /*0330*/  CS2R R134, SRZ ;  /* 0x0000000000867805 */ /* 0x000fe2000001ff00 */
        /* <DEDUP_REMOVED lines=16> */
[----:B------:R1:W-:Y:S01]  /*0440*/  STL.64 [R1+0x58], R38 ;  /* 0x0000582601007387 */ /* 0x0003e20000100a00 */
[----:B------:R-:W-:Y:S01]  /*0450*/  UIMAD UR4, UR12, UR5, UR4 ;  /* 0x000000050c0472a4 */ /* 0x000fe2000f8e0204 */
[----:B------:R-:W-:Y:S01]  /*0460*/  IMAD.SHL.U32 R6, R38, 0x40, RZ ;  /* 0x0000004026067824 */ /* 0x000fe200078e00ff */
[----:B------:R-:W-:Y:S01]  /*0470*/  IADD3 R3, R3, UR16, RZ ;  /* 0x0000001003037c10 */ /* 0x000fe2000fffe0ff */
[----:B------:R-:W-:Y:S01]  /*0480*/  IMAD.U32 R23, RZ, RZ, UR11 ;  /* 0x0000000bff177e24 */ /* 0x000fe2000f8e00ff */
[----:B------:R-:W-:Y:S01]  /*0490*/  LEA R26, P2, R12, c[0x0][0x258], 0x2 ;  /* 0x000096000c1a7a11 */ /* 0x000fe200078410ff */
[----:B--2---:R-:W-:Y:S01]  /*04a0*/  IMAD.WIDE.U32 R4, R0, c[0x0][0x1e0], R14 ;  /* 0x0000780000047a25 */ /* 0x004fe200078e000e */
[----:B------:R-:W-:Y:S01]  /*04b0*/  ISETP.GE.AND P4, PT, R14, c[0x0][0x1cc], PT ;  /* 0x000073000e007a0c */ /* 0x000fe20003f86270 */
[----:B------:R-:W-:Y:S01]  /*04c0*/  CS2R R132, SRZ ;  /* 0x0000000000847805 */ /* 0x000fe2000001ff00 */
[----:B------:R-:W-:Y:S01]  /*04d0*/  ISETP.GE.AND P3, PT, R28, c[0x0][0x1cc], PT ;  /* 0x000073001c007a0c */ /* 0x000fe20003f66270 */
[----:B------:R-:W-:Y:S01]  /*04e0*/  IMAD.U32 R0, RZ, RZ, UR12 ;  /* 0x0000000cff007e24 */ /* 0x000fe2000f8e00ff */
[----:B------:R-:W-:Y:S01]  /*04f0*/  IADD3 R5, R5, UR7, RZ ;  /* 0x0000000705057c10 */ /* 0x000fe2000fffe0ff */
[----:B------:R-:W-:Y:S01]  /*0500*/  ULDC.64 UR6, c[0x0][0x270] ;  /* 0x00009c0000067ab9 */ /* 0x000fe20000000a00 */
[----:B------:R-:W-:Y:S01]  /*0510*/  IMAD.WIDE.U32 R2, R8, c[0x0][0x1b8], R2 ;  /* 0x00006e0008027a25 */ /* 0x000fe200078e0002 */
[----:B------:R-:W-:Y:S01]  /*0520*/  UIMAD UR6, UR9, UR6, URZ ;  /* 0x00000006090672a4 */ /* 0x000fe2000f8e023f */
[----:B------:R-:W-:Y:S01]  /*0530*/  IADD3 R25, R14, 0x80, RZ ;  /* 0x000000800e197810 */ /* 0x000fe20007ffe0ff */
[----:B------:R-:W-:Y:S01]  /*0540*/  CS2R R126, SRZ ;  /* 0x00000000007e7805 */ /* 0x000fe2000001ff00 */
        /* <DEDUP_REMOVED lines=32> */
[----:B------:R-:W-:Y:S01]  /*0750*/  IMAD.IADD R0, R7, 0x1, R10 ;  /* 0x0000000107007824 */ /* 0x000fe200078e020a */
[----:B------:R-:W-:Y:S01]  /*0760*/  CS2R R124, SRZ ;  /* 0x00000000007c7805 */ /* 0x000fe2000001ff00 */
[----:B------:R-:W-:Y:S01]  /*0770*/  IMAD.IADD R5, R5, 0x1, R11 ;  /* 0x0000000105057824 */ /* 0x000fe200078e020b */
[----:B------:R-:W-:Y:S01]  /*0780*/  LOP3.LUT R10, R22, R9, R3, 0xf6, !PT ;  /* 0x00000009160a7212 */ /* 0x000fe200078ef603 */
[----:B------:R-:W-:Y:S01]  /*0790*/  IMAD.MOV.U32 R7, RZ, RZ, c[0x0][0x1dc] ;  /* 0x00007700ff077624 */ /* 0x000fe200078e00ff */
[----:B------:R-:W-:Y:S01]  /*07a0*/  LEA.HI.X R3, R6, c[0x0][0x1c4], R0, 0x1, P1 ;  /* 0x0000710006037a11 */ /* 0x000fe200008f0c00 */
[----:B------:R-:W-:Y:S01]  /*07b0*/  IMAD.MOV.U32 R0, RZ, RZ, c[0x0][0x1a8] ;  /* 0x00006a00ff007624 */ /* 0x000fe200078e00ff */
[----:B------:R-:W-:Y:S01]  /*07c0*/  LEA.HI.X R9, R4, c[0x0][0x194], R5, 0x1, P0 ;  /* 0x0000650004097a11 */ /* 0x000fe200000f0c05 */
[----:B------:R-:W-:Y:S01]  /*07d0*/  IMAD.MOV.U32 R6, RZ, RZ, c[0x0][0x1ac] ;  /* 0x00006b00ff067624 */ /* 0x000fe200078e00ff */
[----:B------:R-:W-:Y:S01]  /*07e0*/  CS2R R130, SRZ ;  /* 0x0000000000827805 */ /* 0x000fe2000001ff00 */
[----:B------:R-:W-:Y:S01]  /*07f0*/  IMAD.MOV.U32 R5, RZ, RZ, c[0x0][0x1d8] ;  /* 0x00007600ff057624 */ /* 0x000fe200078e00ff */
[----:B------:R-:W-:Y:S01]  /*0800*/  LEA R12, P0, R0, R8, 0x6 ;  /* 0x00000008000c7211 */ /* 0x000fe200078030ff */
[----:B------:R-:W-:Y:S01]  /*0810*/  IMAD.SHL.U32 R33, R10, 0x2, RZ ;  /* 0x000000020a217824 */ /* 0x000fe200078e00ff */
[----:B------:R-:W-:Y:S01]  /*0820*/  CS2R R128, SRZ ;  /* 0x0000000000807805 */ /* 0x000fe2000001ff00 */
        /* <DEDUP_REMOVED lines=37> */
[----:B------:R-:W-:Y:S01]  /*0a80*/  ISETP.GE.AND P6, PT, R25, c[0x0][0x1fc], PT ;  /* 0x00007f0019007a0c */ /* 0x000fe20003fc6270 */
[----:B------:R-:W-:Y:S01]  /*0a90*/  CS2R R122, SRZ ;  /* 0x00000000007a7805 */ /* 0x000fe2000001ff00 */
[----:B------:R-:W-:Y:S01]  /*0aa0*/  IMAD.WIDE.U32 R10, R23, c[0x0][0x180], R10 ;  /* 0x00006000170a7a25 */ /* 0x000fe200078e000a */
[----:B------:R2:W-:Y:S01]  /*0ab0*/  LDGSTS.E.BYPASS.LTC128B.128 [R33+0xe080], [R2.64+0x180], !P5 ;  /* 0x0e08018002217fae */ /* 0x0005e2000e901d52 */
[----:B------:R-:W-:Y:S01]  /*0ac0*/  ISETP.GE.AND P5, PT, R14, c[0x0][0x19c], PT ;  /* 0x000067000e007a0c */ /* 0x000fe20003fa6270 */
[----:B------:R-:W-:Y:S01]  /*0ad0*/  CS2R R120, SRZ ;  /* 0x0000000000787805 */ /* 0x000fe2000001ff00 */
[----:B------:R-:W-:Y:S01]  /*0ae0*/  CS2R R118, SRZ ;  /* 0x0000000000767805 */ /* 0x000fe2000001ff00 */
[----:B------:R3:W-:Y:S01]  /*0af0*/  LDGSTS.E.BYPASS.LTC128B.128 [R33+0x9080], [R4.64], !P4 ;  /* 0x0908000004217fae */ /* 0x0007e2000e101d52 */
[----:B------:R-:W-:Y:S01]  /*0b00*/  ISETP.GE.AND P4, PT, R28, c[0x0][0x19c], PT ;  /* 0x000067001c007a0c */ /* 0x000fe20003f86270 */
[----:B------:R-:W-:Y:S01]  /*0b10*/  CS2R R116, SRZ ;  /* 0x0000000000747805 */ /* 0x000fe2000001ff00 */
[----:B------:R-:W-:Y:S01]  /*0b20*/  CS2R R110, SRZ ;  /* 0x00000000006e7805 */ /* 0x000fe2000001ff00 */
[----:B------:R3:W-:Y:S01]  /*0b30*/  LDGSTS.E.BYPASS.LTC128B.128 [R33+0xb080], [R4.64+0x80], !P3 ;  /* 0x0b08008004217fae */ /* 0x0007e2000d901d52 */
[C---:B------:R-:W-:Y:S01]  /*0b40*/  ISETP.LT.OR P0, PT, R0.reuse, 0x1, P4 ;  /* 0x000000010000780c */ /* 0x040fe20002701670 */
[----:B------:R-:W-:Y:S01]  /*0b50*/  CS2R R108, SRZ ;  /* 0x00000000006c7805 */ /* 0x000fe2000001ff00 */
[----:B------:R-:W-:Y:S01]  /*0b60*/  ISETP.GE.AND P3, PT, R25, c[0x0][0x19c], PT ;  /* 0x0000670019007a0c */ /* 0x000fe20003f66270 */
[----:B------:R3:W-:Y:S01]  /*0b70*/  LDGSTS.E.BYPASS.LTC128B.128 [R33+0xd080], [R4.64+0x100], !P2 ;  /* 0x0d08010004217fae */ /* 0x0007e2000d101d52 */
[C---:B------:R-:W-:Y:S01]  /*0b80*/  ISETP.LT.OR P2, PT, R0.reuse, 0x1, P5 ;  /* 0x000000010000780c */ /* 0x040fe20002f41670 */
[----:B------:R-:W-:Y:S01]  /*0b90*/  CS2R R114, SRZ ;  /* 0x0000000000727805 */ /* 0x000fe2000001ff00 */
[----:B------:R-:W-:Y:S01]  /*0ba0*/  ISETP.LT.OR P5, PT, R0, 0x21, P5 ;  /* 0x000000210000780c */ /* 0x000fe20002fa1670 */
[----:B------:R3:W-:Y:S01]  /*0bb0*/  LDGSTS.E.BYPASS.LTC128B.128 [R33+0xf080], [R4.64+0x180], !P1 ;  /* 0x0f08018004217fae */ /* 0x0007e2000c901d52 */
[----:B------:R-:W-:Y:S01]  /*0bc0*/  ISETP.GE.AND P1, PT, R30, c[0x0][0x19c], PT ;  /* 0x000067001e007a0c */ /* 0x000fe20003f26270 */
[----:B------:R-:W-:Y:S01]  /*0bd0*/  CS2R R112, SRZ ;  /* 0x0000000000707805 */ /* 0x000fe2000001ff00 */
[C---:B------:R-:W-:Y:S01]  /*0be0*/  ISETP.LT.OR P4, PT, R0.reuse, 0x21, P4 ;  /* 0x000000210000780c */ /* 0x040fe20002781670 */
[----:B------:R-:W0:Y:S01]  /*0bf0*/  LDGDEPBAR ;  /* 0x00000000000079af */ /* 0x000e220000000000 */
[----:B------:R-:W-:Y:S01]  /*0c00*/  CS2R R106, SRZ ;  /* 0x00000000006a7805 */ /* 0x000fe2000001ff00 */
[----:B------:R-:W-:Y:S01]  /*0c10*/  CS2R R104, SRZ ;  /* 0x0000000000687805 */ /* 0x000fe2000001ff00 */
[----:B------:R-:W-:Y:S01]  /*0c20*/  CS2R R102, SRZ ;  /* 0x0000000000667805 */ /* 0x000fe2000001ff00 */
[----:B------:R-:W-:Y:S01]  /*0c30*/  CS2R R100, SRZ ;  /* 0x0000000000647805 */ /* 0x000fe2000001ff00 */
[----:B------:R-:W-:Y:S01]  /*0c40*/  CS2R R94, SRZ ;  /* 0x00000000005e7805 */ /* 0x000fe2000001ff00 */
[----:B------:R4:W-:Y:S01]  /*0c50*/  LDGSTS.E.BYPASS.LTC128B.128 [R33+0x80], [R8.64], !P2 ;  /* 0x0008000008217fae */ /* 0x0009e2000d101d52 */
[C---:B------:R-:W-:Y:S01]  /*0c60*/  ISETP.LT.OR P2, PT, R0.reuse, 0x1, P3 ;  /* 0x000000010000780c */ /* 0x040fe20001f41670 */
[----:B------:R-:W-:Y:S01]  /*0c70*/  CS2R R92, SRZ ;  /* 0x00000000005c7805 */ /* 0x000fe2000001ff00 */
[C---:B------:R-:W-:Y:S01]  /*0c80*/  ISETP.LT.OR P3, PT, R0.reuse, 0x21, P3 ;  /* 0x000000210000780c */ /* 0x040fe20001f61670 */
[----:B------:R4:W-:Y:S01]  /*0c90*/  LDGSTS.E.BYPASS.LTC128B.128 [R33+0x2080], [R8.64+0x80], !P0 ;  /* 0x0208008008217fae */ /* 0x0009e2000c101d52 */
[C---:B------:R-:W-:Y:S01]  /*0ca0*/  ISETP.LT.OR P0, PT, R0.reuse, 0x1, P1 ;  /* 0x000000010000780c */ /* 0x040fe20000f01670 */
[----:B------:R-:W-:Y:S01]  /*0cb0*/  CS2R R98, SRZ ;  /* 0x0000000000627805 */ /* 0x000fe2000001ff00 */
[----:B------:R-:W-:Y:S01]  /*0cc0*/  ISETP.LT.OR P1, PT, R0, 0x21, P1 ;  /* 0x000000210000780c */ /* 0x000fe20000f21670 */
[C---:B------:R-:W-:Y:S01]  /*0cd0*/  IMAD.SHL.U32 R0, R19.reuse, 0x40, RZ ;  /* 0x0000004013007824 */ /* 0x040fe200078e00ff */
[----:B--2---:R-:W-:Y:S01]  /*0ce0*/  SHF.R.S32.HI R2, RZ, 0x1f, R20 ;  /* 0x0000001fff027819 */ /* 0x004fe20000011414 */
[----:B------:R-:W-:Y:S01]  /*0cf0*/  CS2R R96, SRZ ;  /* 0x0000000000607805 */ /* 0x000fe2000001ff00 */
[----:B------:R-:W-:Y:S01]  /*0d00*/  CS2R R90, SRZ ;  /* 0x00000000005a7805 */ /* 0x000fe2000001ff00 */
[----:B------:R-:W-:Y:S01]  /*0d10*/  CS2R R88, SRZ ;  /* 0x0000000000587805 */ /* 0x000fe2000001ff00 */
[----:B------:R-:W-:Y:S01]  /*0d20*/  CS2R R86, SRZ ;  /* 0x0000000000567805 */ /* 0x000fe2000001ff00 */
[----:B------:R4:W-:Y:S01]  /*0d30*/  LDGSTS.E.BYPASS.LTC128B.128 [R33+0x4080], [R8.64+0x100], !P2 ;  /* 0x0408010008217fae */ /* 0x0009e2000d101d52 */
[----:B------:R-:W-:Y:S01]  /*0d40*/  LOP3.LUT P2, RZ, R19, 0x4, RZ, 0xc0, !PT ;  /* 0x0000000413ff7812 */ /* 0x000fe2000784c0ff */
[----:B------:R-:W-:Y:S01]  /*0d50*/  CS2R R84, SRZ ;  /* 0x0000000000547805 */ /* 0x000fe2000001ff00 */
[----:B---3--:R-:W-:Y:S01]  /*0d60*/  SHF.R.S32.HI R5, RZ, 0x4, R18 ;  /* 0x00000004ff057819 */ /* 0x008fe20000011412 */
[----:B------:R4:W-:Y:S01]  /*0d70*/  LDGSTS.E.BYPASS.LTC128B.128 [R33+0x6080], [R8.64+0x180], !P0 ;  /* 0x0608018008217fae */ /* 0x0009e2000c101d52 */
[----:B------:R-:W-:Y:S01]  /*0d80*/  SHF.R.S32.HI R4, RZ, 0x2, R20 ;  /* 0x00000002ff047819 */ /* 0x000fe20000011414 */
[----:B------:R-:W-:Y:S01]  /*0d90*/  CS2R R78, SRZ ;  /* 0x00000000004e7805 */ /* 0x000fe2000001ff00 */
[----:B------:R-:W-:Y:S01]  /*0da0*/  LEA.HI R3, R18, R5, RZ, 0x1 ;  /* 0x0000000512037211 */ /* 0x000fe200078f08ff */
[----:B------:R2:W-:Y:S01]  /*0db0*/  LDGSTS.E.BYPASS.LTC128B.128 [R33+0x1080], [R12.64], !P5 ;  /* 0x010800000c217fae */ /* 0x0005e2000e901d52 */
[----:B------:R-:W-:Y:S01]  /*0dc0*/  LEA.HI R2, R2, R4, RZ, 0x3 ;  /* 0x0000000402027211 */ /* 0x000fe200078f18ff */
[----:B------:R-:W-:Y:S01]  /*0dd0*/  CS2R R76, SRZ ;  /* 0x00000000004c7805 */ /* 0x000fe2000001ff00 */
[----:B------:R-:W-:Y:S01]  /*0de0*/  LOP3.LUT R16, R3, 0xfffffffe, RZ, 0xc0, !PT ;  /* 0xfffffffe03107812 */ /* 0x000fe200078ec0ff */
[----:B------:R2:W-:Y:S01]  /*0df0*/  LDGSTS.E.BYPASS.LTC128B.128 [R33+0x3080], [R12.64+0x80], !P4 ;  /* 0x030800800c217fae */ /* 0x0005e2000e101d52 */
[----:B------:R-:W-:Y:S01]  /*0e00*/  LOP3.LUT R15, R2, 0xfffffff8, RZ, 0xc0, !PT ;  /* 0xfffffff8020f7812 */ /* 0x000fe200078ec0ff */
[----:B------:R-:W-:Y:S01]  /*0e10*/  IMAD.WIDE.U32 R2, R17, c[0x0][0x210], R6 ;  /* 0x0000840011027a25 */ /* 0x000fe200078e0006 */
[----:B------:R-:W-:Y:S01]  /*0e20*/  LOP3.LUT P0, RZ, R19, 0x2, RZ, 0xc0, !PT ;  /* 0x0000000213ff7812 */ /* 0x000fe2000780c0ff */
[----:B------:R2:W-:Y:S01]  /*0e30*/  LDGSTS.E.BYPASS.LTC128B.128 [R33+0x5080], [R12.64+0x100], !P3 ;  /* 0x050801000c217fae */ /* 0x0005e2000d901d52 */
[----:B------:R-:W-:Y:S01]  /*0e40*/  LEA.HI R17, R31, R154, RZ, 0x5 ;  /* 0x0000009a1f117211 */ /* 0x000fe200078f28ff */
        /* <DEDUP_REMOVED lines=10> */
[----:B------:R-:W-:Y:S01]  /*0ef0*/  IMAD.U32 R6, RZ, RZ, UR12 ;  /* 0x0000000cff067e24 */ /* 0x000fe2000f8e00ff */
[----:B------:R-:W-:Y:S01]  /*0f00*/  ISETP.GE.AND P4, PT, R14, c[0x0][0x16c], PT ;  /* 0x00005b000e007a0c */ /* 0x000fe20003f86270 */
[----:B------:R-:W-:Y:S01]  /*0f10*/  ULDC.64 UR4, c[0x0][0x218] ;  /* 0x0000860000047ab9 */ /* 0x000fe20000000a00 */
[----:B----4-:R-:W-:Y:S01]  /*0f20*/  IMAD.U32 R8, RZ, RZ, UR12 ;  /* 0x0000000cff087e24 */ /* 0x010fe2000f8e00ff */
[----:B------:R-:W-:Y:S01]  /*0f30*/  LOP3.LUT R9, R0, 0x1c0, RZ, 0xc0, !PT ;  /* 0x000001c000097812 */ /* 0x000fe200078ec0ff */
[----:B------:R-:W-:Y:S01]  /*0f40*/  IMAD.WIDE.U32 R6, R6, c[0x0][0x188], R4 ;  /* 0x0000620006067a25 */ /* 0x000fe200078e0004 */
[----:B------:R-:W-:Y:S01]  /*0f50*/  UIMAD UR4, UR10, UR4, URZ ;  /* 0x000000040a0472a4 */ /* 0x000fe2000f8e023f */
[----:B------:R-:W-:Y:S01]  /*0f60*/  SEL R32, RZ, 0x1, P4 ;  /* 0x00000001ff207807 */ /* 0x000fe20002000000 */
[----:B------:R-:W-:Y:S01]  /*0f70*/  CS2R R82, SRZ ;  /* 0x0000000000527805 */ /* 0x000fe2000001ff00 */
[----:B------:R-:W-:Y:S01]  /*0f80*/  IMAD.WIDE.U32 R4, R8, c[0x0][0x218], R2 ;  /* 0x0000860008047a25 */ /* 0x000fe200078e0002 */
[----:B------:R-:W-:Y:S01]  /*0f90*/  LOP3.LUT R2, R9, 0x8, R29, 0xf8, !PT ;  /* 0x0000000809027812 */ /* 0x000fe200078ef81d */
[----:B------:R-:W-:Y:S01]  /*0fa0*/  UIMAD UR4, UR12, UR5, UR4 ;  /* 0x000000050c0472a4 */ /* 0x000fe2000f8e0204 */
[----:B------:R-:W-:Y:S01]  /*0fb0*/  SHF.R.U32.HI R8, RZ, 0x3, R9 ;  /* 0x00000003ff087819 */ /* 0x000fe20000011609 */
[----:B------:R-:W-:Y:S01]  /*0fc0*/  IMAD R0, R16, 0x800, R22 ;  /* 0x0000080010007824 */ /* 0x000fe200078e0216 */
[----:B------:R-:W-:Y:S01]  /*0fd0*/  IADD3 R3, R7, UR7, RZ ;  /* 0x0000000707037c10 */ /* 0x000fe2000fffe0ff */
[----:B------:R-:W-:Y:S01]  /*0fe0*/  ULDC UR7, c[0x0][0x168] ;  /* 0x00005a0000077ab9 */ /* 0x000fe20000000800 */
[----:B------:R-:W-:Y:S01]  /*0ff0*/  LOP3.LUT R2, R2, R8, RZ, 0x3c, !PT ;  /* 0x0000000802027212 */ /* 0x000fe200078e3cff */
[----:B------:R-:W-:Y:S01]  /*1000*/  UISETP.GE.AND UP0, UPT, UR7, 0x1, UPT ;  /* 0x000000010700788c */ /* 0x000fe2000bf06270 */
[----:B------:R-:W-:Y:S01]  /*1010*/  LEA R36, P3, R6, c[0x0][0x160], 0x1 ;  /* 0x0000580006247a11 */ /* 0x000fe200078608ff */
[----:B--2---:R-:W-:Y:S01]  /*1020*/  IMAD.SHL.U32 R13, R16, 0x20, RZ ;  /* 0x00000020100d7824 */ /* 0x004fe200078e00ff */
[----:B------:R-:W-:-:S04]  /*1030*/  DEPBAR.LE SB0, 0x1 ;  /* 0x000080400000791a */ /* 0x000fc80000000000 */
[----:B------:R-:W-:Y:S01]  /*1040*/  IMAD.IADD R2, R0, 0x1, R2 ;  /* 0x0000000100027824 */ /* 0x000fe200078e0202 */
[----:B------:R-:W-:Y:S01]  /*1050*/  IADD3 R0, R5, UR4, RZ ;  /* 0x0000000405007c10 */ /* 0x000fe2000fffe0ff */
[----:B------:R-:W-:Y:S01]  /*1060*/  CS2R R80, SRZ ;  /* 0x0000000000507805 */ /* 0x000fe2000001ff00 */
[----:B------:R-:W-:Y:S01]  /*1070*/  LEA R34, P1, R4, c[0x0][0x1f0], 0x1 ;  /* 0x00007c0004227a11 */ /* 0x000fe200078208ff */
[----:B------:R-:W-:Y:S01]  /*1080*/  IMAD.SHL.U32 R2, R2, 0x2, RZ ;  /* 0x0000000202027824 */ /* 0x000fe200078e00ff */
[----:B------:R-:W-:Y:S01]  /*1090*/  BAR.SYNC.DEFER_BLOCKING 0x0 ;  /* 0x0000000000007b1d */ /* 0x000fe20000010000 */
[----:B------:R-:W-:Y:S01]  /*10a0*/  LEA.HI.X R37, R6, c[0x0][0x164], R3, 0x1, P3 ;  /* 0x0000590006257a11 */ /* 0x000fe200018f0c03 */
[----:B------:R-:W-:Y:S01]  /*10b0*/  IMAD.MOV.U32 R3, RZ, RZ, 0x40 ;  /* 0x00000040ff037424 */ /* 0x000fe200078e00ff */
[----:B------:R-:W-:Y:S01]  /*10c0*/  LEA.HI.X R35, R4, c[0x0][0x1f4], R0, 0x1, P1 ;  /* 0x00007d0004237a11 */ /* 0x000fe200008f0c00 */
[----:B------:R-:W-:Y:S01]  /*10d0*/  CS2R R74, SRZ ;  /* 0x00000000004a7805 */ /* 0x000fe2000001ff00 */
[----:B------:R-:W-:Y:S01]  /*10e0*/  SEL R0, R152, 0xffffffe0, !P0 ;  /* 0xffffffe098007807 */ /* 0x000fe20004000000 */
[----:B------:R-:W-:Y:S01]  /*10f0*/  STL.64 [R1+0x88], R36 ;  /* 0x0000882401007387 */ /* 0x000fe20000100a00 */
[----:B------:R-:W-:Y:S01]  /*1100*/  SEL R3, R3, 0xffffffc0, !P2 ;  /* 0xffffffc003037807 */ /* 0x000fe20005000000 */
[----:B------:R-:W-:Y:S01]  /*1110*/  CS2R R72, SRZ ;  /* 0x0000000000487805 */ /* 0x000fe2000001ff00 */
        /* <DEDUP_REMOVED lines=8> */
[----:B------:R-:W-:Y:S01]  /*11a0*/  ISETP.GE.OR P2, PT, R25, c[0x0][0x16c], P1 ;  /* 0x00005b0019007a0c */ /* 0x000fe20000f46670 */
[----:B------:R-:W-:Y:S01]  /*11b0*/  CS2R R70, SRZ ;  /* 0x0000000000467805 */ /* 0x000fe2000001ff00 */
[----:B------:R-:W-:Y:S01]  /*11c0*/  ISETP.GE.OR P0, PT, R30, c[0x0][0x16c], P1 ;  /* 0x00005b001e007a0c */ /* 0x000fe20000f06670 */
[----:B------:R-:W-:Y:S01]  /*11d0*/  STL [R1+0x2c], R6 ;  /* 0x00002c0601007387 */ /* 0x000fe20000100800 */
[----:B------:R-:W-:Y:S01]  /*11e0*/  LOP3.LUT R0, R18, 0xfffffff0, RZ, 0xc0, !PT ;  /* 0xfffffff012007812 */ /* 0x000fe200078ec0ff */
[----:B------:R-:W-:Y:S01]  /*11f0*/  CS2R R68, SRZ ;  /* 0x0000000000447805 */ /* 0x000fe2000001ff00 */
[----:B------:R-:W-:Y:S01]  /*1200*/  ISETP.GE.OR P4, PT, R28, c[0x0][0x1fc], P1 ;  /* 0x00007f001c007a0c */ /* 0x000fe20000f86670 */
[----:B------:R-:W2:Y:S01]  /*1210*/  LDSM.16.M88.4 R164, [R2+0x8080] ;  /* 0x0080800002a4783b */ /* 0x000ea20000000200 */
[----:B------:R-:W-:Y:S01]  /*1220*/  LOP3.LUT R20, R20, 0x3ffffffc, RZ, 0xc0, !PT ;  /* 0x3ffffffc14147812 */ /* 0x000fe200078ec0ff */
[----:B------:R-:W-:Y:S01]  /*1230*/  IMAD.IADD R0, R154, 0x1, -R0 ;  /* 0x000000019a007824 */ /* 0x000fe200078e0a00 */
[----:B------:R-:W-:Y:S01]  /*1240*/  SEL R19, RZ, 0x4, P6 ;  /* 0x00000004ff137807 */ /* 0x000fe20003000000 */
[----:B------:R-:W3:Y:S01]  /*1250*/  LDSM.16.M88.4 R168, [R6+0x8080] ;  /* 0x0080800006a8783b */ /* 0x000ee20000000200 */
[----:B------:R-:W-:Y:S01]  /*1260*/  CS2R R62, SRZ ;  /* 0x00000000003e7805 */ /* 0x000fe2000001ff00 */
[----:B------:R-:W-:Y:S01]  /*1270*/  CS2R R60, SRZ ;  /* 0x00000000003c7805 */ /* 0x000fe2000001ff00 */
[----:B------:R-:W-:Y:S01]  /*1280*/  SHF.R.S32.HI R7, RZ, 0x1f, R0 ;  /* 0x0000001fff077819 */ /* 0x000fe20000011400 */
[----:B------:R-:W4:Y:S01]  /*1290*/  LDSM.16.M88.4 R172, [R5+0x8080] ;  /* 0x0080800005ac783b */ /* 0x000f220000000200 */
[----:B------:R-:W-:Y:S01]  /*12a0*/  CS2R R66, SRZ ;  /* 0x0000000000427805 */ /* 0x000fe2000001ff00 */
[----:B------:R-:W-:Y:S01]  /*12b0*/  CS2R R64, SRZ ;  /* 0x0000000000407805 */ /* 0x000fe2000001ff00 */
[----:B------:R-:W-:Y:S01]  /*12c0*/  LEA.HI R7, R7, R0, RZ, 0x3 ;  /* 0x0000000007077211 */ /* 0x000fe200078f18ff */
[----:B------:R-:W2:Y:S01]  /*12d0*/  LDSM.16.M88.4 R176, [R4+0x8080] ;  /* 0x0080800004b0783b */ /* 0x000ea20000000200 */
[----:B------:R-:W-:Y:S01]  /*12e0*/  CS2R R58, SRZ ;  /* 0x00000000003a7805 */ /* 0x000fe2000001ff00 */
[----:B------:R-:W-:Y:S01]  /*12f0*/  CS2R R56, SRZ ;  /* 0x0000000000387805 */ /* 0x000fe2000001ff00 */
[----:B------:R-:W-:Y:S01]  /*1300*/  LOP3.LUT R12, R7, 0xfffffff8, RZ, 0xc0, !PT ;  /* 0xfffffff8070c7812 */ /* 0x000fe200078ec0ff */
[----:B------:R-:W2:Y:S01]  /*1310*/  LDSM.16.M88.4 R180, [R2+0xa080] ;  /* 0x00a0800002b4783b */ /* 0x000ea20000000200 */
[----:B------:R-:W-:Y:S01]  /*1320*/  CS2R R54, SRZ ;  /* 0x0000000000367805 */ /* 0x000fe2000001ff00 */
[----:B------:R-:W-:Y:S01]  /*1330*/  CS2R R52, SRZ ;  /* 0x0000000000347805 */ /* 0x000fe2000001ff00 */
[----:B------:R-:W-:Y:S01]  /*1340*/  CS2R R46, SRZ ;  /* 0x00000000002e7805 */ /* 0x000fe2000001ff00 */
[----:B------:R-:W2:Y:S01]  /*1350*/  LDSM.16.M88.4 R184, [R6+0xa080] ;  /* 0x00a0800006b8783b */ /* 0x000ea20000000200 */
[----:B------:R-:W-:Y:S01]  /*1360*/  IMAD.IADD R0, R0, 0x1, -R12 ;  /* 0x0000000100007824 */ /* 0x000fe200078e0a0c */
[----:B------:R-:W-:Y:S01]  /*1370*/  CS2R R44, SRZ ;  /* 0x00000000002c7805 */ /* 0x000fe2000001ff00 */
[----:B------:R-:W-:Y:S01]  /*1380*/  CS2R R50, SRZ ;  /* 0x0000000000327805 */ /* 0x000fe2000001ff00 */
[----:B------:R-:W2:Y:S01]  /*1390*/  LDSM.16.M88.4 R188, [R5+0xa080] ;  /* 0x00a0800005bc783b */ /* 0x000ea20000000200 */
[----:B------:R-:W-:Y:S01]  /*13a0*/  CS2R R48, SRZ ;  /* 0x0000000000307805 */ /* 0x000fe2000001ff00 */
[----:B------:R-:W-:Y:S01]  /*13b0*/  CS2R R42, SRZ ;  /* 0x00000000002a7805 */ /* 0x000fe2000001ff00 */
[----:B------:R-:W-:Y:S01]  /*13c0*/  CS2R R40, SRZ ;  /* 0x0000000000287805 */ /* 0x000fe2000001ff00 */
[----:B------:R-:W2:Y:S01]  /*13d0*/  LDSM.16.M88.4 R192, [R4+0xa080] ;  /* 0x00a0800004c0783b */ /* 0x000ea20000000200 */
[----:B-1----:R-:W-:-:S03]  /*13e0*/  CS2R R38, SRZ ;  /* 0x0000000000267805 */ /* 0x002fc6000001ff00 */
[----:B------:R-:W1:Y:S04]  /*13f0*/  LDSM.16.M88.4 R196, [R2+0xc080] ;  /* 0x00c0800002c4783b */ /* 0x000e680000000200 */
[----:B------:R-:W1:Y:S04]  /*1400*/  LDSM.16.M88.4 R200, [R6+0xc080] ;  /* 0x00c0800006c8783b */ /* 0x000e680000000200 */
[----:B------:R-:W1:Y:S04]  /*1410*/  LDSM.16.M88.4 R204, [R5+0xc080] ;  /* 0x00c0800005cc783b */ /* 0x000e680000000200 */
[----:B------:R-:W1:Y:S04]  /*1420*/  LDSM.16.M88.4 R208, [R4+0xc080] ;  /* 0x00c0800004d0783b */ /* 0x000e680000000200 */
[----:B------:R5:W1:Y:S04]  /*1430*/  LDSM.16.M88.4 R212, [R2+0xe080] ;  /* 0x00e0800002d4783b */ /* 0x000a680000000200 */
[----:B------:R2:W1:Y:S04]  /*1440*/  LDSM.16.M88.4 R216, [R6+0xe080] ;  /* 0x00e0800006d8783b */ /* 0x0004680000000200 */
[----:B------:R-:W1:Y:S04]  /*1450*/  LDSM.16.M88.4 R220, [R5+0xe080] ;  /* 0x00e0800005dc783b */ /* 0x000e680000000200 */
[----:B------:R-:W1:Y:S04]  /*1460*/  LDSM.16.M88.4 R224, [R4+0xe080] ;  /* 0x00e0800004e0783b */ /* 0x000e680000000200 */
[----:B------:R-:W-:Y:S06]  /*1470*/  BAR.SYNC.DEFER_BLOCKING 0x0 ;  /* 0x0000000000007b1d */ /* 0x000fec0000010000 */
[----:B------:R3:W-:Y:S01]  /*1480*/  STL [R1+0x34], R5 ;  /* 0x0000340501007387 */ /* 0x0007e20000100800 */
[----:B-----5:R-:W-:-:S03]  /*1490*/  SHF.R.S32.HI R2, RZ, 0x5, R17 ;  /* 0x00000005ff027819 */ /* 0x020fc60000011411 */
[----:B------:R5:W-:Y:S01]  /*14a0*/  STL [R1+0x30], R4 ;  /* 0x0000300401007387 */ /* 0x000be20000100800 */
[----:B--2---:R-:W-:-:S04]  /*14b0*/  LEA.HI R6, R17, R2, RZ, 0x1 ;  /* 0x0000000211067211 */ /* 0x004fc800078f08ff */
[----:B------:R-:W-:-:S05]  /*14c0*/  LOP3.LUT R6, R6, 0xfffffffe, RZ, 0xc0, !PT ;  /* 0xfffffffe06067812 */ /* 0x000fca00078ec0ff */
[----:B------:R-:W-:Y:S01]  /*14d0*/  IMAD.IADD R6, R2, 0x1, -R6 ;  /* 0x0000000102067824 */ /* 0x000fe200078e0a06 */
[----:B------:R-:W-:Y:S01]  /*14e0*/  @!PT LDS RZ, [RZ] ;  /* 0x00000000fffff984 */ /* 0x000fe20000000800 */
[----:B------:R-:W-:Y:S01]  /*14f0*/  @!PT LDS RZ, [RZ] ;  /* 0x00000000fffff984 */ /* 0x000fe20000000800 */
[----:B------:R-:W-:Y:S01]  /*1500*/  @!PT LDS RZ, [RZ] ;  /* 0x00000000fffff984 */ /* 0x000fe20000000800 */
[----:B------:R2:W-:Y:S03]  /*1510*/  LDGSTS.E.BYPASS.LTC128B.128 [R33+0x8080], [R36.64], !P3 ;  /* 0x0808000024217fae */ /* 0x0005e6000d901d52 */
[----:B------:R-:W-:Y:S01]  /*1520*/  IMAD.SHL.U32 R149, R6, 0x10, RZ ;  /* 0x0000001006957824 */ /* 0x000fe200078e00ff */
[----:B------:R-:W-:Y:S01]  /*1530*/  ISETP.GE.AND P3, PT, R14, c[0x0][0x1fc], PT ;  /* 0x00007f000e007a0c */ /* 0x000fe20003f66270 */
[----:B------:R-:W-:Y:S01]  /*1540*/  IMAD.SHL.U32 R6, R6, 0x400, RZ ;  /* 0x0000040006067824 */ /* 0x000fe200078e00ff */
[----:B------:R2:W-:Y:S01]  /*1550*/  LDGSTS.E.BYPASS.LTC128B.128 [R33+0x9080], [R36.64+0x80], !P5 ;  /* 0x0908008024217fae */ /* 0x0005e2000e901d52 */
[----:B------:R-:W-:Y:S01]  /*1560*/  ISETP.GE.OR P5, PT, R14, c[0x0][0x1fc], P1 ;  /* 0x00007f000e007a0c */ /* 0x000fe20000fa6670 */
[----:B---3--:R-:W-:Y:S02]  /*1570*/  IMAD.SHL.U32 R5, R150, 0x40, RZ ;  /* 0x0000004096057824 */ /* 0x008fe400078e00ff */
[----:B------:R2:W-:Y:S01]  /*1580*/  LDGSTS.E.BYPASS.LTC128B.128 [R33+0xa080], [R36.64+0x100], !P2 ;  /* 0x0a08010024217fae */ /* 0x0005e2000d101d52 */
[----:B------:R-:W-:Y:S01]  /*1590*/  ISETP.GE.AND P2, PT, R28, c[0x0][0x16c], PT ;  /* 0x00005b001c007a0c */ /* 0x000fe20003f46270 */
[----:B-----5:R-:W-:-:S02]  /*15a0*/  IMAD.SHL.U32 R4, R148, 0x8, RZ ;  /* 0x0000000894047824 */ /* 0x020fc400078e00ff */
[----:B------:R2:W-:Y:S01]  /*15b0*/  LDGSTS.E.BYPASS.LTC128B.128 [R33+0xb080], [R36.64+0x180], !P0 ;  /* 0x0b08018024217fae */ /* 0x0005e2000c101d52 */
[----:B------:R-:W-:Y:S02]  /*15c0*/  SEL R15, RZ, 0xffffffff, P2 ;  /* 0xffffffffff0f7807 */ /* 0x000fe40001000000 */
[----:B------:R-:W-:Y:S02]  /*15d0*/  ISETP.GE.AND P2, PT, R30, c[0x0][0x16c], PT ;  /* 0x00005b001e007a0c */ /* 0x000fe40003f46270 */
[----:B------:R-:W-:Y:S01]  /*15e0*/  LOP3.LUT R5, R5, 0x1c0, RZ, 0xc0, !PT ;  /* 0x000001c005057812 */ /* 0x000fe200078ec0ff */
[----:B------:R-:W-:Y:S01]  /*15f0*/  IMAD.SHL.U32 R15, R15, 0x2, RZ ;  /* 0x000000020f0f7824 */ /* 0x000fe200078e00ff */
[----:B------:R-:W-:Y:S02]  /*1600*/  SEL R22, RZ, 0x8, P2 ;  /* 0x00000008ff167807 */ /* 0x000fe40001000000 */
[----:B------:R-:W-:Y:S02]  /*1610*/  LEA R10, P2, R24, c[0x0][0x280], 0x2 ;  /* 0x0000a000180a7a11 */ /* 0x000fe400078410ff */
[----:B------:R-:W-:-:S02]  /*1620*/  ISETP.GE.AND P0, PT, R28, c[0x0][0x1fc], PT ;  /* 0x00007f001c007a0c */ /* 0x000fc40003f06270 */
[----:B------:R-:W-:Y:S02]  /*1630*/  LEA.HI.X R11, R24, c[0x0][0x284], R21, 0x2, P2 ;  /* 0x0000a100180b7a11 */ /* 0x000fe400010f1415 */
[----:B------:R-:W-:Y:S02]  /*1640*/  ISETP.GT.AND P2, PT, R154, 0x7, PT ;  /* 0x000000079a00780c */ /* 0x000fe40003f44270 */
[----:B------:R-:W-:Y:S02]  /*1650*/  LOP3.LUT R4, R4, 0x18, RZ, 0xc0, !PT ;  /* 0x0000001804047812 */ /* 0x000fe400078ec0ff */
[----:B------:R-:W-:Y:S02]  /*1660*/  SHF.R.U32.HI R14, RZ, 0x3, R5 ;  /* 0x00000003ff0e7819 */ /* 0x000fe40000011605 */
[----:B------:R-:W-:Y:S02]  /*1670*/  SEL R18, RZ, 0xffffffff, P0 ;  /* 0xffffffffff127807 */ /* 0x000fe40000000000 */
[----:B------:R-:W-:-:S02]  /*1680*/  LOP3.LUT R9, R9, 0x10, R149, 0xf8, !PT ;  /* 0x0000001009097812 */ /* 0x000fc400078ef895 */
[----:B------:R-:W-:Y:S02]  /*1690*/  LOP3.LUT R13, R4, 0x20, R13, 0xf8, !PT ;  /* 0x00000020040d7812 */ /* 0x000fe400078ef80d */
[----:B------:R-:W-:Y:S01]  /*16a0*/  LOP3.LUT R14, R14, R5, R4, 0x1e, !PT ;  /* 0x000000050e0e7212 */ /* 0x000fe200078e1e04 */
[----:B------:R-:W-:Y:S01]  /*16b0*/  @!P2 IMAD.SHL.U32 R4, R154, 0x10, RZ ;  /* 0x000000109a04a824 */ /* 0x000fe200078e00ff */
[----:B------:R-:W-:Y:S01]  /*16c0*/  SEL R28, RZ, 0x1, P3 ;  /* 0x00000001ff1c7807 */ /* 0x000fe20001800000 */
[----:B------:R-:W-:Y:S01]  /*16d0*/  IMAD.SHL.U32 R5, R18, 0x2, RZ ;  /* 0x0000000212057824 */ /* 0x000fe200078e00ff */
[----:B------:R-:W-:Y:S01]  /*16e0*/  LOP3.LUT R9, R9, 0x8, R29, 0xf8, !PT ;  /* 0x0000000809097812 */ /* 0x000fe200078ef81d */
[----:B--2---:R-:W-:Y:S01]  /*16f0*/  CS2R R36, SRZ ;  /* 0x0000000000247805 */ /* 0x004fe2000001ff00 */
[----:B------:R-:W-:Y:S01]  /*1700*/  ISETP.GE.AND P3, PT, R25, c[0x0][0x16c], PT ;  /* 0x00005b0019007a0c */ /* 0x000fe20003f66270 */
[----:B------:R2:W-:Y:S01]  /*1710*/  @!P2 LDGSTS.E.BYPASS.LTC128B.128 [R4+0x14080], [R26.64] ;  /* 0x140800001a04afae */ /* 0x0005e2000b901d52 */
[----:B------:R-:W-:-:S02]  /*1720*/  ISETP.GE.AND P0, PT, R30, c[0x0][0x1fc], PT ;  /* 0x00007f001e007a0c */ /* 0x000fc40003f06270 */
[----:B------:R-:W-:Y:S01]  /*1730*/  LOP3.LUT R12, R9, R8, RZ, 0x3c, !PT ;  /* 0x00000008090c7212 */ /* 0x000fe200078e3cff */
[----:B------:R-:W0:Y:S01]  /*1740*/  LDGDEPBAR ;  /* 0x00000000000079af */ /* 0x000e220000000000 */
[----:B------:R-:W-:Y:S02]  /*1750*/  SEL R23, RZ, 0x4, P3 ;  /* 0x00000004ff177807 */ /* 0x000fe40001800000 */
[----:B------:R-:W-:Y:S01]  /*1760*/  LOP3.LUT R8, R15, 0x2, R32, 0xe2, !PT ;  /* 0x000000020f087812 */ /* 0x000fe200078ee220 */
[----:B------:R3:W-:Y:S01]  /*1770*/  LDGSTS.E.BYPASS.LTC128B.128 [R33+0x10080], [R34.64], !P5 ;  /* 0x1008000022217fae */ /* 0x0007e2000e901d52 */
[----:B------:R-:W-:Y:S02]  /*1780*/  LOP3.LUT R5, R5, 0x2, R28, 0xe2, !PT ;  /* 0x0000000205057812 */ /* 0x000fe400078ee21c */
[----:B------:R-:W-:Y:S01]  /*1790*/  SEL R9, RZ, 0x8, P0 ;  /* 0x00000008ff097807 */ /* 0x000fe20000000000 */
[----:B------:R3:W-:Y:S01]  /*17a0*/  LDGSTS.E.BYPASS.LTC128B.128 [R33+0x11080], [R34.64+0x80], !P4 ;  /* 0x1108008022217fae */ /* 0x0007e2000e101d52 */
[C---:B------:R-:W-:Y:S01]  /*17b0*/  LOP3.LUT P0, RZ, R0.reuse, 0x4, RZ, 0xc0, !PT ;  /* 0x0000000400ff7812 */ /* 0x040fe2000780c0ff */
[----:B------:R-:W-:Y:S01]  /*17c0*/  CS2R R28, SRZ ;  /* 0x00000000001c7805 */ /* 0x000fe2000001ff00 */
[C---:B------:R-:W-:Y:S01]  /*17d0*/  LOP3.LUT P5, RZ, R0.reuse, 0x2, RZ, 0xc0, !PT ;  /* 0x0000000200ff7812 */ /* 0x040fe200078ac0ff */
[----:B------:R-:W-:Y:S01]  /*17e0*/  IMAD.SHL.U32 R0, R0, 0x40, RZ ;  /* 0x0000004000007824 */ /* 0x000fe200078e00ff */
[----:B------:R-:W-:-:S02]  /*17f0*/  LOP3.LUT R8, R22, R8, R23, 0xfe, !PT ;  /* 0x0000000816087212 */ /* 0x000fc400078efe17 */
[----:B------:R-:W-:Y:S01]  /*1800*/  LOP3.LUT R5, R9, R5, R19, 0xfe, !PT ;  /* 0x0000000509057212 */ /* 0x000fe200078efe13 */
[----:B------:R-:W-:Y:S01]  /*1810*/  CS2R R22, SRZ ;  /* 0x0000000000167805 */ /* 0x000fe2000001ff00 */
[----:B------:R-:W-:Y:S01]  /*1820*/  LOP3.LUT R0, R0, 0x1c0, RZ, 0xc0, !PT ;  /* 0x000001c000007812 */ /* 0x000fe200078ec0ff */
[----:B------:R5:W-:Y:S01]  /*1830*/  STL [R1+0x60], R8 ;  /* 0x0000600801007387 */ /* 0x000be20000100800 */
[----:B------:R-:W-:Y:S02]  /*1840*/  ISETP.GE.OR P3, PT, R25, c[0x0][0x1fc], P1 ;  /* 0x00007f0019007a0c */ /* 0x000fe40000f66670 */
[----:B------:R-:W-:Y:S01]  /*1850*/  ISETP.GE.OR P1, PT, R30, c[0x0][0x1fc], P1 ;  /* 0x00007f001e007a0c */ /* 0x000fe20000f26670 */
[----:B------:R1:W-:Y:S01]  /*1860*/  STL [R1+0x54], R5 ;  /* 0x0000540501007387 */ /* 0x0003e20000100800 */
[----:B--2---:R-:W-:Y:S01]  /*1870*/  IMAD.IADD R4, R154, 0x1, -R20 ;  /* 0x000000019a047824 */ /* 0x004fe200078e0a14 */
[----:B------:R-:W-:Y:S01]  /*1880*/  CS2R R30, SRZ ;  /* 0x00000000001e7805 */ /* 0x000fe2000001ff00 */
[----:B------:R-:W-:Y:S01]  /*1890*/  CS2R R26, SRZ ;  /* 0x00000000001a7805 */ /* 0x000fe2000001ff00 */
[----:B------:R-:W-:Y:S01]  /*18a0*/  CS2R R24, SRZ ;  /* 0x0000000000187805 */ /* 0x000fe2000001ff00 */
[----:B------:R-:W-:Y:S01]  /*18b0*/  IMAD R4, R4, 0x2, R6 ;  /* 0x0000000204047824 */ /* 0x000fe200078e0206 */
[----:B------:R-:W-:-:S03]  /*18c0*/  CS2R R20, SRZ ;  /* 0x0000000000147805 */ /* 0x000fc6000001ff00 */
[----:B------:R-:W-:Y:S01]  /*18d0*/  IMAD.IADD R14, R4, 0x1, R14 ;  /* 0x00000001040e7824 */ /* 0x000fe200078e020e */
[----:B------:R3:W-:Y:S01]  /*18e0*/  LDGSTS.E.BYPASS.LTC128B.128 [R33+0x12080], [R34.64+0x100], !P3 ;  /* 0x1208010022217fae */ /* 0x0007e2000d901d52 */
[----:B------:R-:W-:-:S03]  /*18f0*/  IMAD.SHL.U32 R4, R16, 0x8, RZ ;  /* 0x0000000810047824 */ /* 0x000fc600078e00ff */
[----:B------:R3:W-:Y:S01]  /*1900*/  LDGSTS.E.BYPASS.LTC128B.128 [R33+0x13080], [R34.64+0x180], !P1 ;  /* 0x1308018022217fae */ /* 0x0007e2000c901d52 */
[----:B------:R-:W-:Y:S02]  /*1910*/  PLOP3.LUT P1, PT, PT, PT, UP0, 0x80, 0x0 ;  /* 0x000000000000781c */ /* 0x000fe40003f2f008 */
[----:B------:R-:W-:Y:S01]  /*1920*/  LOP3.LUT R4, R0, 0x8, R4, 0xf8, !PT ;  /* 0x0000000800047812 */ /* 0x000fe200078ef804 */
[----:B-----5:R-:W-:Y:S02]  /*1930*/  IMAD.SHL.U32 R8, R7, 0x40, RZ ;  /* 0x0000004007087824 */ /* 0x020fe400078e00ff */
[----:B-1----:R-:W-:Y:S01]  /*1940*/  IMAD.SHL.U32 R5, R2, 0x8, RZ ;  /* 0x0000000802057824 */ /* 0x002fe200078e00ff */
[----:B------:R-:W-:Y:S02]  /*1950*/  SHF.R.U32.HI R2, RZ, 0x3, R0 ;  /* 0x00000003ff027819 */ /* 0x000fe40000011600 */
[----:B------:R-:W-:Y:S02]  /*1960*/  LOP3.LUT R8, R8, 0xfffffe00, RZ, 0xc0, !PT ;  /* 0xfffffe0008087812 */ /* 0x000fe400078ec0ff */
[----:B------:R-:W-:-:S02]  /*1970*/  LOP3.LUT R5, R0, 0x38, R5, 0xf8, !PT ;  /* 0x0000003800057812 */ /* 0x000fc400078ef805 */
[----:B------:R-:W-:Y:S01]  /*1980*/  LOP3.LUT R0, R2, R13, R0, 0x1e, !PT ;  /* 0x0000000d02007212 */ /* 0x000fe200078e1e00 */
[C---:B------:R-:W-:Y:S01]  /*1990*/  IMAD R7, R16.reuse, 0x1000, R8 ;  /* 0x0000100010077824 */ /* 0x040fe200078e0208 */
[----:B------:R-:W-:Y:S02]  /*19a0*/  LOP3.LUT R13, R17, 0xffffffe0, RZ, 0xc0, !PT ;  /* 0xffffffe0110d7812 */ /* 0x000fe400078ec0ff */
[-C--:B------:R-:W-:Y:S01]  /*19b0*/  LOP3.LUT R9, R5, R2.reuse, RZ, 0x3c, !PT ;  /* 0x0000000205097212 */ /* 0x080fe200078e3cff */
[----:B------:R-:W-:Y:S01]  /*19c0*/  IMAD R5, R16, 0x200, R12 ;  /* 0x0000020010057824 */ /* 0x000fe200078e020c */
[----:B------:R-:W-:Y:S01]  /*19d0*/  LOP3.LUT R4, R4, R2, RZ, 0x3c, !PT ;  /* 0x0000000204047212 */ /* 0x000fe200078e3cff */
[----:B------:R-:W-:Y:S01]  /*19e0*/  IMAD.IADD R13, R154, 0x1, -R13 ;  /* 0x000000019a0d7824 */ /* 0x000fe200078e0a0d */
[-C--:B------:R-:W-:Y:S01]  /*19f0*/  LOP3.LUT R0, R0, R8.reuse, RZ, 0xfc, !PT ;  /* 0x0000000800007212 */ /* 0x080fe200078efcff */
[----:B------:R-:W-:Y:S01]  /*1a00*/  IMAD.IADD R7, R7, 0x1, R9 ;  /* 0x0000000107077824 */ /* 0x000fe200078e0209 */
[CC--:B------:R-:W-:Y:S01]  /*1a10*/  IADD3 R2, R4.reuse, R8.reuse, R6 ;  /* 0x0000000804027210 */ /* 0x0c0fe20007ffe006 */
[----:B------:R-:W-:Y:S01]  /*1a20*/  IMAD.MOV.U32 R6, RZ, RZ, 0x10 ;  /* 0x00000010ff067424 */ /* 0x000fe200078e00ff */
[----:B------:R-:W-:Y:S01]  /*1a30*/  SHF.R.S32.HI R12, RZ, 0x1f, R13 ;  /* 0x0000001fff0c7819 */ /* 0x000fe2000001140d */
[----:B---3--:R-:W-:Y:S01]  /*1a40*/  CS2R R34, SRZ ;  /* 0x0000000000227805 */ /* 0x008fe2000001ff00 */
[----:B------:R-:W-:Y:S01]  /*1a50*/  LOP3.LUT R8, R4, R8, RZ, 0xfc, !PT ;  /* 0x0000000804087212 */ /* 0x000fe200078efcff */
[----:B------:R-:W-:Y:S01]  /*1a60*/  @!P2 IMAD.SHL.U32 R4, R154, 0x10, RZ ;  /* 0x000000109a04a824 */ /* 0x000fe200078e00ff */
[----:B------:R-:W-:Y:S01]  /*1a70*/  LEA.HI R12, R12, R13, RZ, 0x2 ;  /* 0x0000000d0c0c7211 */ /* 0x000fe200078f10ff */
[----:B------:R-:W-:Y:S01]  /*1a80*/  CS2R R32, SRZ ;  /* 0x0000000000207805 */ /* 0x000fe2000001ff00 */
[----:B------:R-:W-:-:S02]  /*1a90*/  SEL R6, R6, 0xfffffff0, !P5 ;  /* 0xfffffff006067807 */ /* 0x000fc40006800000 */
[----:B------:R-:W-:Y:S01]  /*1aa0*/  LEA.HI R9, R12, R149, RZ, 0x1e ;  /* 0x000000950c097211 */ /* 0x000fe200078ff0ff */
[----:B------:R1:W-:Y:S04]  /*1ab0*/  @!P2 LDGSTS.E.BYPASS.LTC128B.128 [R4+0x14100], [R10.64] ;  /* 0x141000000a04afae */ /* 0x0003e8000b901d52 */
[----:B------:R2:W-:Y:S04]  /*1ac0*/  STL [R1+0x6c], R9 ;  /* 0x00006c0901007387 */ /* 0x0005e80000100800 */
[----:B------:R-:W0:Y:S01]  /*1ad0*/  LDGDEPBAR ;  /* 0x00000000000079af */ /* 0x000e220000000000 */
[----:B-1----:R-:W-:Y:S01]  /*1ae0*/  SEL R4, R152, 0xffffffe0, !P0 ;  /* 0xffffffe098047807 */ /* 0x002fe20004000000 */
[----:B------:R-:W-:Y:S05]  /*1af0*/  @!P1 BRA `(.L_x_36) ;  /* 0x0000274000009947 */ /* 0x000fea0003800000 */
[----:B--2-4-:R-:W-:Y:S01]  /*1b00*/  SHF.R.S32.HI R9, RZ, 0x1f, R148 ;  /* 0x0000001fff097819 */ /* 0x014fe20000011494 */
[----:B------:R-:W-:Y:S01]  /*1b10*/  ULDC.64 UR4, c[0x0][0x238] ;  /* 0x00008e0000047ab9 */ /* 0x000fe20000000a00 */
[----:B------:R-:W-:Y:S01]  /*1b20*/  LOP3.LUT P0, RZ, R150, 0x4, RZ, 0xc0, !PT ;  /* 0x0000000496ff7812 */ /* 0x000fe2000780c0ff */
[----:B------:R-:W-:Y:S01]  /*1b30*/  UIMAD UR4, UR9, UR4, URZ ;  /* 0x00000004090472a4 */ /* 0x000fe2000f8e023f */
[----:B------:R-:W-:Y:S01]  /*1b40*/  LEA.HI R9, R9, R148, RZ, 0x2 ;  /* 0x0000009409097211 */ /* 0x000fe200078f10ff */
[----:B------:R-:W-:Y:S01]  /*1b50*/  IMAD.SHL.U32 R14, R14, 0x2, RZ ;  /* 0x000000020e0e7824 */ /* 0x000fe200078e00ff */
[----:B------:R-:W-:Y:S01]  /*1b60*/  LOP3.LUT R12, R12, 0xfffffffc, RZ, 0xc0, !PT ;  /* 0xfffffffc0c0c7812 */ /* 0x000fe200078ec0ff */
[----:B------:R-:W-:Y:S01]  /*1b70*/  IMAD.U32 R10, RZ, RZ, UR11 ;  /* 0x0000000bff0a7e24 */ /* 0x000fe2000f8e00ff */
[----:B------:R-:W-:Y:S01]  /*1b80*/  LOP3.LUT R9, R9, 0xfffffffc, RZ, 0xc0, !PT ;  /* 0xfffffffc09097812 */ /* 0x000fe200078ec0ff */
[----:B------:R-:W-:Y:S01]  /*1b90*/  UIMAD UR4, UR11, UR5, UR4 ;  /* 0x000000050b0472a4 */ /* 0x000fe2000f8e0204 */
[--C-:B------:R-:W-:Y:S01]  /*1ba0*/  SHF.R.S32.HI R155, RZ, 0x1f, R154.reuse ;  /* 0x0000001fff9b7819 */ /* 0x100fe2000001149a */
[----:B------:R-:W-:Y:S01]  /*1bb0*/  IMAD.SHL.U32 R2, R2, 0x2, RZ ;  /* 0x0000000202027824 */ /* 0x000fe200078e00ff */
[----:B------:R-:W-:Y:S01]  /*1bc0*/  IADD3 R13, R13, -R12, RZ ;  /* 0x8000000c0d0d7210 */ /* 0x000fe20007ffe0ff */
[----:B------:R-:W-:Y:S01]  /*1bd0*/  IMAD.IADD R9, R148, 0x1, -R9 ;  /* 0x0000000194097824 */ /* 0x000fe200078e0a09 */
[----:B------:R-:W-:Y:S01]  /*1be0*/  IADD3 R15, R14, 0x141c0, RZ ;  /* 0x000141c00e0f7810 */ /* 0x000fe20007ffe0ff */
[----:B------:R-:W-:Y:S01]  /*1bf0*/  IMAD.WIDE.U32 R10, R10, c[0x0][0x238], R154 ;  /* 0x00008e000a0a7a25 */ /* 0x000fe200078e009a */
[----:B------:R-:W-:Y:S01]  /*1c00*/  STL [R1+0x74], R155 ;  /* 0x0000749b01007387 */ /* 0x000fe20000100800 */
[----:B------:R-:W-:Y:S01]  /*1c10*/  LEA R7, R7, 0x80, 0x1 ;  /* 0x0000008007077811 */ /* 0x000fe200078e08ff */
[----:B------:R-:W-:Y:S01]  /*1c20*/  UIADD3 UR7, UR7, 0x1f, URZ ;  /* 0x0000001f07077890 */ /* 0x000fe2000fffe03f */
[----:B------:R-:W-:Y:S01]  /*1c30*/  IMAD R12, R9, -0x8, R151 ;  /* 0xfffffff8090c7824 */ /* 0x000fe200078e0297 */
[----:B------:R-:W-:Y:S01]  /*1c40*/  IADD3 R9, R14, 0x14180, RZ ;  /* 0x000141800e097810 */ /* 0x000fe20007ffe0ff */
[----:B------:R1:W-:Y:S01]  /*1c50*/  STL [R1+0x64], R14 ;  /* 0x0000640e01007387 */ /* 0x0003e20000100800 */
[----:B------:R-:W-:Y:S01]  /*1c60*/  IADD3 R11, R11, UR4, RZ ;  /* 0x000000040b0b7c10 */ /* 0x000fe2000fffe0ff */
[----:B------:R-:W-:Y:S01]  /*1c70*/  ULDC.64 UR4, c[0x0][0x240] ;  /* 0x0000900000047ab9 */ /* 0x000fe20000000a00 */
[----:B------:R-:W-:Y:S01]  /*1c80*/  @P0 IADD3 R15, R9, -0x40, RZ ;  /* 0xffffffc0090f0810 */ /* 0x000fe20007ffe0ff */
[----:B------:R-:W-:Y:S01]  /*1c90*/  UIMAD UR4, UR10, UR4, URZ ;  /* 0x000000040a0472a4 */ /* 0x000fe2000f8e023f */
[----:B------:R-:W-:Y:S01]  /*1ca0*/  LEA R8, R8, 0x15180, 0x1 ;  /* 0x0001518008087811 */ /* 0x000fe200078e08ff */
[----:B------:R-:W-:Y:S01]  /*1cb0*/  IMAD R12, R13, -0x2, R12 ;  /* 0xfffffffe0d0c7824 */ /* 0x000fe200078e020c */
[----:B------:R-:W-:Y:S01]  /*1cc0*/  CS2R R146, SRZ ;  /* 0x0000000000927805 */ /* 0x000fe2000001ff00 */
[----:B------:R2:W-:Y:S01]  /*1cd0*/  STL [R1+0x68], R15 ;  /* 0x0000680f01007387 */ /* 0x0005e20000100800 */
[----:B------:R-:W-:Y:S01]  /*1ce0*/  UIMAD UR5, UR12, UR5, UR4 ;  /* 0x000000050c0572a4 */ /* 0x000fe2000f8e0204 */
[----:B------:R-:W-:Y:S01]  /*1cf0*/  IMAD.SHL.U32 R0, R0, 0x2, RZ ;  /* 0x0000000200007824 */ /* 0x000fe200078e00ff */
[----:B------:R-:W-:Y:S01]  /*1d00*/  USHF.R.S32.HI UR4, URZ, 0x1f, UR7 ;  /* 0x0000001f3f047899 */ /* 0x000fe20008011407 */
[----:B------:R-:W-:Y:S01]  /*1d10*/  CS2R R144, SRZ ;  /* 0x0000000000907805 */ /* 0x000fe2000001ff00 */
[----:B------:R-:W-:Y:S01]  /*1d20*/  CS2R R142, SRZ ;  /* 0x00000000008e7805 */ /* 0x000fe2000001ff00 */
[----:B------:R-:W-:Y:S01]  /*1d30*/  CS2R R140, SRZ ;  /* 0x00000000008c7805 */ /* 0x000fe2000001ff00 */
[----:B------:R-:W-:Y:S01]  /*1d40*/  ULEA.HI UR4, UR4, UR7, URZ, 0x5 ;  /* 0x0000000704047291 */ /* 0x000fe2000f8f283f */
        /* <DEDUP_REMOVED lines=9> */
[----:B-1----:R-:W-:Y:S01]  /*1de0*/  IMAD.U32 R14, RZ, RZ, UR12 ;  /* 0x0000000cff0e7e24 */ /* 0x002fe2000f8e00ff */
[----:B------:R-:W-:Y:S01]  /*1df0*/  CS2R R120, SRZ ;  /* 0x0000000000787805 */ /* 0x000fe2000001ff00 */
[----:B------:R-:W-:Y:S01]  /*1e00*/  CS2R R118, SRZ ;  /* 0x0000000000767805 */ /* 0x000fe2000001ff00 */
[----:B------:R-:W-:Y:S01]  /*1e10*/  CS2R R116, SRZ ;  /* 0x0000000000747805 */ /* 0x000fe2000001ff00 */
[----:B------:R-:W-:Y:S01]  /*1e20*/  CS2R R114, SRZ ;  /* 0x0000000000727805 */ /* 0x000fe2000001ff00 */
[----:B------:R-:W-:Y:S01]  /*1e30*/  CS2R R112, SRZ ;  /* 0x0000000000707805 */ /* 0x000fe2000001ff00 */
[----:B------:R-:W-:Y:S01]  /*1e40*/  CS2R R110, SRZ ;  /* 0x00000000006e7805 */ /* 0x000fe2000001ff00 */
[----:B------:R-:W-:Y:S01]  /*1e50*/  CS2R R108, SRZ ;  /* 0x00000000006c7805 */ /* 0x000fe2000001ff00 */
[----:B--2---:R-:W-:Y:S01]  /*1e60*/  IMAD.WIDE.U32 R14, R14, c[0x0][0x240], R10 ;  /* 0x000090000e0e7a25 */ /* 0x004fe200078e000a */
        /* <DEDUP_REMOVED lines=33> */
[C---:B-1----:R-:W-:Y:S01]  /*2080*/  LEA R7, R5.reuse, R3, 0x1 ;  /* 0x0000000305077211 */ /* 0x042fe200078e08ff */
[----:B------:R-:W-:Y:S01]  /*2090*/  IMAD.SHL.U32 R3, R5, 0x2, RZ ;  /* 0x0000000205037824 */ /* 0x000fe200078e00ff */
[----:B------:R-:W-:Y:S01]  /*20a0*/  CS2R R46, SRZ ;  /* 0x00000000002e7805 */ /* 0x000fe2000001ff00 */
[----:B------:R-:W-:Y:S01]  /*20b0*/  IMAD R5, R4, 0x2, R8 ;  /* 0x0000000204057824 */ /* 0x000fe200078e0208 */
        /* <DEDUP_REMOVED lines=15> */
[----:B------:R-:W-:-:S02]  /*21b0*/  UMOV UR10, URZ ;  /* 0x0000003f000a7c82 */ /* 0x000fc40008000000 */
[----:B------:R-:W-:Y:S02]  /*21c0*/  ULDC UR9, c[0x0][0x168] ;  /* 0x00005a0000097ab9 */ /* 0x000fe40000000800 */
[----:B------:R-:W-:Y:S02]  /*21d0*/  USHF.R.S32.HI UR11, URZ, 0x5, UR4 ;  /* 0x000000053f0b7899 */ /* 0x000fe40008011404 */
[----:B------:R-:W-:Y:S01]  /*21e0*/  ULDC UR7, c[0x0][0x168] ;  /* 0x00005a0000077ab9 */ /* 0x000fe20000000800 */
[C---:B-1----:R-:W-:Y:S01]  /*21f0*/  LEA R7, R6.reuse, R8, 0x1 ;  /* 0x0000000806077211 */ /* 0x042fe200078e08ff */
[----:B--2---:R-:W-:-:S04]  /*2200*/  IMAD R3, R6, 0x2, R2 ;  /* 0x0000000206037824 */ /* 0x004fc800078e0202 */
[----:B------:R-:W-:Y:S01]  /*2210*/  STL [R1+0x44], R7 ;  /* 0x0000440701007387 */ /* 0x000fe20000100800 */
[C---:B------:R-:W-:Y:S01]  /*2220*/  IMAD R6, R4.reuse, 0x2, R2 ;  /* 0x0000000204067824 */ /* 0x040fe200078e0202 */
[----:B------:R-:W-:-:S04]  /*2230*/  LEA R252, R4, R3, 0x1 ;  /* 0x0000000304fc7211 */ /* 0x000fc800078e08ff */
[----:B------:R-:W-:Y:S04]  /*2240*/  STL [R1+0x20], R6 ;  /* 0x0000200601007387 */ /* 0x000fe80000100800 */
[----:B------:R1:W-:Y:S02]  /*2250*/  STL [R1+0x4c], R5 ;  /* 0x00004c0501007387 */ /* 0x0003e40000100800 */
[----:B-1----:R-:W-:Y:S01]  /*2260*/  IMAD R5, R4, 0x2, R7 ;  /* 0x0000000204057824 */ /* 0x002fe200078e0207 */
[----:B------:R-:W-:-:S04]  /*2270*/  IADD3 R4, R15, UR5, RZ ;  /* 0x000000050f047c10 */ /* 0x000fc8000fffe0ff */
[----:B------:R1:W-:Y:S04]  /*2280*/  STL [R1+0x48], R5 ;  /* 0x0000480501007387 */ /* 0x0003e80000100800 */
[----:B------:R1:W-:Y:S02]  /*2290*/  STL [R1+0x98], R4 ;  /* 0x0000980401007387 */ /* 0x0003e40000100800 */
[C---:B------:R-:W-:Y:S02]  /*22a0*/  ISETP.GT.AND P6, PT, R12.reuse, RZ, PT ;  /* 0x000000ff0c00720c */ /* 0x040fe40003fc4270 */
[C---:B------:R-:W-:Y:S02]  /*22b0*/  ISETP.GT.AND P5, PT, R12.reuse, 0x1, PT ;  /* 0x000000010c00780c */ /* 0x040fe40003fa4270 */
[C---:B------:R-:W-:Y:S02]  /*22c0*/  ISETP.GT.AND P4, PT, R12.reuse, 0x20, PT ;  /* 0x000000200c00780c */ /* 0x040fe40003f84270 */
[----:B------:R-:W-:-:S02]  /*22d0*/  ISETP.GT.AND P3, PT, R12, 0x21, PT ;  /* 0x000000210c00780c */ /* 0x000fc40003f64270 */
.L_x_39:
        /* <DEDUP_REMOVED lines=255> */
[----:B------:R-:W-:Y:S01]  /*32d0*/  UIMAD UR4, UR13, -0x20, UR9 ;  /* 0xffffffe00d0478a4 */ /* 0x000fe2000f8e0209 */
        /* <DEDUP_REMOVED lines=43> */
.L_x_37:
        /* <DEDUP_REMOVED lines=101> */
.L_x_38:
        /* <DEDUP_REMOVED lines=102> */
.L_x_36:
[----:B-12-4-:R-:W2:Y:S01]  /*4240*/  LDL.LU.64 R8, [R1+0x70] ;  /* 0x0000700001087983 */ /* 0x016ea20000300a00 */
[----:B------:R-:W1:Y:S01]  /*4250*/  S2UR UR4, SR_CTAID.X ;  /* 0x00000000000479c3 */ /* 0x000e620000002500 */
[----:B-----5:R-:W-:Y:S01]  /*4260*/  MOV R0, c[0x0][0x338] ;  /* 0x0000ce0000007a02 */ /* 0x020fe20000000f00 */
[----:B------:R-:W-:Y:S01]  /*4270*/  USHF.R.S32.HI UR6, URZ, 0x1f, UR12 ;  /* 0x0000001f3f067899 */ /* 0x000fe2000801140c */
[----:B------:R-:W3:Y:S01]  /*4280*/  S2R R2, SR_CTAID.Y ;  /* 0x0000000000027919 */ /* 0x000ee20000002600 */
[----:B------:R-:W-:Y:S01]  /*4290*/  FMUL.FTZ R84, R84, c[0x0][0x298] ;  /* 0x0000a60054547a20 */ /* 0x000fe20000410000 */
[----:B------:R-:W-:Y:S01]  /*42a0*/  ISETP.NE.AND P1, PT, R0, 0x1, PT ;  /* 0x000000010000780c */ /* 0x000fe20003f25270 */
[----:B-1----:R-:W-:-:S12]  /*42b0*/  USHF.L.U32 UR4, UR4, 0xe, URZ ;  /* 0x0000000e04047899 */ /* 0x002fd8000800063f */
[----:B---3--:R-:W-:Y:S01]  /*42c0*/  @P1 IMAD.HI.U32 R0, R2, c[0x0][0x33c], RZ ;  /* 0x0000cf0002001a27 */ /* 0x008fe200078e00ff */
[----:B------:R-:W-:Y:S01]  /*42d0*/  USHF.R.S32.HI UR8, URZ, 0x1f, UR4 ;  /* 0x0000001f3f087899 */ /* 0x000fe20008011404 */
[----:B------:R-:W-:-:S03]  /*42e0*/  SHF.R.S32.HI R3, RZ, 0x1f, R2 ;  /* 0x0000001fff037819 */ /* 0x000fc60000011402 */
[----:B------:R-:W-:-:S04]  /*42f0*/  @P1 SHF.R.U32.HI R0, RZ, c[0x0][0x340], R0 ;  /* 0x0000d000ff001a19 */ /* 0x000fc80000011600 */
[----:B------:R-:W-:Y:S02]  /*4300*/  @P1 SHF.R.S32.HI R6, RZ, 0x1f, R0 ;  /* 0x0000001fff061819 */ /* 0x000fe40000011400 */
[----:B------:R-:W-:Y:S02]  /*4310*/  @P1 MOV R2, R0 ;  /* 0x0000000000021202 */ /* 0x000fe40000000f00 */
[----:B------:R-:W-:-:S05]  /*4320*/  @P1 MOV R3, R6 ;  /* 0x0000000600031202 */ /* 0x000fca0000000f00 */
[C---:B------:R-:W-:Y:S02]  /*4330*/  IMAD R0, R3.reuse, c[0x0][0x328], RZ ;  /* 0x0000ca0003007a24 */ /* 0x040fe400078e02ff */
[----:B------:R-:W-:Y:S02]  /*4340*/  IMAD R3, R3, c[0x0][0x300], RZ ;  /* 0x0000c00003037a24 */ /* 0x000fe400078e02ff */
[----:B------:R-:W-:Y:S02]  /*4350*/  IMAD R0, R2, c[0x0][0x32c], R0 ;  /* 0x0000cb0002007a24 */ /* 0x000fe400078e0200 */
[----:B------:R-:W-:Y:S02]  /*4360*/  FMUL.FTZ R85, R85, c[0x0][0x298] ;  /* 0x0000a60055557a20 */ /* 0x000fe40000410000 */
[----:B------:R-:W-:Y:S02]  /*4370*/  FMUL.FTZ R87, R87, c[0x0][0x298] ;  /* 0x0000a60057577a20 */ /* 0x000fe40000410000 */
[----:B------:R-:W-:-:S02]  /*4380*/  FMUL.FTZ R88, R88, c[0x0][0x298] ;  /* 0x0000a60058587a20 */ /* 0x000fc40000410000 */
[----:B------:R-:W-:Y:S02]  /*4390*/  FMUL.FTZ R89, R89, c[0x0][0x298] ;  /* 0x0000a60059597a20 */ /* 0x000fe40000410000 */
[----:B------:R-:W-:Y:S02]  /*43a0*/  FMUL.FTZ R90, R90, c[0x0][0x298] ;  /* 0x0000a6005a5a7a20 */ /* 0x000fe40000410000 */
[----:B------:R-:W-:Y:S02]  /*43b0*/  FMUL.FTZ R91, R91, c[0x0][0x298] ;  /* 0x0000a6005b5b7a20 */ /* 0x000fe40000410000 */
        /* <DEDUP_REMOVED lines=45> */
[----:B------:R-:W-:Y:S01]  /*4690*/  FMUL.FTZ R137, R137, c[0x0][0x298] ;  /* 0x0000a60089897a20 */ /* 0x000fe20000410000 */
[C---:B--2---:R-:W-:Y:S01]  /*46a0*/  IADD3 R4, P0, R8.reuse, UR4, RZ ;  /* 0x0000000408047c10 */ /* 0x044fe2000ff1e0ff */
[----:B------:R-:W-:Y:S02]  /*46b0*/  ULDC.64 UR4, c[0x0][0x330] ;  /* 0x0000cc0000047ab9 */ /* 0x000fe40000000a00 */
[----:B------:R-:W-:Y:S01]  /*46c0*/  UIMAD UR4, UR6, UR4, URZ ;  /* 0x00000004060472a4 */ /* 0x000fe2000f8e023f */
[----:B------:R-:W-:-:S03]  /*46d0*/  LEA.HI.X.SX32 R5, R8, UR8, 0x1, P0 ;  /* 0x0000000808057c11 */ /* 0x000fc600080f0eff */
[----:B------:R-:W-:Y:S02]  /*46e0*/  UIMAD UR8, UR12, UR5, UR4 ;  /* 0x000000050c0872a4 */ /* 0x000fe4000f8e0204 */
[C-C-:B------:R-:W-:Y:S01]  /*46f0*/  IMAD.WIDE.U32 R8, R2.reuse, c[0x0][0x328], R4.reuse ;  /* 0x0000ca0002087a25 */ /* 0x140fe200078e0004 */
[----:B------:R-:W-:Y:S02]  /*4700*/  ULDC.64 UR4, c[0x0][0x308] ;  /* 0x0000c20000047ab9 */ /* 0x000fe40000000a00 */
[----:B------:R-:W-:Y:S01]  /*4710*/  UIMAD UR4, UR6, UR4, URZ ;  /* 0x00000004060472a4 */ /* 0x000fe2000f8e023f */
[C---:B------:R-:W-:Y:S01]  /*4720*/  IMAD.WIDE.U32 R6, R2.reuse, c[0x0][0x300], R4 ;  /* 0x0000c00002067a25 */ /* 0x040fe200078e0004 */
[----:B------:R-:W-:Y:S02]  /*4730*/  IADD3 R5, R9, R0, RZ ;  /* 0x0000000009057210 */ /* 0x000fe40007ffe0ff */
[----:B------:R-:W-:Y:S01]  /*4740*/  MOV R9, UR12 ;  /* 0x0000000c00097c02 */ /* 0x000fe20008000f00 */
[----:B------:R-:W-:Y:S01]  /*4750*/  IMAD R2, R2, c[0x0][0x304], R3 ;  /* 0x0000c10002027a24 */ /* 0x000fe200078e0203 */
[----:B------:R-:W-:Y:S01]  /*4760*/  MOV R4, R8 ;  /* 0x0000000800047202 */ /* 0x000fe20000000f00 */
[----:B------:R-:W-:Y:S01]  /*4770*/  UIMAD UR4, UR12, UR5, UR4 ;  /* 0x000000050c0472a4 */ /* 0x000fe2000f8e0204 */
[----:B------:R-:W-:-:S02]  /*4780*/  MOV R0, UR12 ;  /* 0x0000000c00007c02 */ /* 0x000fc40008000f00 */
[----:B------:R-:W-:Y:S01]  /*4790*/  IADD3 R3, R7, R2, RZ ;  /* 0x0000000207037210 */ /* 0x000fe20007ffe0ff */
[----:B------:R-:W-:Y:S01]  /*47a0*/  IMAD.WIDE.U32 R8, R9, c[0x0][0x330], R4 ;  /* 0x0000cc0009087a25 */ /* 0x000fe200078e0004 */
[----:B------:R-:W-:-:S05]  /*47b0*/  MOV R2, R6 ;  /* 0x0000000600027202 */ /* 0x000fca0000000f00 */
[----:B------:R-:W-:Y:S01]  /*47c0*/  IMAD.WIDE.U32 R6, R0, c[0x0][0x308], R2 ;  /* 0x0000c20000067a25 */ /* 0x000fe200078e0002 */
[----:B------:R-:W-:Y:S02]  /*47d0*/  IADD3 R0, R9, UR8, RZ ;  /* 0x0000000809007c10 */ /* 0x000fe4000fffe0ff */
[----:B------:R-:W-:Y:S02]  /*47e0*/  LEA R2, P1, R8, c[0x0][0x310], 0x2 ;  /* 0x0000c40008027a11 */ /* 0x000fe400078210ff */
[----:B------:R-:W-:Y:S02]  /*47f0*/  LEA R4, P0, R6, c[0x0][0x2e8], 0x2 ;  /* 0x0000ba0006047a11 */ /* 0x000fe400078010ff */
[----:B------:R-:W-:Y:S01]  /*4800*/  LEA.HI.X R3, R8, c[0x0][0x314], R0, 0x2, P1 ;  /* 0x0000c50008037a11 */ /* 0x000fe200008f1400 */
[----:B------:R-:W-:Y:S01]  /*4810*/  BAR.SYNC.DEFER_BLOCKING 0x1, 0x100 ;  /* 0x0044000000007b1d */ /* 0x000fe20000010000 */
[----:B------:R-:W-:-:S05]  /*4820*/  IADD3 R5, R7, UR4, RZ ;  /* 0x0000000407057c10 */ /* 0x000fca000fffe0ff */
[----:B------:R-:W-:Y:S01]  /*4830*/  RED.E.ADD.F32.FTZ.RN.STRONG.GPU [R2.64], R20 ;  /* 0x000000140200798e */ /* 0x000fe2000c10e792 */
[----:B------:R-:W-:-:S03]  /*4840*/  LEA.HI.X R5, R6, c[0x0][0x2ec], R5, 0x2, P0 ;  /* 0x0000bb0006057a11 */ /* 0x000fc600000f1405 */
[----:B------:R-:W-:Y:S04]  /*4850*/  RED.E.ADD.F32.FTZ.RN.STRONG.GPU [R2.64+0x400], R21 ;  /* 0x000400150200798e */ /* 0x000fe8000c10e792 */
        /* <DEDUP_REMOVED lines=55> */
[----:B------:R-:W-:Y:S01]  /*4bd0*/  RED.E.ADD.F32.FTZ.RN.STRONG.GPU [R2.64+0xe400], R81 ;  /* 0x00e400510200798e */ /* 0x000fe2000c10e792 */
[----:B------:R-:W-:-:S03]  /*4be0*/  FMUL.FTZ R7, R86, c[0x0][0x298] ;  /* 0x0000a60056077a20 */ /* 0x000fc60000410000 */
[----:B------:R-:W-:Y:S04]  /*4bf0*/  RED.E.ADD.F32.FTZ.RN.STRONG.GPU [R2.64+0xe800], R82 ;  /* 0x00e800520200798e */ /* 0x000fe8000c10e792 */
[----:B------:R-:W-:Y:S04]  /*4c00*/  RED.E.ADD.F32.FTZ.RN.STRONG.GPU [R2.64+0xec00], R83 ;  /* 0x00ec00530200798e */ /* 0x000fe8000c10e792 */
[----:B------:R-:W-:Y:S04]  /*4c10*/  RED.E.ADD.F32.FTZ.RN.STRONG.GPU [R2.64+0xf000], R76 ;  /* 0x00f0004c0200798e */ /* 0x000fe8000c10e792 */
[----:B------:R-:W-:Y:S04]  /*4c20*/  RED.E.ADD.F32.FTZ.RN.STRONG.GPU [R2.64+0xf400], R77 ;  /* 0x00f4004d0200798e */ /* 0x000fe8000c10e792 */
[----:B------:R-:W-:Y:S04]  /*4c30*/  RED.E.ADD.F32.FTZ.RN.STRONG.GPU [R2.64+0xf800], R78 ;  /* 0x00f8004e0200798e */ /* 0x000fe8000c10e792 */
[----:B------:R-:W-:Y:S04]  /*4c40*/  RED.E.ADD.F32.FTZ.RN.STRONG.GPU [R2.64+0xfc00], R79 ;  /* 0x00fc004f0200798e */ /* 0x000fe8000c10e792 */
[----:B------:R-:W-:Y:S04]  /*4c50*/  RED.E.ADD.F32.FTZ.RN.STRONG.GPU [R4.64], R84 ;  /* 0x000000540400798e */ /* 0x000fe8000c10e792 */
        /* <DEDUP_REMOVED lines=73> */
[----:B------:R-:W-:Y:S05]  /*50f0*/  EXIT ;  /* 0x000000000000794d */ /* 0x000fea0003800000 */
.L_x_40:
        /* <DEDUP_REMOVED lines=16> */
.L_x_1147:


//--------------------- .text._ZN7cutlass13device_kernelIN5flash19enable_sm80_to_sm89INS1_16FlashAttnBwdSm80INS1_25CollectiveMainloopBwdSm80ILi1ELi1EN4cute5tupleIJNS5_1CILi32EEENS7_ILi64EEENS7_ILi256EEEEEENS_6half_tEfNS_4arch4Sm80ELb0ELb0ELb0ELb1ELb0ELb0ELb0ELb0ELi2ELi2ELi2ELi1ELb1EEENS1_21CollectiveEpilogueBwdISB_SC_SE_Li256ELb1ELb0ELi4EEENS1_19SingleTileSchedulerILb1ELb0ELb0ELi64EEEEEEEEEvNT_6ParamsE --------------------------
	.section	.text._ZN7cutlass13device_kernelIN5flash19enable_sm80_to_sm89INS1_16FlashAttnBwdSm80INS1_25CollectiveMainloopBwdSm80ILi1ELi1EN4cute5tupleIJNS5_1CILi32EEENS7_ILi64EEENS7_ILi256EEEEEENS_6half_tEfNS_4arch4Sm80ELb0ELb0ELb0ELb1ELb0ELb0ELb0ELb0ELi2ELi2ELi2ELi1ELb1EEENS1_21CollectiveEpilogueBwdISB_SC_SE_Li256ELb1ELb0ELi4EEENS1_19SingleTileSchedulerILb1ELb0ELb0ELi64EEEEEEEEEvNT_6ParamsE,"ax",@progbits
	.sectioninfo	@"SHI_REGISTERS=255"
	.align	128
.text._ZN7cutlass13device_kernelIN5flash19enable_sm80_to_sm89INS1_16FlashAttnBwdSm80INS1_25CollectiveMainloopBwdSm80ILi1ELi1EN4cute5tupleIJNS5_1CILi32EEENS7_ILi64EEENS7_ILi256EEEEEENS_6half_tEfNS_4arch4Sm80ELb0ELb0ELb0ELb1ELb0ELb0ELb0ELb0ELi2ELi2ELi2ELi1ELb1EEENS1_21CollectiveEpilogueBwdISB_SC_SE_Li256ELb1ELb0ELi4EEENS1_19SingleTileSchedulerILb1ELb0ELb0ELi64EEEEEEEEEvNT_6ParamsE:
        .type           _ZN7cutlass13device_kernelIN5flash19enable_sm80_to_sm89INS1_16FlashAttnBwdSm80INS1_25CollectiveMainloopBwdSm80ILi1ELi1EN4cute5tupleIJNS5_1CILi32EEENS7_ILi64EEENS7_ILi256EEEEEENS_6half_tEfNS_4arch4Sm80ELb0ELb0ELb0ELb1ELb0ELb0ELb0ELb0ELi2ELi2ELi2ELi1ELb1EEENS1_21CollectiveEpilogueBwdISB_SC_SE_Li256ELb1ELb0ELi4EEENS1_19SingleTileSchedulerILb1ELb0ELb0ELi64EEEEEEEEEvNT_6ParamsE,@function
        .size           _ZN7cutlass13device_kernelIN5flash19enable_sm80_to_sm89INS1_16FlashAttnBwdSm80INS1_25CollectiveMainloopBwdSm80ILi1ELi1EN4cute5tupleIJNS5_1CILi32EEENS7_ILi64EEENS7_ILi256EEEEEENS_6half_tEfNS_4arch4Sm80ELb0ELb0ELb0ELb1ELb0ELb0ELb0ELb0ELi2ELi2ELi2ELi1ELb1EEENS1_21CollectiveEpilogueBwdISB_SC_SE_Li256ELb1ELb0ELi4EEENS1_19SingleTileSchedulerILb1ELb0ELb0ELi64EEEEEEEEEvNT_6ParamsE,(.L_x_1148 - _ZN7cutlass13device_kernelIN5flash19enable_sm80_to_sm89INS1_16FlashAttnBwdSm80INS1_25CollectiveMainloopBwdSm80ILi1ELi1EN4cute5tupleIJNS5_1CILi32EEENS7_ILi64EEENS7_ILi256EEEEEENS_6half_tEfNS_4arch4Sm80ELb0ELb0ELb0ELb1ELb0ELb0ELb0ELb0ELi2ELi2ELi2ELi1ELb1EEENS1_21CollectiveEpilogueBwdISB_SC_SE_Li256ELb1ELb0ELi4EEENS1_19SingleTileSchedulerILb1ELb0ELb0ELi64EEEEEEEEEvNT_6ParamsE)
        .other          _ZN7cutlass13device_kernelIN5flash19enable_sm80_to_sm89INS1_16FlashAttnBwdSm80INS1_25CollectiveMainloopBwdSm80ILi1ELi1EN4cute5tupleIJNS5_1CILi32EEENS7_ILi64EEENS7_ILi256EEEEEENS_6half_tEfNS_4arch4Sm80ELb0ELb0ELb0ELb1ELb0ELb0ELb0ELb0ELi2ELi2ELi2ELi1ELb1EEENS1_21CollectiveEpilogueBwdISB_SC_SE_Li256ELb1ELb0ELi4EEENS1_19SingleTileSchedulerILb1ELb0ELb0ELi64EEEEEEEEEvNT_6ParamsE,@"STO_CUDA_ENTRY STV_DEFAULT"
_ZN7cutlass13device_kernelIN5flash19enable_sm80_to_sm89INS1_16FlashAttnBwdSm80INS1_25CollectiveMainloopBwdSm80ILi1ELi1EN4cute5tupleIJNS5_1CILi32EEENS7_ILi64EEENS7_ILi256EEEEEENS_6half_tEfNS_4arch4Sm80ELb0ELb0ELb0ELb1ELb0ELb0ELb0ELb0ELi2ELi2ELi2ELi1ELb1EEENS1_21CollectiveEpilogueBwdISB_SC_SE_Li256ELb1ELb0ELi4EEENS1_19SingleTileSchedulerILb1ELb0ELb0ELi64EEEEEEEEEvNT_6ParamsE:
[----:B------:R-:W-:Y:S02]  /*0000*/  MOV R1, c[0x0][0x28] ;  /* 0x00000a0000017a02 */ /* 0x000fe40000000f00 */
[----:B------:R-:W1:Y:S01]  /*0010*/  S2R R86, SR_TID.X ;  /* 0x0000000000567919 */ /* 0x000e620000002100 */
[----:B------:R-:W-:Y:S01]  /*0020*/  IMAD.MOV.U32 R11, RZ, RZ, 0x4 ;  /* 0x00000004ff0b7424 */ /* 0x000fe200078e00ff */
[----:B------:R-:W-:Y:S01]  /*0030*/  ULDC.64 UR10, c[0x0][0x118] ;  /* 0x00004600000a7ab9 */ /* 0x000fe20000000a00 */
[----:B------:R-:W-:Y:S01]  /*0040*/  IADD3 R1, R1, -0xb0, RZ ;  /* 0xffffff5001017810 */ /* 0x000fe20007ffe0ff */
[----:B------:R-:W2:Y:S04]  /*0050*/  S2R R5, SR_CTAID.Z ;  /* 0x0000000000057919 */ /* 0x000ea80000002700 */
[----:B------:R-:W3:Y:S04]  /*0060*/  S2R R85, SR_CTAID.X ;  /* 0x0000000000557919 */ /* 0x000ee80000002500 */
[----:B------:R-:W4:Y:S01]  /*0070*/  S2R R84, SR_CTAID.Y ;  /* 0x0000000000547919 */ /* 0x000f220000002600 */
[----:B-1----:R-:W-:Y:S01]  /*0080*/  SHF.R.U32.HI R0, RZ, 0x5, R86 ;  /* 0x00000005ff007819 */ /* 0x002fe20000011656 */
[----:B--2---:R-:W-:-:S05]  /*0090*/  IMAD.WIDE R2, R5, R11, c[0x0][0x3c0] ;  /* 0x0000f00005027625 */ /* 0x004fca00078e020b */
[----:B------:R-:W1:Y:S02]  /*00a0*/  SHFL.IDX PT, R0, R0, RZ, 0x1f ;  /* 0x00001fff00007589 */ /* 0x000e6400000e0000 */
[----:B-1----:R-:W-:-:S13]  /*00b0*/  ISETP.NE.AND P0, PT, R0, RZ, PT ;  /* 0x000000ff0000720c */ /* 0x002fda0003f05270 */
[----:B------:R-:W-:Y:S05]  /*00c0*/  @!P0 BRA `(.L_x_41) ;  /* 0x0000013000008947 */ /* 0x000fea0003800000 */
[----:B---34-:R-:W-:-:S04]  /*00d0*/  ISETP.NE.U32.AND P0, PT, RZ, c[0x0][0x3c0], PT ;  /* 0x0000f000ff007a0c */ /* 0x018fc80003f05070 */
[----:B------:R-:W-:-:S13]  /*00e0*/  ISETP.NE.AND.EX P0, PT, RZ, c[0x0][0x3c4], PT, P0 ;  /* 0x0000f100ff007a0c */ /* 0x000fda0003f05300 */
[----:B------:R-:W-:Y:S05]  /*00f0*/  @!P0 BRA `(.L_x_42) ;  /* 0x0000002000008947 */ /* 0x000fea0003800000 */
[----:B------:R1:W5:Y:S01]  /*0100*/  LDG.E R0, [R2.64] ;  /* 0x0000000a02007981 */ /* 0x000362000c1e1900 */
[----:B------:R-:W-:Y:S05]  /*0110*/  BRA `(.L_x_43) ;  /* 0x0000009000007947 */ /* 0x000fea0003800000 */
.L_x_42:
[----:B------:R-:W-:-:S04]  /*0120*/  ISETP.NE.U32.AND P0, PT, RZ, c[0x0][0x3b8], PT ;  /* 0x0000ee00ff007a0c */ /* 0x000fc80003f05070 */
[----:B------:R-:W-:-:S13]  /*0130*/  ISETP.NE.AND.EX P0, PT, RZ, c[0x0][0x3bc], PT, P0 ;  /* 0x0000ef00ff007a0c */ /* 0x000fda0003f05300 */
[----:B------:R-:W-:Y:S05]  /*0140*/  @!P0 BRA `(.L_x_44) ;  /* 0x0000005000008947 */ /* 0x000fea0003800000 */
[----:B------:R-:W-:-:S05]  /*0150*/  IMAD.WIDE R2, R5, R11, c[0x0][0x3b8] ;  /* 0x0000ee0005027625 */ /* 0x000fca00078e020b */
[----:B------:R-:W2:Y:S04]  /*0160*/  LDG.E R4, [R2.64] ;  /* 0x0000000a02047981 */ /* 0x000ea8000c1e1900 */
[----:B------:R-:W2:Y:S02]  /*0170*/  LDG.E R0, [R2.64+0x4] ;  /* 0x0000040a02007981 */ /* 0x000ea4000c1e1900 */
[----:B--2---:R-:W-:Y:S01]  /*0180*/  IADD3 R0, -R4, R0, RZ ;  /* 0x0000000004007210 */ /* 0x004fe20007ffe1ff */
[----:B------:R-:W-:Y:S05]  /*0190*/  BRA `(.L_x_43) ;  /* 0x0000001000007947 */ /* 0x000fea0003800000 */
.L_x_44:
[----:B------:R-:W-:Y:S02]  /*01a0*/  MOV R0, c[0x0][0x3a4] ;  /* 0x0000e90000007a02 */ /* 0x000fe40000000f00 */
.L_x_43:
[----:B-1----:R-:W-:-:S05]  /*01b0*/  IMAD.SHL.U32 R2, R85, 0x40, RZ ;  /* 0x0000004055027824 */ /* 0x002fca00078e00ff */
[----:B-----5:R-:W-:-:S04]  /*01c0*/  ISETP.GE.AND P0, PT, R2, R0, PT ;  /* 0x000000000200720c */ /* 0x020fc80003f06270 */
[----:B------:R-:W-:-:S05]  /*01d0*/  SEL R0, R5, 0xffffffff, !P0 ;  /* 0xffffffff05007807 */ /* 0x000fca0004000000 */
[----:B------:R1:W-:Y:S01]  /*01e0*/  STL [R1+0x98], R0 ;  /* 0x0000980001007387 */ /* 0x0003e20000100800 */
[----:B------:R-:W-:Y:S05]  /*01f0*/  BRA `(.L_x_45) ;  /* 0x0000012000007947 */ /* 0x000fea0003800000 */
.L_x_41:
[----:B---34-:R-:W-:-:S04]  /*0200*/  ISETP.NE.U32.AND P0, PT, RZ, c[0x0][0x3c0], PT ;  /* 0x0000f000ff007a0c */ /* 0x018fc80003f05070 */
[----:B------:R-:W-:-:S13]  /*0210*/  ISETP.NE.AND.EX P0, PT, RZ, c[0x0][0x3c4], PT, P0 ;  /* 0x0000f100ff007a0c */ /* 0x000fda0003f05300 */
[----:B------:R-:W-:Y:S05]  /*0220*/  @!P0 BRA `(.L_x_46) ;  /* 0x0000002000008947 */ /* 0x000fea0003800000 */
[----:B------:R1:W5:Y:S01]  /*0230*/  LDG.E R0, [R2.64] ;  /* 0x0000000a02007981 */ /* 0x000362000c1e1900 */
[----:B------:R-:W-:Y:S05]  /*0240*/  BRA `(.L_x_47) ;  /* 0x0000009000007947 */ /* 0x000fea0003800000 */
.L_x_46:
        /* <DEDUP_REMOVED lines=8> */
.L_x_48:
[----:B------:R-:W-:Y:S02]  /*02d0*/  MOV R0, c[0x0][0x3a4] ;  /* 0x0000e90000007a02 */ /* 0x000fe40000000f00 */
.L_x_47:
[----:B-1----:R-:W-:-:S05]  /*02e0*/  IMAD.SHL.U32 R2, R85, 0x40, RZ ;  /* 0x0000004055027824 */ /* 0x002fca00078e00ff */
[----:B-----5:R-:W-:-:S04]  /*02f0*/  ISETP.GE.AND P0, PT, R2, R0, PT ;  /* 0x000000000200720c */ /* 0x020fc80003f06270 */
[----:B------:R-:W-:-:S05]  /*0300*/  SEL R0, R5, 0xffffffff, !P0 ;  /* 0xffffffff05007807 */ /* 0x000fca0004000000 */
[----:B------:R1:W-:Y:S04]  /*0310*/  STL [R1+0x98], R0 ;  /* 0x0000980001007387 */ /* 0x0003e80000100800 */
.L_x_45:
[----:B------:R-:W2:Y:S02]  /*0320*/  LDL R87, [R1+0x98] ;  /* 0x0000980001577983 */ /* 0x000ea40000100800 */
[----:B--2---:R-:W-:-:S13]  /*0330*/  ISETP.GE.AND P0, PT, R87, RZ, PT ;  /* 0x000000ff5700720c */ /* 0x004fda0003f06270 */
[----:B------:R-:W-:Y:S05]  /*0340*/  @!P0 EXIT ;  /* 0x000000000000894d */ /* 0x000fea0003800000 */
[----:B------:R-:W-:Y:S01]  /*0350*/  ISETP.NE.U32.AND P0, PT, RZ, c[0x0][0x2d8], PT ;  /* 0x0000b600ff007a0c */ /* 0x000fe20003f05070 */
[----:B------:R-:W-:Y:S01]  /*0360*/  IMAD.WIDE R6, R87, R11, c[0x0][0x2c8] ;  /* 0x0000b20057067625 */ /* 0x000fe200078e020b */
[----:B------:R-:W-:Y:S02]  /*0370*/  ISETP.NE.U32.AND P3, PT, RZ, c[0x0][0x2c8], PT ;  /* 0x0000b200ff007a0c */ /* 0x000fe40003f65070 */
[----:B------:R-:W-:Y:S02]  /*0380*/  ISETP.NE.AND.EX P0, PT, RZ, c[0x0][0x2dc], PT, P0 ;  /* 0x0000b700ff007a0c */ /* 0x000fe40003f05300 */
[----:B------:R-:W-:Y:S02]  /*0390*/  ISETP.NE.AND.EX P3, PT, RZ, c[0x0][0x2cc], PT, P3 ;  /* 0x0000b300ff007a0c */ /* 0x000fe40003f65330 */
[----:B------:R-:W-:-:S09]  /*03a0*/  ISETP.NE.U32.AND P5, PT, RZ, c[0x0][0x2d0], PT ;  /* 0x0000b400ff007a0c */ /* 0x000fd20003fa5070 */
[----:B------:R-:W-:Y:S02]  /*03b0*/  @P0 IMAD.WIDE R2, R87, R11, c[0x0][0x2d8] ;  /* 0x0000b60057020625 */ /* 0x000fe400078e020b */
[----:B-1----:R-:W2:Y:S01]  /*03c0*/  @P3 LDG.E R0, [R6.64] ;  /* 0x0000000a06003981 */ /* 0x002ea2000c1e1900 */
[----:B------:R-:W-:-:S03]  /*03d0*/  ISETP.NE.AND.EX P5, PT, RZ, c[0x0][0x2d4], PT, P5 ;  /* 0x0000b500ff007a0c */ /* 0x000fc60003fa5350 */
[----:B------:R-:W3:Y:S01]  /*03e0*/  @P0 LDG.E R2, [R2.64] ;  /* 0x0000000a02020981 */ /* 0x000ee2000c1e1900 */
[----:B------:R-:W-:Y:S01]  /*03f0*/  CS2R R8, SRZ ;  /* 0x0000000000087805 */ /* 0x000fe2000001ff00 */
[----:B------:R-:W-:Y:S02]  /*0400*/  IMAD.MOV.U32 R10, RZ, RZ, RZ ;  /* 0x000000ffff0a7224 */ /* 0x000fe400078e00ff */
[----:B------:R-:W-:-:S03]  /*0410*/  IMAD.WIDE R4, R87, R11, c[0x0][0x2d0] ;  /* 0x0000b40057047625 */ /* 0x000fc600078e020b */
[----:B------:R1:W5:Y:S04]  /*0420*/  @P3 LDG.E R9, [R6.64] ;  /* 0x0000000a06093981 */ /* 0x000368000c1e1900 */
[----:B------:R1:W5:Y:S01]  /*0430*/  @P5 LDG.E R10, [R4.64] ;  /* 0x0000000a040a5981 */ /* 0x000362000c1e1900 */
[----:B------:R-:W-:Y:S01]  /*0440*/  ULDC UR9, c[0x0][0x168] ;  /* 0x00005a0000097ab9 */ /* 0x000fe20000000800 */
[----:B------:R-:W-:Y:S02]  /*0450*/  IMAD.MOV.U32 R18, RZ, RZ, c[0x0][0x198] ;  /* 0x00006600ff127624 */ /* 0x000fe400078e00ff */
[----:B--2---:R-:W-:Y:S01]  /*0460*/  @P3 IMAD R0, R87, 0x20, R0 ;  /* 0x0000002057003824 */ /* 0x004fe200078e0200 */
[----:B---3--:R2:W3:Y:S04]  /*0470*/  @P0 R2UR UR9, R2 ;  /* 0x00000000020903c2 */ /* 0x0084e800000e0000 */
[----:B--2---:R-:W-:-:S04]  /*0480*/  @P3 SHF.R.S32.HI R2, RZ, 0x1f, R0 ;  /* 0x0000001fff023819 */ /* 0x004fc80000011400 */
[----:B------:R-:W-:-:S04]  /*0490*/  @P3 LEA.HI R0, R2, R0, RZ, 0x5 ;  /* 0x0000000002003211 */ /* 0x000fc800078f28ff */
[----:B------:R-:W-:Y:S01]  /*04a0*/  @P3 LOP3.LUT R8, R0, 0xffffffe0, RZ, 0xc0, !PT ;  /* 0xffffffe000083812 */ /* 0x000fe200078ec0ff */
[----:B---3--:R-:W-:Y:S05]  /*04b0*/  @P0 BRA `(.L_x_49) ;  /* 0x0000006000000947 */ /* 0x008fea0003800000 */
[----:B-1----:R-:W-:Y:S05]  /*04c0*/  @!P3 BRA `(.L_x_49) ;  /* 0x000000500000b947 */ /* 0x002fea0003800000 */
[----:B------:R-:W2:Y:S04]  /*04d0*/  LDG.E R2, [R6.64] ;  /* 0x0000000a06027981 */ /* 0x000ea8000c1e1900 */
[----:B------:R-:W3:Y:S01]  /*04e0*/  LDG.E R0, [R6.64+0x4] ;  /* 0x0000040a06007981 */ /* 0x000ee2000c1e1900 */
[----:B--2---:R-:W1:Y:S08]  /*04f0*/  R2UR UR9, R2 ;  /* 0x00000000020973c2 */ /* 0x004e7000000e0000 */
[----:B---3--:R-:W1:Y:S02]  /*0500*/  R2UR UR4, R0 ;  /* 0x00000000000473c2 */ /* 0x008e6400000e0000 */
[----:B-1----:R-:W-:-:S06]  /*0510*/  UIADD3 UR9, -UR9, UR4, URZ ;  /* 0x0000000409097290 */ /* 0x002fcc000fffe13f */
.L_x_49:
[----:B-1----:R-:W-:-:S04]  /*0520*/  ISETP.NE.U32.AND P0, PT, RZ, c[0x0][0x2e0], PT ;  /* 0x0000b800ff007a0c */ /* 0x002fc80003f05070 */
[----:B------:R-:W-:-:S13]  /*0530*/  ISETP.NE.AND.EX P0, PT, RZ, c[0x0][0x2e4], PT, P0 ;  /* 0x0000b900ff007a0c */ /* 0x000fda0003f05300 */
[----:B------:R-:W-:Y:S05]  /*0540*/  @!P0 BRA `(.L_x_50) ;  /* 0x0000003000008947 */ /* 0x000fea0003800000 */
[----:B------:R-:W-:-:S05]  /*0550*/  IMAD.WIDE R2, R87, R11, c[0x0][0x2e0] ;  /* 0x0000b80057027625 */ /* 0x000fca00078e020b */
[----:B------:R1:W5:Y:S01]  /*0560*/  LDG.E R18, [R2.64] ;  /* 0x0000000a02127981 */ /* 0x000362000c1e1900 */
[----:B------:R-:W-:Y:S05]  /*0570*/  BRA `(.L_x_51) ;  /* 0x0000004000007947 */ /* 0x000fea0003800000 */
.L_x_50:
[----:B------:R-:W-:Y:S05]  /*0580*/  @!P5 BRA `(.L_x_51) ;  /* 0x000000300000d947 */ /* 0x000fea0003800000 */
[----:B------:R-:W2:Y:S04]  /*0590*/  LDG.E R0, [R4.64] ;  /* 0x0000000a04007981 */ /* 0x000ea8000c1e1900 */
[----:B------:R-:W2:Y:S02]  /*05a0*/  LDG.E R2, [R4.64+0x4] ;  /* 0x0000040a04027981 */ /* 0x000ea4000c1e1900 */
[----:B--2---:R-:W-:Y:S02]  /*05b0*/  IADD3 R18, -R0, R2, RZ ;  /* 0x0000000200127210 */ /* 0x004fe40007ffe1ff */
.L_x_51:
[----:B------:R-:W-:Y:S01]  /*05c0*/  UISETP.GE.AND UP0, UPT, UR9, 0x1, UPT ;  /* 0x000000010900788c */ /* 0x000fe2000bf06270 */
[----:B------:R-:W-:Y:S01]  /*05d0*/  PLOP3.LUT P0, PT, PT, PT, PT, 0x80, 0x0 ;  /* 0x000000000000781c */ /* 0x000fe20003f0f070 */
[----:B------:R-:W-:Y:S01]  /*05e0*/  CS2R R142, SRZ ;  /* 0x00000000008e7805 */ /* 0x000fe2000001ff00 */
[----:B------:R-:W-:Y:S01]  /*05f0*/  IMAD.MOV.U32 R11, RZ, RZ, RZ ;  /* 0x000000ffff0b7224 */ /* 0x000fe200078e00ff */
[----:B------:R-:W-:Y:S01]  /*0600*/  CS2R R146, SRZ ;  /* 0x0000000000927805 */ /* 0x000fe2000001ff00 */
[----:B------:R-:W-:Y:S01]  /*0610*/  IMAD.MOV.U32 R140, RZ, RZ, RZ ;  /* 0x000000ffff8c7224 */ /* 0x000fe200078e00ff */
[----:B------:R-:W-:Y:S01]  /*0620*/  PLOP3.LUT P1, PT, PT, PT, UP0, 0x80, 0x0 ;  /* 0x000000000000781c */ /* 0x000fe20003f2f008 */
[----:B------:R-:W-:Y:S01]  /*0630*/  CS2R R144, SRZ ;  /* 0x0000000000907805 */ /* 0x000fe2000001ff00 */
[----:B------:R-:W-:Y:S01]  /*0640*/  CS2R R12, SRZ ;  /* 0x00000000000c7805 */ /* 0x000fe2000001ff00 */
[----:B------:R-:W-:Y:S01]  /*0650*/  MOV R138, RZ ;  /* 0x000000ff008a7202 */ /* 0x000fe20000000f00 */
[----:B------:R-:W-:Y:S01]  /*0660*/  CS2R R136, SRZ ;  /* 0x0000000000887805 */ /* 0x000fe2000001ff00 */
[----:B------:R-:W-:Y:S01]  /*0670*/  CS2R R134, SRZ ;  /* 0x0000000000867805 */ /* 0x000fe2000001ff00 */
[----:B------:R-:W-:Y:S01]  /*0680*/  CS2R R6, SRZ ;  /* 0x0000000000067805 */ /* 0x000fe2000001ff00 */
[----:B------:R-:W-:Y:S01]  /*0690*/  IMAD.MOV.U32 R132, RZ, RZ, RZ ;  /* 0x000000ffff847224 */ /* 0x000fe200078e00ff */
[----:B------:R-:W-:Y:S01]  /*06a0*/  CS2R R126, SRZ ;  /* 0x00000000007e7805 */ /* 0x000fe2000001ff00 */
[----:B------:R-:W-:Y:S01]  /*06b0*/  CS2R R124, SRZ ;  /* 0x00000000007c7805 */ /* 0x000fe2000001ff00 */
[----:B------:R-:W-:Y:S01]  /*06c0*/  MOV R130, RZ ;  /* 0x000000ff00827202 */ /* 0x000fe20000000f00 */
[----:B------:R-:W-:Y:S01]  /*06d0*/  CS2R R14, SRZ ;  /* 0x00000000000e7805 */ /* 0x000fe2000001ff00 */
[----:B------:R-:W-:Y:S01]  /*06e0*/  IMAD.MOV.U32 R128, RZ, RZ, RZ ;  /* 0x000000ffff807224 */ /* 0x000fe200078e00ff */
        /* <DEDUP_REMOVED lines=18> */
[----:B------:R-:W-:Y:S01]  /*0810*/  IMAD.MOV.U32 R0, RZ, RZ, RZ ;  /* 0x000000ffff007224 */ /* 0x000fe200078e00ff */
[----:B-1----:R-:W-:Y:S01]  /*0820*/  CS2R R2, SRZ ;  /* 0x0000000000027805 */ /* 0x002fe2000001ff00 */
        /* <DEDUP_REMOVED lines=34> */
[----:B------:R-:W-:Y:S05]  /*0a50*/  @!P1 BRA `(.L_x_52) ;  /* 0x0000404000009947 */ /* 0x000fea0003800000 */
[----:B------:R-:W-:Y:S01]  /*0a60*/  IMAD.MOV.U32 R2, RZ, RZ, c[0x0][0x248] ;  /* 0x00009200ff027624 */ /* 0x000fe200078e00ff */
[----:B------:R-:W-:Y:S01]  /*0a70*/  SHF.R.S32.HI R0, RZ, 0x1f, R8 ;  /* 0x0000001fff007819 */ /* 0x000fe20000011408 */
[----:B------:R-:W-:Y:S01]  /*0a80*/  IMAD.SHL.U32 R3, R86, 0x4, RZ ;  /* 0x0000000456037824 */ /* 0x000fe200078e00ff */
[----:B------:R-:W-:Y:S01]  /*0a90*/  SHF.R.S32.HI R35, RZ, 0x1f, R86 ;  /* 0x0000001fff237819 */ /* 0x000fe20000011456 */
[----:B------:R-:W-:Y:S01]  /*0aa0*/  IMAD.MOV.U32 R6, RZ, RZ, R84 ;  /* 0x000000ffff067224 */ /* 0x000fe200078e0054 */
[----:B------:R-:W-:Y:S01]  /*0ab0*/  ISETP.NE.AND P4, PT, R2, 0x1, PT ;  /* 0x000000010200780c */ /* 0x000fe20003f85270 */
[----:B-----5:R-:W-:Y:S01]  /*0ac0*/  IMAD R37, R85, -0x40, R18 ;  /* 0xffffffc055257824 */ /* 0x020fe200078e0212 */
[----:B------:R-:W-:Y:S01]  /*0ad0*/  IADD3 R2, P0, R3, R8, RZ ;  /* 0x0000000803027210 */ /* 0x000fe20007f1e0ff */
[----:B------:R-:W-:Y:S01]  /*0ae0*/  IMAD.MOV.U32 R148, RZ, RZ, 0x20 ;  /* 0x00000020ff947424 */ /* 0x000fe200078e00ff */
[----:B------:R-:W-:Y:S01]  /*0af0*/  LEA.HI R38, R35, R86, RZ, 0x3 ;  /* 0x0000005623267211 */ /* 0x000fe200078f18ff */
[----:B------:R-:W-:Y:S01]  /*0b00*/  UIADD3 UR5, UR9, 0x1f, URZ ;  /* 0x0000001f09057890 */ /* 0x000fe2000fffe03f */
[----:B------:R-:W-:Y:S01]  /*0b10*/  LEA.HI.X.SX32 R3, R3, R0, 0x1, P0 ;  /* 0x0000000003037211 */ /* 0x000fe200000f0eff */
[----:B------:R-:W-:Y:S01]  /*0b20*/  IMAD.SHL.U32 R0, R8, 0x100, RZ ;  /* 0x0000010008007824 */ /* 0x000fe200078e00ff */
[----:B------:R-:W-:Y:S01]  /*0b30*/  SHF.R.S32.HI R7, RZ, 0x1f, R86 ;  /* 0x0000001fff077819 */ /* 0x000fe20000011456 */
[----:B------:R-:W-:Y:S01]  /*0b40*/  USHF.R.S32.HI UR4, URZ, 0x1f, UR5 ;  /* 0x0000001f3f047899 */ /* 0x000fe20008011405 */
[CC--:B------:R-:W-:Y:S01]  /*0b50*/  LEA.HI R36, R35.reuse, R86.reuse, RZ, 0x2 ;  /* 0x0000005623247211 */ /* 0x0c0fe200078f10ff */
[----:B------:R-:W-:Y:S01]  /*0b60*/  CS2R R146, SRZ ;  /* 0x0000000000927805 */ /* 0x000fe2000001ff00 */
[----:B------:R-:W-:Y:S01]  /*0b70*/  IADD3 R24, P1, R0, R86, RZ ;  /* 0x0000005600187210 */ /* 0x000fe20007f3e0ff */
[----:B------:R-:W-:Y:S01]  /*0b80*/  @P4 IMAD.HI.U32 R5, R84, c[0x0][0x24c], RZ ;  /* 0x0000930054054a27 */ /* 0x000fe200078e00ff */
[----:B------:R-:W-:Y:S01]  /*0b90*/  SHF.R.S32.HI R50, RZ, 0x3, R38 ;  /* 0x00000003ff327819 */ /* 0x000fe20000011426 */
[----:B------:R-:W-:Y:S01]  /*0ba0*/  ULEA.HI UR4, UR4, UR5, URZ, 0x5 ;  /* 0x0000000504047291 */ /* 0x000fe2000f8f283f */
[----:B------:R-:W-:Y:S01]  /*0bb0*/  LEA.HI.X.SX32 R25, R0, R7, 0x1, P1 ;  /* 0x0000000700197211 */ /* 0x000fe200008f0eff */
[----:B------:R-:W-:Y:S01]  /*0bc0*/  CS2R R144, SRZ ;  /* 0x0000000000907805 */ /* 0x000fe2000001ff00 */
[--C-:B------:R-:W-:Y:S01]  /*0bd0*/  SHF.R.S32.HI R16, RZ, 0x2, R36.reuse ;  /* 0x00000002ff107819 */ /* 0x100fe20000011424 */
[----:B------:R-:W-:Y:S01]  /*0be0*/  CS2R R142, SRZ ;  /* 0x00000000008e7805 */ /* 0x000fe2000001ff00 */
[----:B------:R-:W-:Y:S01]  /*0bf0*/  SHF.R.S32.HI R0, RZ, 0x1f, R36 ;  /* 0x0000001fff007819 */ /* 0x000fe20000011424 */
[----:B------:R-:W-:Y:S01]  /*0c00*/  IMAD.WIDE.U32 R24, R84, c[0x0][0x238], R24 ;  /* 0x00008e0054187a25 */ /* 0x000fe200078e0018 */
[----:B------:R-:W-:Y:S01]  /*0c10*/  SHF.R.S32.HI R34, RZ, 0x1f, R84 ;  /* 0x0000001fff227819 */ /* 0x000fe20000011454 */
[----:B------:R-:W-:Y:S01]  /*0c20*/  CS2R R140, SRZ ;  /* 0x00000000008c7805 */ /* 0x000fe2000001ff00 */
[----:B------:R-:W-:Y:S01]  /*0c30*/  SHF.R.S32.HI R4, RZ, 0x1f, R50 ;  /* 0x0000001fff047819 */ /* 0x000fe20000011432 */
[----:B------:R-:W-:Y:S01]  /*0c40*/  CS2R R138, SRZ ;  /* 0x00000000008a7805 */ /* 0x000fe2000001ff00 */
[----:B------:R-:W-:Y:S01]  /*0c50*/  IADD3 R21, P2, R50, R9, RZ ;  /* 0x0000000932157210 */ /* 0x000fe20007f5e0ff */
[----:B------:R-:W-:Y:S01]  /*0c60*/  IMAD R12, R34, c[0x0][0x288], RZ ;  /* 0x0000a200220c7a24 */ /* 0x000fe200078e02ff */
[----:B------:R-:W-:Y:S01]  /*0c70*/  IADD3 R8, P0, R50, R10, RZ ;  /* 0x0000000a32087210 */ /* 0x000fe20007f1e0ff */
[----:B------:R-:W-:Y:S01]  /*0c80*/  IMAD R14, R34, c[0x0][0x270], RZ ;  /* 0x00009c00220e7a24 */ /* 0x000fe200078e02ff */
[----:B------:R-:W-:Y:S01]  /*0c90*/  LEA.HI R0, R0, R16, RZ, 0x3 ;  /* 0x0000001000007211 */ /* 0x000fe200078f18ff */
[C---:B------:R-:W-:Y:S01]  /*0ca0*/  IMAD R12, R84.reuse, c[0x0][0x28c], R12 ;  /* 0x0000a300540c7a24 */ /* 0x040fe200078e020c */
[----:B------:R-:W-:Y:S01]  /*0cb0*/  LEA.HI R39, R35, R86, RZ, 0x4 ;  /* 0x0000005623277211 */ /* 0x000fe200078f20ff */
[----:B------:R-:W-:Y:S01]  /*0cc0*/  IMAD R14, R84, c[0x0][0x274], R14 ;  /* 0x00009d00540e7a24 */ /* 0x000fe200078e020e */
[-C--:B------:R-:W-:Y:S01]  /*0cd0*/  LEA.HI.X.SX32 R26, R9, R4.reuse, 0x1, P2 ;  /* 0x00000004091a7211 */ /* 0x080fe200010f0eff */
[----:B------:R-:W-:Y:S01]  /*0ce0*/  CS2R R136, SRZ ;  /* 0x0000000000887805 */ /* 0x000fe2000001ff00 */
[----:B------:R-:W-:Y:S01]  /*0cf0*/  @P4 SHF.R.U32.HI R6, RZ, c[0x0][0x250], R5 ;  /* 0x00009400ff064a19 */ /* 0x000fe20000011605 */
[----:B------:R-:W-:Y:S01]  /*0d00*/  CS2R R134, SRZ ;  /* 0x0000000000867805 */ /* 0x000fe2000001ff00 */
[----:B------:R-:W-:Y:S01]  /*0d10*/  LEA.HI.X.SX32 R9, R10, R4, 0x1, P0 ;  /* 0x000000040a097211 */ /* 0x000fe200000f0eff */
[--C-:B------:R-:W-:Y:S01]  /*0d20*/  IMAD.WIDE.U32 R4, R84, c[0x0][0x270], R2.reuse ;  /* 0x00009c0054047a25 */ /* 0x100fe200078e0002 */
[----:B------:R-:W-:Y:S01]  /*0d30*/  LOP3.LUT R0, R0, 0xfffffff8, RZ, 0xc0, !PT ;  /* 0xfffffff800007812 */ /* 0x000fe200078ec0ff */
[----:B------:R-:W-:Y:S01]  /*0d40*/  CS2R R132, SRZ ;  /* 0x0000000000847805 */ /* 0x000fe2000001ff00 */
[----:B------:R-:W-:Y:S01]  /*0d50*/  LOP3.LUT R11, R38, 0xfffffff8, RZ, 0xc0, !PT ;  /* 0xfffffff8260b7812 */ /* 0x000fe200078ec0ff */
[----:B------:R-:W-:Y:S01]  /*0d60*/  IMAD.WIDE.U32 R2, R84, c[0x0][0x288], R2 ;  /* 0x0000a20054027a25 */ /* 0x000fe200078e0002 */
[----:B------:R-:W-:Y:S01]  /*0d70*/  SHF.R.S32.HI R10, RZ, 0x4, R39 ;  /* 0x00000004ff0a7819 */ /* 0x000fe20000011427 */
[----:B------:R-:W-:Y:S01]  /*0d80*/  CS2R R130, SRZ ;  /* 0x0000000000827805 */ /* 0x000fe2000001ff00 */
[----:B------:R-:W-:Y:S01]  /*0d90*/  SEL R31, R87, RZ, !P3 ;  /* 0x000000ff571f7207 */ /* 0x000fe20005800000 */
[----:B------:R-:W-:Y:S01]  /*0da0*/  IMAD.IADD R29, R16, 0x1, -R0 ;  /* 0x00000001101d7824 */ /* 0x000fe200078e0a00 */
[----:B------:R-:W-:Y:S01]  /*0db0*/  LEA.HI R7, R39, R10, RZ, 0x1 ;  /* 0x0000000a27077211 */ /* 0x000fe200078f08ff */
[----:B------:R-:W-:Y:S01]  /*0dc0*/  IMAD.IADD R22, R86, 0x1, -R11 ;  /* 0x0000000156167824 */ /* 0x000fe200078e0a0b */
[-C--:B------:R-:W-:Y:S01]  /*0dd0*/  LEA.HI R0, R35, R86.reuse, RZ, 0x6 ;  /* 0x0000005623007211 */ /* 0x080fe200078f30ff */
[----:B------:R-:W-:Y:S01]  /*0de0*/  IMAD.IADD R13, R3, 0x1, R12 ;  /* 0x00000001030d7824 */ /* 0x000fe200078e020c */
[----:B------:R-:W-:Y:S01]  /*0df0*/  LOP3.LUT R7, R7, 0xfffffffe, RZ, 0xc0, !PT ;  /* 0xfffffffe07077812 */ /* 0x000fe200078ec0ff */
[----:B------:R-:W-:Y:S01]  /*0e00*/  IMAD.SHL.U32 R3, R50, 0x40, RZ ;  /* 0x0000004032037824 */ /* 0x000fe200078e00ff */
[----:B------:R-:W-:Y:S01]  /*0e10*/  SHF.R.S32.HI R23, RZ, 0x6, R0 ;  /* 0x00000006ff177819 */ /* 0x000fe20000011400 */
[----:B------:R-:W-:Y:S01]  /*0e20*/  IMAD.IADD R15, R5, 0x1, R14 ;  /* 0x00000001050f7824 */ /* 0x000fe200078e020e */
[----:B------:R-:W-:Y:S01]  /*0e30*/  SHF.R.S32.HI R5, RZ, 0x1f, R6 ;  /* 0x0000001fff057819 */ /* 0x000fe20000011406 */
[----:B------:R-:W-:Y:S01]  /*0e40*/  IMAD.SHL.U32 R16, R22, 0x8, RZ ;  /* 0x0000000816107824 */ /* 0x000fe200078e00ff */
[----:B------:R-:W-:Y:S01]  /*0e50*/  LOP3.LUT R0, R3, 0x1c0, RZ, 0xc0, !PT ;  /* 0x000001c003007812 */ /* 0x000fe200078ec0ff */
[----:B------:R-:W-:Y:S01]  /*0e60*/  IMAD.MOV.U32 R12, RZ, RZ, R2 ;  /* 0x000000ffff0c7224 */ /* 0x000fe200078e0002 */
[----:B------:R-:W-:Y:S01]  /*0e70*/  LEA.HI R35, R35, R86, RZ, 0x5 ;  /* 0x0000005623237211 */ /* 0x000fe200078f28ff */
[----:B------:R-:W-:Y:S01]  /*0e80*/  IMAD.IADD R30, R10, 0x1, -R7 ;  /* 0x000000010a1e7824 */ /* 0x000fe200078e0a07 */
[--C-:B------:R-:W-:Y:S01]  /*0e90*/  SHF.R.S32.HI R17, RZ, 0x1f, R16.reuse ;  /* 0x0000001fff117819 */ /* 0x100fe20000011410 */
[----:B------:R-:W-:Y:S01]  /*0ea0*/  IMAD R2, R5, c[0x0][0x1e0], RZ ;  /* 0x0000780005027a24 */ /* 0x000fe200078e02ff */
[----:B------:R-:W-:Y:S01]  /*0eb0*/  LOP3.LUT R10, R0, 0x38, R16, 0xf8, !PT ;  /* 0x00000038000a7812 */ /* 0x000fe200078ef810 */
[----:B------:R-:W-:Y:S01]  /*0ec0*/  IMAD.SHL.U32 R40, R23, 0x200, RZ ;  /* 0x0000020017287824 */ /* 0x000fe200078e00ff */
[----:B------:R-:W-:Y:S01]  /*0ed0*/  SHF.R.U32.HI R7, RZ, 0x3, R0 ;  /* 0x00000003ff077819 */ /* 0x000fe20000011600 */
[----:B------:R-:W-:Y:S01]  /*0ee0*/  IMAD.MOV.U32 R14, RZ, RZ, R4 ;  /* 0x000000ffff0e7224 */ /* 0x000fe200078e0004 */
[----:B------:R-:W-:Y:S01]  /*0ef0*/  SHF.R.S32.HI R0, RZ, 0x1f, R87 ;  /* 0x0000001fff007819 */ /* 0x000fe20000011457 */
[----:B------:R-:W-:Y:S01]  /*0f00*/  IMAD R4, R6, c[0x0][0x1e4], R2 ;  /* 0x0000790006047a24 */ /* 0x000fe200078e0202 */
[----:B------:R-:W-:Y:S01]  /*0f10*/  LOP3.LUT R28, R40, R10, R7, 0xf6, !PT ;  /* 0x0000000a281c7212 */ /* 0x000fe200078ef607 */
[----:B------:R-:W-:Y:S01]  /*0f20*/  IMAD.WIDE.U32 R2, R6, c[0x0][0x1e0], R16 ;  /* 0x0000780006027a25 */ /* 0x000fe200078e0010 */
[C---:B------:R-:W-:Y:S01]  /*0f30*/  SEL R7, R0.reuse, RZ, !P5 ;  /* 0x000000ff00077207 */ /* 0x040fe20006800000 */
[----:B------:R-:W-:Y:S01]  /*0f40*/  CS2R R128, SRZ ;  /* 0x0000000000807805 */ /* 0x000fe2000001ff00 */
[----:B------:R-:W-:Y:S01]  /*0f50*/  SEL R27, R0, RZ, !P3 ;  /* 0x000000ff001b7207 */ /* 0x000fe20005800000 */
[----:B------:R-:W-:Y:S01]  /*0f60*/  IMAD R5, R5, c[0x0][0x1b0], RZ ;  /* 0x00006c0005057a24 */ /* 0x000fe200078e02ff */
[----:B------:R-:W-:Y:S01]  /*0f70*/  SEL R0, R87, RZ, !P5 ;  /* 0x000000ff57007207 */ /* 0x000fe20006800000 */
[----:B------:R-:W-:Y:S01]  /*0f80*/  IMAD.IADD R3, R3, 0x1, R4 ;  /* 0x0000000103037824 */ /* 0x000fe200078e0204 */
[----:B------:R-:W-:Y:S01]  /*0f90*/  IADD3 R32, R16, 0x40, RZ ;  /* 0x0000004010207810 */ /* 0x000fe20007ffe0ff */
[----:B------:R-:W-:Y:S01]  /*0fa0*/  IMAD R10, R6, c[0x0][0x1b4], R5 ;  /* 0x00006d00060a7a24 */ /* 0x000fe200078e0205 */
[----:B------:R-:W-:Y:S01]  /*0fb0*/  ISETP.GE.AND P3, PT, R16, c[0x0][0x1cc], PT ;  /* 0x0000730010007a0c */ /* 0x000fe20003f66270 */
[----:B------:R-:W-:Y:S01]  /*0fc0*/  IMAD.WIDE.U32 R4, R6, c[0x0][0x1b0], R16 ;  /* 0x00006c0006047a25 */ /* 0x000fe200078e0010 */
[----:B------:R-:W-:Y:S01]  /*0fd0*/  ISETP.GE.AND P2, PT, R32, c[0x0][0x1cc], PT ;  /* 0x0000730020007a0c */ /* 0x000fe20003f46270 */
[----:B------:R-:W-:Y:S01]  /*0fe0*/  CS2R R126, SRZ ;  /* 0x00000000007e7805 */ /* 0x000fe2000001ff00 */
[----:B------:R-:W-:Y:S01]  /*0ff0*/  IADD3 R33, R16, 0x80, RZ ;  /* 0x0000008010217810 */ /* 0x000fe20007ffe0ff */
[----:B------:R-:W-:Y:S01]  /*1000*/  IMAD R6, R7, c[0x0][0x1e8], RZ ;  /* 0x00007a0007067a24 */ /* 0x000fe200078e02ff */
[----:B------:R-:W-:Y:S01]  /*1010*/  CS2R R124, SRZ ;  /* 0x00000000007c7805 */ /* 0x000fe2000001ff00 */
[----:B------:R-:W-:Y:S01]  /*1020*/  IMAD.IADD R11, R5, 0x1, R10 ;  /* 0x00000001050b7824 */ /* 0x000fe200078e020a */
[----:B------:R-:W-:Y:S01]  /*1030*/  CS2R R122, SRZ ;  /* 0x00000000007a7805 */ /* 0x000fe2000001ff00 */
[----:B------:R-:W-:Y:S01]  /*1040*/  IMAD R18, R27, c[0x0][0x278], RZ ;  /* 0x00009e001b127a24 */ /* 0x000fe200078e02ff */
[----:B------:R-:W-:Y:S01]  /*1050*/  CS2R R120, SRZ ;  /* 0x0000000000787805 */ /* 0x000fe2000001ff00 */
[C---:B------:R-:W-:Y:S01]  /*1060*/  IMAD R6, R0.reuse, c[0x0][0x1ec], R6 ;  /* 0x00007b0000067a24 */ /* 0x040fe200078e0206 */
[----:B------:R-:W-:Y:S01]  /*1070*/  CS2R R118, SRZ ;  /* 0x0000000000767805 */ /* 0x000fe2000001ff00 */
[C---:B------:R-:W-:Y:S01]  /*1080*/  IMAD.WIDE.U32 R2, R0.reuse, c[0x0][0x1e8], R2 ;  /* 0x00007a0000027a25 */ /* 0x040fe200078e0002 */
[----:B------:R-:W-:Y:S01]  /*1090*/  CS2R R116, SRZ ;  /* 0x0000000000747805 */ /* 0x000fe2000001ff00 */
[----:B------:R-:W-:Y:S01]  /*10a0*/  CS2R R114, SRZ ;  /* 0x0000000000727805 */ /* 0x000fe2000001ff00 */
[----:B------:R-:W-:Y:S01]  /*10b0*/  CS2R R112, SRZ ;  /* 0x0000000000707805 */ /* 0x000fe2000001ff00 */
[----:B------:R-:W-:Y:S01]  /*10c0*/  IMAD R7, R7, c[0x0][0x1b8], RZ ;  /* 0x00006e0007077a24 */ /* 0x000fe200078e02ff */
[----:B------:R-:W-:Y:S01]  /*10d0*/  CS2R R110, SRZ ;  /* 0x00000000006e7805 */ /* 0x000fe2000001ff00 */
[----:B------:R-:W-:Y:S01]  /*10e0*/  IMAD R5, R27, c[0x0][0x290], RZ ;  /* 0x0000a4001b057a24 */ /* 0x000fe200078e02ff */
[----:B------:R-:W-:Y:S01]  /*10f0*/  CS2R R108, SRZ ;  /* 0x00000000006c7805 */ /* 0x000fe2000001ff00 */
[----:B------:R-:W-:Y:S01]  /*1100*/  IMAD.WIDE R8, R85, 0x40, R8 ;  /* 0x0000004055087825 */ /* 0x000fe200078e0208 */
[----:B------:R-:W-:Y:S01]  /*1110*/  CS2R R106, SRZ ;  /* 0x00000000006a7805 */ /* 0x000fe2000001ff00 */
[----:B------:R-:W-:Y:S01]  /*1120*/  CS2R R104, SRZ ;  /* 0x0000000000687805 */ /* 0x000fe2000001ff00 */
[----:B------:R-:W-:Y:S01]  /*1130*/  CS2R R102, SRZ ;  /* 0x0000000000667805 */ /* 0x000fe2000001ff00 */
[----:B------:R-:W-:Y:S01]  /*1140*/  IMAD.MOV.U32 R10, RZ, RZ, R4 ;  /* 0x000000ffff0a7224 */ /* 0x000fe200078e0004 */
[----:B------:R-:W-:Y:S01]  /*1150*/  CS2R R100, SRZ ;  /* 0x0000000000647805 */ /* 0x000fe2000001ff00 */
[----:B------:R-:W-:Y:S01]  /*1160*/  IMAD R19, R31, c[0x0][0x27c], R18 ;  /* 0x00009f001f137a24 */ /* 0x000fe200078e0212 */
[----:B------:R-:W-:Y:S01]  /*1170*/  CS2R R98, SRZ ;  /* 0x0000000000627805 */ /* 0x000fe2000001ff00 */
[----:B------:R-:W-:Y:S01]  /*1180*/  IMAD.IADD R3, R3, 0x1, R6 ;  /* 0x0000000103037824 */ /* 0x000fe200078e0206 */
[----:B------:R-:W-:Y:S01]  /*1190*/  CS2R R96, SRZ ;  /* 0x0000000000607805 */ /* 0x000fe2000001ff00 */
[----:B------:R-:W-:Y:S01]  /*11a0*/  IMAD R20, R0, c[0x0][0x1bc], R7 ;  /* 0x00006f0000147a24 */ /* 0x000fe200078e0207 */
[----:B------:R-:W-:Y:S01]  /*11b0*/  CS2R R94, SRZ ;  /* 0x00000000005e7805 */ /* 0x000fe2000001ff00 */
[C---:B------:R-:W-:Y:S01]  /*11c0*/  IMAD R18, R31.reuse, c[0x0][0x294], R5 ;  /* 0x0000a5001f127a24 */ /* 0x040fe200078e0205 */
[----:B------:R-:W-:Y:S01]  /*11d0*/  CS2R R92, SRZ ;  /* 0x00000000005c7805 */ /* 0x000fe2000001ff00 */
[C---:B------:R-:W-:Y:S01]  /*11e0*/  IMAD.WIDE.U32 R6, R31.reuse, c[0x0][0x278], R14 ;  /* 0x00009e001f067a25 */ /* 0x040fe200078e000e */
[----:B------:R-:W-:Y:S01]  /*11f0*/  CS2R R90, SRZ ;  /* 0x00000000005a7805 */ /* 0x000fe2000001ff00 */
[----:B------:R-:W-:Y:S01]  /*1200*/  CS2R R88, SRZ ;  /* 0x0000000000587805 */ /* 0x000fe2000001ff00 */
[----:B------:R-:W-:Y:S01]  /*1210*/  CS2R R82, SRZ ;  /* 0x0000000000527805 */ /* 0x000fe2000001ff00 */
[----:B------:R-:W-:Y:S01]  /*1220*/  IMAD.WIDE.U32 R4, R31, c[0x0][0x290], R12 ;  /* 0x0000a4001f047a25 */ /* 0x000fe200078e000c */
[----:B------:R-:W-:Y:S01]  /*1230*/  LEA R46, P1, R6, c[0x0][0x258], 0x2 ;  /* 0x00009600062e7a11 */ /* 0x000fe200078210ff */
[----:B------:R-:W-:Y:S01]  /*1240*/  CS2R R80, SRZ ;  /* 0x0000000000507805 */ /* 0x000fe2000001ff00 */
[----:B------:R-:W-:Y:S01]  /*1250*/  CS2R R78, SRZ ;  /* 0x00000000004e7805 */ /* 0x000fe2000001ff00 */
[----:B------:R-:W-:Y:S01]  /*1260*/  IMAD R14, R9, c[0x0][0x1d8], RZ ;  /* 0x00007600090e7a24 */ /* 0x000fe200078e02ff */
[----:B------:R-:W-:Y:S01]  /*1270*/  LEA R42, P0, R4, c[0x0][0x280], 0x2 ;  /* 0x0000a000042a7a11 */ /* 0x000fe200078010ff */
[----:B------:R-:W-:Y:S01]  /*1280*/  IMAD.WIDE.U32 R10, R0, c[0x0][0x1b8], R10 ;  /* 0x00006e00000a7a25 */ /* 0x000fe200078e000a */
[----:B------:R-:W-:Y:S01]  /*1290*/  CS2R R76, SRZ ;  /* 0x00000000004c7805 */ /* 0x000fe2000001ff00 */
[----:B------:R-:W-:Y:S01]  /*12a0*/  CS2R R74, SRZ ;  /* 0x00000000004a7805 */ /* 0x000fe2000001ff00 */
[----:B------:R-:W-:Y:S01]  /*12b0*/  CS2R R72, SRZ ;  /* 0x0000000000487805 */ /* 0x000fe2000001ff00 */
[----:B------:R-:W-:Y:S01]  /*12c0*/  IMAD.IADD R0, R7, 0x1, R19 ;  /* 0x0000000107007824 */ /* 0x000fe200078e0213 */
[----:B------:R-:W-:Y:S01]  /*12d0*/  CS2R R70, SRZ ;  /* 0x0000000000467805 */ /* 0x000fe2000001ff00 */
[----:B------:R-:W-:Y:S01]  /*12e0*/  IMAD.IADD R7, R5, 0x1, R18 ;  /* 0x0000000105077824 */ /* 0x000fe200078e0212 */
[----:B------:R-:W-:Y:S01]  /*12f0*/  CS2R R68, SRZ ;  /* 0x0000000000447805 */ /* 0x000fe2000001ff00 */
[----:B------:R-:W-:Y:S01]  /*1300*/  IMAD R14, R8, c[0x0][0x1dc], R14 ;  /* 0x00007700080e7a24 */ /* 0x000fe200078e020e */
[----:B------:R-:W-:Y:S01]  /*1310*/  LEA.HI.X R47, R6, c[0x0][0x25c], R0, 0x2, P1 ;  /* 0x00009700062f7a11 */ /* 0x000fe200008f1400 */
[----:B------:R-:W-:Y:S01]  /*1320*/  IMAD.WIDE.U32 R12, R8, c[0x0][0x1d8], R2 ;  /* 0x00007600080c7a25 */ /* 0x000fe200078e0002 */
[----:B------:R-:W-:Y:S01]  /*1330*/  LEA.HI.X R43, R4, c[0x0][0x284], R7, 0x2, P0 ;  /* 0x0000a100042b7a11 */ /* 0x000fe200000f1407 */
[----:B------:R-:W-:Y:S01]  /*1340*/  CS2R R66, SRZ ;  /* 0x0000000000427805 */ /* 0x000fe2000001ff00 */
[----:B------:R-:W-:Y:S01]  /*1350*/  ISETP.GE.AND P1, PT, R33, c[0x0][0x1cc], PT ;  /* 0x0000730021007a0c */ /* 0x000fe20003f26270 */
[----:B------:R-:W-:Y:S01]  /*1360*/  IMAD R3, R9, c[0x0][0x1a8], RZ ;  /* 0x00006a0009037a24 */ /* 0x000fe200078e02ff */
[----:B------:R-:W-:Y:S01]  /*1370*/  LEA R2, P0, R12, c[0x0][0x1c0], 0x1 ;  /* 0x000070000c027a11 */ /* 0x000fe200078008ff */
[----:B------:R-:W-:Y:S01]  /*1380*/  IMAD.IADD R0, R13, 0x1, R14 ;  /* 0x000000010d007824 */ /* 0x000fe200078e020e */
[----:B------:R-:W-:Y:S01]  /*1390*/  STL.64 [R1+0x90], R46 ;  /* 0x0000902e01007387 */ /* 0x000fe20000100a00 */
[----:B------:R-:W-:Y:S01]  /*13a0*/  IMAD.IADD R5, R11, 0x1, R20 ;  /* 0x000000010b057824 */ /* 0x000fe200078e0214 */
[----:B------:R-:W-:Y:S01]  /*13b0*/  CS2R R64, SRZ ;  /* 0x0000000000407805 */ /* 0x000fe2000001ff00 */
[----:B------:R-:W-:Y:S01]  /*13c0*/  IMAD.MOV.U32 R4, RZ, RZ, R10 ;  /* 0x000000ffff047224 */ /* 0x000fe200078e000a */
[----:B------:R-:W-:Y:S01]  /*13d0*/  STL.64 [R1+0x88], R42 ;  /* 0x0000882a01007387 */ /* 0x000fe20000100a00 */
[----:B------:R-:W-:Y:S01]  /*13e0*/  IMAD R7, R8, c[0x0][0x1ac], R3 ;  /* 0x00006b0008077a24 */ /* 0x000fe200078e0203 */
[----:B------:R-:W-:Y:S01]  /*13f0*/  LEA.HI.X R3, R12, c[0x0][0x1c4], R0, 0x1, P0 ;  /* 0x000071000c037a11 */ /* 0x000fe200000f0c00 */
[----:B------:R-:W-:Y:S01]  /*1400*/  IMAD.IADD R0, R37, 0x1, -R50 ;  /* 0x0000000125007824 */ /* 0x000fe200078e0a32 */
[----:B------:R-:W-:Y:S01]  /*1410*/  CS2R R62, SRZ ;  /* 0x00000000003e7805 */ /* 0x000fe2000001ff00 */
[----:B------:R-:W-:Y:S01]  /*1420*/  IMAD.WIDE.U32 R8, R8, c[0x0][0x1a8], R4 ;  /* 0x00006a0008087a25 */ /* 0x000fe200078e0004 */
[----:B------:R-:W-:Y:S01]  /*1430*/  CS2R R60, SRZ ;  /* 0x00000000003c7805 */ /* 0x000fe2000001ff00 */
[----:B------:R-:W-:Y:S01]  /*1440*/  CS2R R58, SRZ ;  /* 0x00000000003a7805 */ /* 0x000fe2000001ff00 */
[C---:B------:R-:W-:Y:S01]  /*1450*/  ISETP.LT.OR P5, PT, R0.reuse, 0x1, P3 ;  /* 0x000000010000780c */ /* 0x040fe20001fa1670 */
[----:B------:R-:W-:Y:S01]  /*1460*/  IMAD.MOV.U32 R5, RZ, RZ, c[0x0][0x1d8] ;  /* 0x00007600ff057624 */ /* 0x000fe200078e00ff */
[----:B------:R-:W-:Y:S01]  /*1470*/  ISETP.LT.OR P6, PT, R0, 0x1, P2 ;  /* 0x000000010000780c */ /* 0x000fe200017c1670 */
[----:B------:R-:W-:Y:S01]  /*1480*/  IMAD.MOV.U32 R10, RZ, RZ, c[0x0][0x1dc] ;  /* 0x00007700ff0a7624 */ /* 0x000fe200078e00ff */
[----:B------:R-:W-:Y:S01]  /*1490*/  LEA R6, P0, R8, c[0x0][0x190], 0x1 ;  /* 0x0000640008067a11 */ /* 0x000fe200078008ff */
[----:B------:R-:W-:Y:S01]  /*14a0*/  IMAD.IADD R7, R9, 0x1, R7 ;  /* 0x0000000109077824 */ /* 0x000fe200078e0207 */
[C---:B------:R-:W-:Y:S01]  /*14b0*/  LEA R4, P4, R5.reuse, R2, 0x6 ;  /* 0x0000000205047211 */ /* 0x040fe200078830ff */
[----:B------:R-:W-:Y:S01]  /*14c0*/  IMAD.SHL.U32 R41, R28, 0x2, RZ ;  /* 0x000000021c297824 */ /* 0x000fe200078e00ff */
[----:B------:R-:W-:Y:S01]  /*14d0*/  IADD3 R28, R16, 0xc0, RZ ;  /* 0x000000c0101c7810 */ /* 0x000fe20007ffe0ff */
[----:B------:R-:W-:Y:S01]  /*14e0*/  IMAD.MOV.U32 R13, RZ, RZ, c[0x0][0x1a8] ;  /* 0x00006a00ff0d7624 */ /* 0x000fe200078e00ff */
[----:B------:R-:W-:Y:S01]  /*14f0*/  LEA.HI.X R5, R5, R3, R10, 0x6, P4 ;  /* 0x0000000305057211 */ /* 0x000fe200020f340a */
[----:B------:R-:W-:Y:S01]  /*1500*/  IMAD.MOV.U32 R18, RZ, RZ, c[0x0][0x1ac] ;  /* 0x00006b00ff127624 */ /* 0x000fe200078e00ff */
[----:B------:R-:W-:Y:S01]  /*1510*/  ISETP.LT.OR P4, PT, R0, 0x1, P1 ;  /* 0x000000010000780c */ /* 0x000fe20000f81670 */
[----:B------:R-:W-:Y:S01]  /*1520*/  @!PT LDS RZ, [RZ] ;  /* 0x00000000fffff984 */ /* 0x000fe20000000800 */
[----:B------:R-:W-:Y:S01]  /*1530*/  @!PT LDS RZ, [RZ] ;  /* 0x00000000fffff984 */ /* 0x000fe20000000800 */
[----:B------:R-:W-:Y:S01]  /*1540*/  @!PT LDS RZ, [RZ] ;  /* 0x00000000fffff984 */ /* 0x000fe20000000800 */
[----:B------:R1:W-:Y:S01]  /*1550*/  LDGSTS.E.BYPASS.LTC128B.128 [R41+0x8080], [R2.64], !P5 ;  /* 0x0808000002297fae */ /* 0x0003e2000e901d4a */
[----:B------:R-:W-:Y:S01]  /*1560*/  LEA.HI.X R7, R8, c[0x0][0x194], R7, 0x1, P0 ;  /* 0x0000650008077a11 */ /* 0x000fe200000f0c07 */
[----:B------:R-:W-:Y:S01]  /*1570*/  IMAD R9, R26, c[0x0][0x208], RZ ;  /* 0x000082001a097a24 */ /* 0x000fe200078e02ff */
[----:B------:R-:W-:Y:S01]  /*1580*/  ISETP.GE.AND P0, PT, R28, c[0x0][0x1cc], PT ;  /* 0x000073001c007a0c */ /* 0x000fe20003f06270 */
[----:B------:R1:W-:Y:S01]  /*1590*/  LDGSTS.E.BYPASS.LTC128B.128 [R41+0xa080], [R2.64+0x80], !P6 ;  /* 0x0a08008002297fae */ /* 0x0003e2000f101d4a */
[----:B------:R-:W-:Y:S01]  /*15a0*/  ISETP.LT.OR P5, PT, R0, 0x21, P3 ;  /* 0x000000210000780c */ /* 0x000fe20001fa1670 */
[----:B------:R-:W-:Y:S01]  /*15b0*/  IMAD R8, R26, c[0x0][0x178], RZ ;  /* 0x00005e001a087a24 */ /* 0x000fe200078e02ff */
[C---:B------:R-:W-:Y:S01]  /*15c0*/  ISETP.LT.OR P6, PT, R0.reuse, 0x1, P0 ;  /* 0x000000010000780c */ /* 0x040fe200007c1670 */
[C---:B------:R-:W-:Y:S01]  /*15d0*/  IMAD R15, R21.reuse, c[0x0][0x20c], R9 ;  /* 0x00008300150f7a24 */ /* 0x040fe200078e0209 */
[C---:B------:R-:W-:Y:S01]  /*15e0*/  ISETP.LT.OR P3, PT, R0.reuse, 0x21, P2 ;  /* 0x000000210000780c */ /* 0x040fe20001761670 */
[C---:B------:R-:W-:Y:S01]  /*15f0*/  IMAD.WIDE.U32 R10, R21.reuse, c[0x0][0x208], R16 ;  /* 0x00008200150a7a25 */ /* 0x040fe200078e0010 */
[C---:B------:R-:W-:Y:S01]  /*1600*/  ISETP.LT.OR P2, PT, R0.reuse, 0x21, P1 ;  /* 0x000000210000780c */ /* 0x040fe20000f41670 */
[----:B------:R1:W-:Y:S01]  /*1610*/  LDGSTS.E.BYPASS.LTC128B.128 [R41+0xc080], [R2.64+0x100], !P4 ;  /* 0x0c08010002297fae */ /* 0x0003e2000e101d4a */
[----:B------:R-:W-:Y:S01]  /*1620*/  ISETP.LT.OR P1, PT, R0, 0x21, P0 ;  /* 0x000000210000780c */ /* 0x000fe20000721670 */
[----:B------:R-:W-:Y:S01]  /*1630*/  IMAD R14, R21, c[0x0][0x17c], R8 ;  /* 0x00005f00150e7a24 */ /* 0x000fe200078e0208 */
[----:B------:R-:W-:Y:S01]  /*1640*/  LEA R12, P0, R13, R6, 0x6 ;  /* 0x000000060d0c7211 */ /* 0x000fe200078030ff */
[----:B------:R-:W-:Y:S01]  /*1650*/  IMAD.WIDE.U32 R8, R21, c[0x0][0x178], R16 ;  /* 0x00005e0015087a25 */ /* 0x000fe200078e0010 */
[----:B------:R-:W-:Y:S01]  /*1660*/  ISETP.GE.AND P4, PT, R16, c[0x0][0x19c], PT ;  /* 0x0000670010007a0c */ /* 0x000fe20003f86270 */
[----:B------:R-:W-:Y:S01]  /*1670*/  STL [R1+0x50], R41 ;  /* 0x0000502901007387 */ /* 0x000fe20000100800 */
[----:B------:R-:W-:Y:S01]  /*1680*/  LEA.HI.X R13, R13, R7, R18, 0x6, P0 ;  /* 0x000000070d0d7211 */ /* 0x000fe200000f3412 */
[----:B------:R-:W-:Y:S01]  /*1690*/  IMAD R19, R34, c[0x0][0x238], RZ ;  /* 0x00008e0022137a24 */ /* 0x000fe200078e02ff */
[----:B------:R-:W-:Y:S01]  /*16a0*/  ISETP.LT.OR P0, PT, R0, 0x1, P4 ;  /* 0x000000010000780c */ /* 0x000fe20002701670 */
[----:B------:R1:W-:Y:S01]  /*16b0*/  LDGSTS.E.BYPASS.LTC128B.128 [R41+0xe080], [R2.64+0x180], !P6 ;  /* 0x0e08018002297fae */ /* 0x0003e2000f101d4a */
[----:B------:R-:W-:Y:S01]  /*16c0*/  CS2R R56, SRZ ;  /* 0x0000000000387805 */ /* 0x000fe2000001ff00 */
[----:B------:R-:W-:Y:S01]  /*16d0*/  IMAD R19, R84, c[0x0][0x23c], R19 ;  /* 0x00008f0054137a24 */ /* 0x000fe200078e0213 */
[----:B------:R-:W-:Y:S01]  /*16e0*/  CS2R R54, SRZ ;  /* 0x0000000000367805 */ /* 0x000fe2000001ff00 */
[----:B------:R2:W-:Y:S01]  /*16f0*/  LDGSTS.E.BYPASS.LTC128B.128 [R41+0x9080], [R4.64], !P5 ;  /* 0x0908000004297fae */ /* 0x0005e2000e901d4a */
[----:B------:R-:W-:Y:S01]  /*1700*/  CS2R R52, SRZ ;  /* 0x0000000000347805 */ /* 0x000fe2000001ff00 */
[----:B------:R-:W-:-:S02]  /*1710*/  USHF.R.S32.HI UR7, URZ, 0x5, UR4 ;  /* 0x000000053f077899 */ /* 0x000fc40008011404 */
[----:B------:R2:W-:Y:S01]  /*1720*/  LDGSTS.E.BYPASS.LTC128B.128 [R41+0xb080], [R4.64+0x80], !P3 ;  /* 0x0b08008004297fae */ /* 0x0005e2000d901d4a */
[----:B------:R-:W-:Y:S01]  /*1730*/  ISETP.LT.OR P3, PT, R0, 0x21, P4 ;  /* 0x000000210000780c */ /* 0x000fe20002761670 */
[----:B------:R-:W-:Y:S02]  /*1740*/  UMOV UR6, URZ ;  /* 0x0000003f00067c82 */ /* 0x000fe40008000000 */
[----:B------:R2:W-:Y:S01]  /*1750*/  LDGSTS.E.BYPASS.LTC128B.128 [R41+0xd080], [R4.64+0x100], !P2 ;  /* 0x0d08010004297fae */ /* 0x0005e2000d101d4a */
[----:B------:R-:W-:Y:S02]  /*1760*/  ISETP.GE.AND P2, PT, R28, c[0x0][0x19c], PT ;  /* 0x000067001c007a0c */ /* 0x000fe40003f46270 */
[----:B------:R-:W-:Y:S01]  /*1770*/  P2R R18, PR, RZ, 0x8 ;  /* 0x00000008ff127803 */ /* 0x000fe20000000000 */
[----:B------:R2:W-:Y:S01]  /*1780*/  LDGSTS.E.BYPASS.LTC128B.128 [R41+0xf080], [R4.64+0x180], !P1 ;  /* 0x0f08018004297fae */ /* 0x0005e2000c901d4a */
[----:B------:R-:W-:-:S03]  /*1790*/  ISETP.GE.AND P1, PT, R32, c[0x0][0x19c], PT ;  /* 0x0000670020007a0c */ /* 0x000fc60003f26270 */
[----:B------:R-:W0:Y:S01]  /*17a0*/  LDGDEPBAR ;  /* 0x00000000000079af */ /* 0x000e220000000000 */
[C---:B------:R-:W-:Y:S02]  /*17b0*/  ISETP.LT.OR P4, PT, R0.reuse, 0x1, P1 ;  /* 0x000000010000780c */ /* 0x040fe40000f81670 */
[----:B------:R-:W-:Y:S02]  /*17c0*/  ISETP.LT.OR P1, PT, R0, 0x21, P1 ;  /* 0x000000210000780c */ /* 0x000fe40000f21670 */
[----:B-1----:R-:W-:Y:S01]  /*17d0*/  P2R R2, PR, RZ, 0x1 ;  /* 0x00000001ff027803 */ /* 0x002fe20000000000 */
[----:B------:R-:W-:Y:S01]  /*17e0*/  IMAD.IADD R3, R9, 0x1, R14 ;  /* 0x0000000109037824 */ /* 0x000fe200078e020e */
[----:B------:R-:W-:Y:S02]  /*17f0*/  ISETP.GE.AND P0, PT, R33, c[0x0][0x19c], PT ;  /* 0x0000670021007a0c */ /* 0x000fe40003f06270 */
[----:B------:R-:W-:Y:S01]  /*1800*/  ISETP.NE.AND P5, PT, R2, RZ, PT ;  /* 0x000000ff0200720c */ /* 0x000fe20003fa5270 */
[----:B------:R-:W-:Y:S01]  /*1810*/  IMAD.MOV.U32 R2, RZ, RZ, R8 ;  /* 0x000000ffff027224 */ /* 0x000fe200078e0008 */
[----:B------:R-:W-:-:S02]  /*1820*/  P2R R17, PR, RZ, 0x2 ;  /* 0x00000002ff117803 */ /* 0x000fc40000000000 */
[----:B------:R-:W-:Y:S01]  /*1830*/  ISETP.LT.OR P3, PT, R0, 0x1, P0 ;  /* 0x000000010000780c */ /* 0x000fe20000761670 */
[----:B------:R-:W-:Y:S01]  /*1840*/  IMAD.WIDE.U32 R2, R84, c[0x0][0x180], R2 ;  /* 0x0000600054027a25 */ /* 0x000fe200078e0002 */
[C---:B------:R-:W-:Y:S02]  /*1850*/  ISETP.LT.OR P6, PT, R0.reuse, 0x21, P0 ;  /* 0x000000210000780c */ /* 0x040fe400007c1670 */
[----:B------:R-:W-:Y:S01]  /*1860*/  ISETP.LT.OR P1, PT, R0, 0x1, P2 ;  /* 0x000000010000780c */ /* 0x000fe20001721670 */
[----:B--2---:R-:W-:-:S04]  /*1870*/  IMAD.IADD R5, R11, 0x1, R15 ;  /* 0x000000010b057824 */ /* 0x004fc800078e020f */
[----:B------:R1:W-:Y:S01]  /*1880*/  LDGSTS.E.BYPASS.LTC128B.128 [R41+0x80], [R6.64], !P5 ;  /* 0x0008000006297fae */ /* 0x0003e2000e901d4a */
[----:B------:R-:W-:Y:S01]  /*1890*/  ISETP.LT.OR P5, PT, R0, 0x21, P2 ;  /* 0x000000210000780c */ /* 0x000fe200017a1670 */
[----:B------:R-:W-:Y:S01]  /*18a0*/  IMAD R0, R34, c[0x0][0x180], RZ ;  /* 0x0000600022007a24 */ /* 0x000fe200078e02ff */
[----:B------:R-:W-:Y:S01]  /*18b0*/  LOP3.LUT P2, RZ, R22, 0x4, RZ, 0xc0, !PT ;  /* 0x0000000416ff7812 */ /* 0x000fe2000784c0ff */
[----:B------:R-:W-:Y:S01]  /*18c0*/  IMAD R15, R34, c[0x0][0x210], RZ ;  /* 0x00008400220f7a24 */ /* 0x000fe200078e02ff */
[----:B------:R-:W-:Y:S01]  /*18d0*/  SHF.R.S32.HI R34, RZ, 0x5, R35 ;  /* 0x00000005ff227819 */ /* 0x000fe20000011423 */
[----:B------:R-:W-:Y:S01]  /*18e0*/  IMAD.MOV.U32 R4, RZ, RZ, R10 ;  /* 0x000000ffff047224 */ /* 0x000fe200078e000a */
[----:B------:R1:W-:Y:S01]  /*18f0*/  LDGSTS.E.BYPASS.LTC128B.128 [R41+0x2080], [R6.64+0x80], !P4 ;  /* 0x0208008006297fae */ /* 0x0003e2000e101d4a */
[C---:B------:R-:W-:Y:S01]  /*1900*/  IMAD R0, R84.reuse, c[0x0][0x184], R0 ;  /* 0x0000610054007a24 */ /* 0x040fe200078e0200 */
[----:B------:R-:W-:Y:S01]  /*1910*/  LOP3.LUT P4, RZ, R29, 0x4, RZ, 0xc0, !PT ;  /* 0x000000041dff7812 */ /* 0x000fe2000788c0ff */
[----:B------:R-:W-:Y:S01]  /*1920*/  IMAD.WIDE.U32 R8, R84, c[0x0][0x210], R4 ;  /* 0x0000840054087a25 */ /* 0x000fe200078e0004 */
[----:B------:R-:W-:Y:S01]  /*1930*/  LEA.HI R5, R35, R34, RZ, 0x1 ;  /* 0x0000002223057211 */ /* 0x000fe200078f08ff */
[----:B------:R1:W-:Y:S01]  /*1940*/  LDGSTS.E.BYPASS.LTC128B.128 [R41+0x4080], [R6.64+0x100], !P3 ;  /* 0x0408010006297fae */ /* 0x0003e2000d901d4a */
[----:B------:R-:W-:Y:S01]  /*1950*/  LOP3.LUT R4, R36, 0x3ffffffc, RZ, 0xc0, !PT ;  /* 0x3ffffffc24047812 */ /* 0x000fe200078ec0ff */
[----:B------:R-:W-:Y:S01]  /*1960*/  IMAD.IADD R3, R3, 0x1, R0 ;  /* 0x0000000103037824 */ /* 0x000fe200078e0200 */
[----:B------:R-:W-:Y:S01]  /*1970*/  LOP3.LUT R5, R5, 0xfffffffe, RZ, 0xc0, !PT ;  /* 0xfffffffe05057812 */ /* 0x000fe200078ec0ff */
[----:B------:R-:W-:Y:S01]  /*1980*/  IMAD R11, R27, c[0x0][0x188], RZ ;  /* 0x000062001b0b7a24 */ /* 0x000fe200078e02ff */
[----:B------:R-:W-:Y:S01]  /*1990*/  ISETP.NE.AND P3, PT, R17, RZ, PT ;  /* 0x000000ff1100720c */ /* 0x000fe20003f65270 */
[----:B------:R-:W-:Y:S01]  /*19a0*/  IMAD R15, R84, c[0x0][0x214], R15 ;  /* 0x00008500540f7a24 */ /* 0x000fe200078e020f */
[----:B------:R1:W-:Y:S01]  /*19b0*/  LDGSTS.E.BYPASS.LTC128B.128 [R41+0x6080], [R6.64+0x180], !P1 ;  /* 0x0608018006297fae */ /* 0x0003e2000c901d4a */
[----:B------:R-:W-:Y:S01]  /*19c0*/  IMAD.IADD R14, R86, 0x1, -R4 ;  /* 0x00000001560e7824 */ /* 0x000fe200078e0a04 */
[----:B------:R-:W-:Y:S01]  /*19d0*/  LOP3.LUT P1, RZ, R22, 0x2, RZ, 0xc0, !PT ;  /* 0x0000000216ff7812 */ /* 0x000fe2000782c0ff */
[----:B------:R-:W-:Y:S01]  /*19e0*/  IMAD.IADD R21, R34, 0x1, -R5 ;  /* 0x0000000122157824 */ /* 0x000fe200078e0a05 */
[----:B------:R-:W-:Y:S01]  /*19f0*/  CS2R R84, SRZ ;  /* 0x0000000000547805 */ /* 0x000fe2000001ff00 */
[----:B------:R-:W-:-:S02]  /*1a00*/  IMAD R11, R31, c[0x0][0x18c], R11 ;  /* 0x000063001f0b7a24 */ /* 0x000fc400078e020b */
[----:B------:R-:W-:-:S04]  /*1a10*/  IMAD.WIDE.U32 R4, R31, c[0x0][0x188], R2 ;  /* 0x000062001f047a25 */ /* 0x000fc800078e0002 */
[----:B------:R-:W-:Y:S01]  /*1a20*/  IMAD.IADD R3, R9, 0x1, R15 ;  /* 0x0000000109037824 */ /* 0x000fe200078e020f */
[C---:B------:R-:W-:Y:S01]  /*1a30*/  LEA R48, P0, R4.reuse, c[0x0][0x160], 0x1 ;  /* 0x0000580004307a11 */ /* 0x040fe200078008ff */
[----:B------:R-:W-:Y:S02]  /*1a40*/  IMAD.IADD R9, R5, 0x1, R11 ;  /* 0x0000000105097824 */ /* 0x000fe400078e020b */
[----:B------:R-:W-:Y:S02]  /*1a50*/  IMAD.SHL.U32 R0, R29, 0x40, RZ ;  /* 0x000000401d007824 */ /* 0x000fe400078e00ff */
[----:B------:R-:W-:Y:S01]  /*1a60*/  IMAD.SHL.U32 R10, R23, 0x8, RZ ;  /* 0x00000008170a7824 */ /* 0x000fe200078e00ff */
[----:B------:R-:W-:Y:S01]  /*1a70*/  LEA.HI.X R49, R4, c[0x0][0x164], R9, 0x1, P0 ;  /* 0x0000590004317a11 */ /* 0x000fe200000f0c09 */
[----:B------:R-:W-:Y:S01]  /*1a80*/  IMAD.SHL.U32 R26, R21, 0x400, RZ ;  /* 0x00000400151a7824 */ /* 0x000fe200078e00ff */
[----:B------:R-:W-:Y:S02]  /*1a90*/  ISETP.NE.AND P0, PT, R18, RZ, PT ;  /* 0x000000ff1200720c */ /* 0x000fe40003f05270 */
[----:B------:R-:W-:Y:S01]  /*1aa0*/  LOP3.LUT R0, R0, 0x1c0, RZ, 0xc0, !PT ;  /* 0x000001c000007812 */ /* 0x000fe200078ec0ff */
[----:B------:R-:W-:Y:S01]  /*1ab0*/  IMAD R2, R14, 0x2, R26 ;  /* 0x000000020e027824 */ /* 0x000fe200078e021a */
[----:B------:R-:W-:Y:S01]  /*1ac0*/  LOP3.LUT R20, R10, 0x18, RZ, 0xc0, !PT ;  /* 0x000000180a147812 */ /* 0x000fe200078ec0ff */
[----:B------:R-:W-:Y:S01]  /*1ad0*/  STL.64 [R1+0x78], R48 ;  /* 0x0000783001007387 */ /* 0x000fe20000100a00 */
[----:B------:R-:W-:Y:S01]  /*1ae0*/  SHF.R.U32.HI R10, RZ, 0x3, R0 ;  /* 0x00000003ff0a7819 */ /* 0x000fe20000011600 */
[----:B-1----:R-:W-:-:S03]  /*1af0*/  IMAD R6, R30, 0x800, R40 ;  /* 0x000008001e067824 */ /* 0x002fc600078e0228 */
[----:B------:R-:W-:Y:S01]  /*1b00*/  LOP3.LUT R0, R10, R0, R20, 0x1e, !PT ;  /* 0x000000000a007212 */ /* 0x000fe200078e1e14 */
[----:B------:R-:W-:Y:S02]  /*1b10*/  IMAD.SHL.U32 R10, R22, 0x40, RZ ;  /* 0x00000040160a7824 */ /* 0x000fe400078e00ff */
[----:B------:R1:W-:Y:S02]  /*1b20*/  LDGSTS.E.BYPASS.LTC128B.128 [R41+0x1080], [R12.64], !P0 ;  /* 0x010800000c297fae */ /* 0x0003e4000c101d4a */
[----:B------:R-:W-:Y:S01]  /*1b30*/  IMAD.IADD R5, R2, 0x1, R0 ;  /* 0x0000000102057824 */ /* 0x000fe200078e0200 */
[----:B------:R-:W-:Y:S01]  /*1b40*/  LOP3.LUT R10, R10, 0x1c0, RZ, 0xc0, !PT ;  /* 0x000001c00a0a7812 */ /* 0x000fe200078ec0ff */
[----:B------:R1:W-:Y:S01]  /*1b50*/  LDGSTS.E.BYPASS.LTC128B.128 [R41+0x3080], [R12.64+0x80], !P3 ;  /* 0x030800800c297fae */ /* 0x0003e2000d901d4a */
[----:B------:R-:W-:Y:S02]  /*1b60*/  IMAD R0, R27, c[0x0][0x218], RZ ;  /* 0x000086001b007a24 */ /* 0x000fe400078e02ff */
[----:B------:R-:W-:Y:S01]  /*1b70*/  LOP3.LUT R4, R10, 0x8, R38, 0xf8, !PT ;  /* 0x000000080a047812 */ /* 0x000fe200078ef826 */
[----:B------:R1:W-:Y:S01]  /*1b80*/  LDGSTS.E.BYPASS.LTC128B.128 [R41+0x5080], [R12.64+0x100], !P6 ;  /* 0x050801000c297fae */ /* 0x0003e2000f101d4a */
[----:B------:R-:W-:Y:S01]  /*1b90*/  SHF.R.U32.HI R14, RZ, 0x3, R10 ;  /* 0x00000003ff0e7819 */ /* 0x000fe2000001160a */
[----:B------:R-:W-:Y:S01]  /*1ba0*/  IMAD.MOV.U32 R2, RZ, RZ, R8 ;  /* 0x000000ffff027224 */ /* 0x000fe200078e0008 */
[----:B------:R-:W-:Y:S01]  /*1bb0*/  ISETP.GE.AND P6, PT, R16, c[0x0][0x1fc], PT ;  /* 0x00007f0010007a0c */ /* 0x000fe20003fc6270 */
[----:B------:R1:W-:Y:S01]  /*1bc0*/  LDGSTS.E.BYPASS.LTC128B.128 [R41+0x7080], [R12.64+0x180], !P5 ;  /* 0x070801800c297fae */ /* 0x0003e2000e901d4a */
[----:B------:R-:W-:Y:S01]  /*1bd0*/  IMAD R7, R31, c[0x0][0x21c], R0 ;  /* 0x000087001f077a24 */ /* 0x000fe200078e0200 */
[----:B------:R-:W-:Y:S01]  /*1be0*/  LOP3.LUT R0, R4, R14, RZ, 0x3c, !PT ;  /* 0x0000000e04007212 */ /* 0x000fe200078e3cff */
[----:B------:R-:W-:Y:S01]  /*1bf0*/  IMAD.SHL.U32 R44, R5, 0x2, RZ ;  /* 0x00000002052c7824 */ /* 0x000fe200078e00ff */
[----:B------:R-:W0:Y:S01]  /*1c00*/  LDGDEPBAR ;  /* 0x00000000000079af */ /* 0x000e220000000000 */
[----:B------:R-:W-:Y:S01]  /*1c10*/  IMAD.WIDE.U32 R4, R31, c[0x0][0x218], R2 ;  /* 0x000086001f047a25 */ /* 0x000fe200078e0002 */
[----:B------:R-:W-:-:S02]  /*1c20*/  SHF.R.S32.HI R3, RZ, 0x1f, R23 ;  /* 0x0000001fff037819 */ /* 0x000fc40000011417 */
[----:B------:R2:W-:Y:S01]  /*1c30*/  STL [R1+0x60], R44 ;  /* 0x0000602c01007387 */ /* 0x0005e20000100800 */
[----:B------:R-:W-:Y:S01]  /*1c40*/  IMAD.IADD R2, R6, 0x1, R0 ;  /* 0x0000000106027824 */ /* 0x000fe200078e0200 */
[C---:B------:R-:W-:Y:S01]  /*1c50*/  IADD3 R8, R44.reuse, 0x14180, RZ ;  /* 0x000141802c087810 */ /* 0x040fe20007ffe0ff */
[----:B------:R-:W-:Y:S01]  /*1c60*/  IMAD.IADD R0, R5, 0x1, R7 ;  /* 0x0000000105007824 */ /* 0x000fe200078e0207 */
[----:B------:R-:W-:Y:S01]  /*1c70*/  IADD3 R9, R44, 0x141c0, RZ ;  /* 0x000141c02c097810 */ /* 0x000fe20007ffe0ff */
[----:B------:R-:W-:Y:S01]  /*1c80*/  IMAD.SHL.U32 R2, R2, 0x2, RZ ;  /* 0x0000000202027824 */ /* 0x000fe200078e00ff */
[----:B------:R-:W-:Y:S01]  /*1c90*/  @P4 IADD3 R9, R8, -0x40, RZ ;  /* 0xffffffc008094810 */ /* 0x000fe20007ffe0ff */
[----:B------:R-:W-:Y:S01]  /*1ca0*/  IMAD.IADD R5, R25, 0x1, R19 ;  /* 0x0000000119057824 */ /* 0x000fe200078e0213 */
[----:B------:R-:W-:Y:S01]  /*1cb0*/  ISETP.GE.AND P4, PT, R16, c[0x0][0x16c], PT ;  /* 0x00005b0010007a0c */ /* 0x000fe20003f86270 */
[----:B------:R-:W-:Y:S01]  /*1cc0*/  IMAD R27, R27, c[0x0][0x240], RZ ;  /* 0x000090001b1b7a24 */ /* 0x000fe200078e02ff */
[----:B------:R-:W-:Y:S01]  /*1cd0*/  SEL R17, RZ, 0x1, P6 ;  /* 0x00000001ff117807 */ /* 0x000fe20003000000 */
[----:B------:R3:W-:Y:S01]  /*1ce0*/  STL [R1+0x68], R9 ;  /* 0x0000680901007387 */ /* 0x0007e20000100800 */
[----:B------:R-:W-:Y:S01]  /*1cf0*/  SEL R18, RZ, 0x1, P4 ;  /* 0x00000001ff127807 */ /* 0x000fe20002000000 */
[----:B------:R-:W-:Y:S01]  /*1d00*/  IMAD R19, R31, c[0x0][0x244], R27 ;  /* 0x000091001f137a24 */ /* 0x000fe200078e021b */
[----:B------:R-:W-:Y:S01]  /*1d10*/  ISETP.GT.AND P6, PT, R86, 0x7, PT ;  /* 0x000000075600780c */ /* 0x000fe20003fc4270 */
[----:B------:R-:W-:-:S04]  /*1d20*/  DEPBAR.LE SB0, 0x1 ;  /* 0x000080400000791a */ /* 0x000fc80000000000 */
[----:B------:R-:W-:Y:S01]  /*1d30*/  BAR.SYNC.DEFER_BLOCKING 0x0 ;  /* 0x0000000000007b1d */ /* 0x000fe20000010000 */
[----:B--2---:R-:W-:-:S04]  /*1d40*/  LEA R44, P0, R4, c[0x0][0x1f0], 0x1 ;  /* 0x00007c00042c7a11 */ /* 0x004fc800078008ff */
[----:B------:R-:W-:Y:S01]  /*1d50*/  LEA.HI.X R45, R4, c[0x0][0x1f4], R0, 0x1, P0 ;  /* 0x00007d00042d7a11 */ /* 0x000fe200000f0c00 */
[----:B------:R-:W-:Y:S01]  /*1d60*/  IMAD.MOV.U32 R4, RZ, RZ, R24 ;  /* 0x000000ffff047224 */ /* 0x000fe200078e0018 */
[----:B------:R-:W-:Y:S01]  /*1d70*/  LEA.HI R0, R3, R23, RZ, 0x2 ;  /* 0x0000001703007211 */ /* 0x000fe200078f10ff */
[----:B------:R-:W-:Y:S01]  /*1d80*/  IMAD.MOV.U32 R3, RZ, RZ, 0x40 ;  /* 0x00000040ff037424 */ /* 0x000fe200078e00ff */
[----:B------:R-:W-:Y:S01]  /*1d90*/  ISETP.LT.AND P0, PT, R50, UR9, PT ;  /* 0x0000000932007c0c */ /* 0x000fe2000bf01270 */
[----:B------:R-:W-:Y:S01]  /*1da0*/  STL.64 [R1+0x70], R44 ;  /* 0x0000702c01007387 */ /* 0x000fe20000100a00 */
[----:B------:R-:W-:Y:S01]  /*1db0*/  LOP3.LUT R6, R0, 0xfffffffc, RZ, 0xc0, !PT ;  /* 0xfffffffc00067812 */ /* 0x000fe200078ec0ff */
[----:B------:R-:W-:Y:S01]  /*1dc0*/  IMAD.WIDE.U32 R150, R31, c[0x0][0x240], R4 ;  /* 0x000090001f967a25 */ /* 0x000fe200078e0004 */
[----:B------:R-:W-:Y:S01]  /*1dd0*/  SEL R0, R148, 0xffffffe0, !P1 ;  /* 0xffffffe094007807 */ /* 0x000fe20004800000 */
[----:B------:R-:W-:Y:S01]  /*1de0*/  STL [R1+0x28], R2 ;  /* 0x0000280201007387 */ /* 0x000fe20000100800 */
[----:B------:R-:W-:Y:S01]  /*1df0*/  SEL R3, R3, 0xffffffc0, !P2 ;  /* 0xffffffc003037807 */ /* 0x000fe20005000000 */
[----:B------:R-:W-:Y:S01]  /*1e00*/  IMAD.IADD R23, R23, 0x1, -R6 ;  /* 0x0000000117177824 */ /* 0x000fe200078e0a06 */
[----:B------:R-:W-:Y:S01]  /*1e10*/  ISETP.GE.OR P5, PT, R16, c[0x0][0x16c], !P0 ;  /* 0x00005b0010007a0c */ /* 0x000fe200047a6670 */
[----:B---3--:R-:W-:Y:S01]  /*1e20*/  IMAD.IADD R9, R2, 0x1, R0 ;  /* 0x0000000102097824 */ /* 0x008fe200078e0200 */
[----:B------:R-:W-:Y:S01]  /*1e30*/  ISETP.GE.OR P3, PT, R32, c[0x0][0x16c], !P0 ;  /* 0x00005b0020007a0c */ /* 0x000fe20004766670 */
[----:B------:R-:W-:Y:S01]  /*1e40*/  IMAD.IADD R8, R2, 0x1, R3 ;  /* 0x0000000102087824 */ /* 0x000fe200078e0203 */
[----:B------:R-:W-:Y:S01]  /*1e50*/  ISETP.GE.OR P2, PT, R33, c[0x0][0x16c], !P0 ;  /* 0x00005b0021007a0c */ /* 0x000fe20004746670 */
[----:B------:R-:W-:Y:S01]  /*1e60*/  IMAD.IADD R7, R3, 0x1, R9 ;  /* 0x0000000103077824 */ /* 0x000fe200078e0209 */
[----:B------:R-:W-:Y:S01]  /*1e70*/  ISETP.GE.OR P1, PT, R28, c[0x0][0x16c], !P0 ;  /* 0x00005b001c007a0c */ /* 0x000fe20004726670 */
[----:B------:R-:W2:Y:S01]  /*1e80*/  LDSM.16.M88.4 R164, [R2+0x8080] ;  /* 0x0080800002a4783b */ /* 0x000ea20000000200 */
[----:B------:R-:W-:Y:S01]  /*1e90*/  LOP3.LUT R0, R35, 0xffffffe0, RZ, 0xc0, !PT ;  /* 0xffffffe023007812 */ /* 0x000fe200078ec0ff */
[----:B------:R-:W-:Y:S01]  /*1ea0*/  IMAD.SHL.U32 R4, R21, 0x10, RZ ;  /* 0x0000001015047824 */ /* 0x000fe200078e00ff */
[----:B------:R-:W-:Y:S01]  /*1eb0*/  ISETP.GE.OR P4, PT, R33, c[0x0][0x1fc], !P0 ;  /* 0x00007f0021007a0c */ /* 0x000fe20004786670 */
[----:B------:R-:W3:Y:S01]  /*1ec0*/  LDSM.16.M88.4 R168, [R9+0x8080] ;  /* 0x0080800009a8783b */ /* 0x000ee20000000200 */
[----:B------:R-:W-:Y:S01]  /*1ed0*/  CS2R R50, SRZ ;  /* 0x0000000000327805 */ /* 0x000fe2000001ff00 */
[----:B------:R-:W-:Y:S01]  /*1ee0*/  IMAD.IADD R0, R86, 0x1, -R0 ;  /* 0x0000000156007824 */ /* 0x000fe200078e0a00 */
[----:B------:R-:W-:Y:S01]  /*1ef0*/  LOP3.LUT R10, R10, 0x10, R4, 0xf8, !PT ;  /* 0x000000100a0a7812 */ /* 0x000fe200078ef804 */
[----:B------:R-:W4:Y:S01]  /*1f00*/  LDSM.16.M88.4 R172, [R8+0x8080] ;  /* 0x0080800008ac783b */ /* 0x000f220000000200 */
[----:B------:R-:W-:-:S02]  /*1f10*/  CS2R R24, SRZ ;  /* 0x0000000000187805 */ /* 0x000fc4000001ff00 */
[----:B-1----:R-:W-:Y:S01]  /*1f20*/  SHF.R.S32.HI R12, RZ, 0x1f, R0 ;  /* 0x0000001fff0c7819 */ /* 0x002fe20000011400 */
[----:B------:R-:W1:Y:S03]  /*1f30*/  LDSM.16.M88.4 R176, [R7+0x8080] ;  /* 0x0080800007b0783b */ /* 0x000e660000000200 */
[----:B------:R-:W-:Y:S01]  /*1f40*/  LEA.HI R5, R12, R0, RZ, 0x2 ;  /* 0x000000000c057211 */ /* 0x000fe200078f10ff */
        /* <DEDUP_REMOVED lines=11> */
[----:B------:R-:W1:Y:S04]  /*2000*/  LDSM.16.M88.4 R224, [R7+0xe080] ;  /* 0x00e0800007e0783b */ /* 0x000e680000000200 */
[----:B------:R-:W-:Y:S06]  /*2010*/  BAR.SYNC.DEFER_BLOCKING 0x0 ;  /* 0x0000000000007b1d */ /* 0x000fec0000010000 */
[----:B------:R-:W-:Y:S01]  /*2020*/  STL [R1+0x2c], R9 ;  /* 0x00002c0901007387 */ /* 0x000fe20000100800 */
[----:B--2---:R-:W-:-:S03]  /*2030*/  LOP3.LUT R2, R39, 0xfffffff0, RZ, 0xc0, !PT ;  /* 0xfffffff027027812 */ /* 0x004fc600078ec0ff */
[----:B------:R2:W-:Y:S02]  /*2040*/  STL [R1+0x34], R8 ;  /* 0x0000340801007387 */ /* 0x0005e40000100800 */
[----:B------:R-:W-:Y:S02]  /*2050*/  IMAD.IADD R2, R86, 0x1, -R2 ;  /* 0x0000000156027824 */ /* 0x000fe400078e0a02 */
[----:B------:R1:W-:Y:S03]  /*2060*/  STL [R1+0x30], R7 ;  /* 0x0000300701007387 */ /* 0x0003e60000100800 */
[----:B------:R-:W-:Y:S01]  /*2070*/  SHF.R.S32.HI R6, RZ, 0x1f, R2 ;  /* 0x0000001fff067819 */ /* 0x000fe20000011402 */
[----:B------:R-:W-:Y:S03]  /*2080*/  STL.64 [R1+0x80], R150 ;  /* 0x0000809601007387 */ /* 0x000fe60000100a00 */
[----:B------:R-:W-:Y:S01]  /*2090*/  LEA.HI R6, R6, R2, RZ, 0x3 ;  /* 0x0000000206067211 */ /* 0x000fe200078f18ff */
[----:B------:R-:W-:Y:S01]  /*20a0*/  @!PT LDS RZ, [RZ] ;  /* 0x00000000fffff984 */ /* 0x000fe20000000800 */
[----:B------:R-:W-:Y:S01]  /*20b0*/  @!PT LDS RZ, [RZ] ;  /* 0x00000000fffff984 */ /* 0x000fe20000000800 */
[----:B------:R-:W-:Y:S01]  /*20c0*/  @!PT LDS RZ, [RZ] ;  /* 0x00000000fffff984 */ /* 0x000fe20000000800 */
[----:B------:R3:W-:Y:S01]  /*20d0*/  LDGSTS.E.BYPASS.LTC128B.128 [R41+0x8080], [R48.64], !P5 ;  /* 0x0808000030297fae */ /* 0x0007e2000e901d4a */
[----:B------:R-:W-:-:S03]  /*20e0*/  ISETP.GE.OR P5, PT, R16, c[0x0][0x1fc], !P0 ;  /* 0x00007f0010007a0c */ /* 0x000fc600047a6670 */
[----:B------:R3:W-:Y:S01]  /*20f0*/  LDGSTS.E.BYPASS.LTC128B.128 [R41+0x9080], [R48.64+0x80], !P3 ;  /* 0x0908008030297fae */ /* 0x0007e2000d901d4a */
[----:B------:R-:W-:Y:S02]  /*2100*/  P2R R11, PR, RZ, 0x20 ;  /* 0x00000020ff0b7803 */ /* 0x000fe40000000000 */
[C---:B------:R-:W-:Y:S01]  /*2110*/  ISETP.GE.AND P5, PT, R32.reuse, c[0x0][0x1fc], PT ;  /* 0x00007f0020007a0c */ /* 0x040fe20003fa6270 */
[----:B------:R3:W-:Y:S01]  /*2120*/  LDGSTS.E.BYPASS.LTC128B.128 [R41+0xa080], [R48.64+0x100], !P2 ;  /* 0x0a08010030297fae */ /* 0x0007e2000d101d4a */
[----:B------:R-:W-:Y:S01]  /*2130*/  ISETP.GE.OR P2, PT, R32, c[0x0][0x1fc], !P0 ;  /* 0x00007f0020007a0c */ /* 0x000fe20004746670 */
[----:B--2---:R-:W-:Y:S02]  /*2140*/  IMAD.SHL.U32 R8, R30, 0x20, RZ ;  /* 0x000000201e087824 */ /* 0x004fe400078e00ff */
[----:B------:R3:W-:Y:S01]  /*2150*/  LDGSTS.E.BYPASS.LTC128B.128 [R41+0xb080], [R48.64+0x180], !P1 ;  /* 0x0b08018030297fae */ /* 0x0007e2000c901d4a */
[----:B------:R-:W-:Y:S02]  /*2160*/  ISETP.GE.AND P1, PT, R32, c[0x0][0x16c], PT ;  /* 0x00005b0020007a0c */ /* 0x000fe40003f26270 */
[C---:B-1----:R-:W-:Y:S01]  /*2170*/  LOP3.LUT R7, R6.reuse, 0xfffffff8, RZ, 0xc0, !PT ;  /* 0xfffffff806077812 */ /* 0x042fe200078ec0ff */
[----:B------:R-:W-:Y:S01]  /*2180*/  IMAD.SHL.U32 R6, R6, 0x40, RZ ;  /* 0x0000004006067824 */ /* 0x000fe200078e00ff */
[----:B------:R-:W-:-:S02]  /*2190*/  P2R R9, PR, RZ, 0x4 ;  /* 0x00000004ff097803 */ /* 0x000fc40000000000 */
[----:B------:R-:W-:Y:S01]  /*21a0*/  SEL R13, RZ, 0xffffffff, P1 ;  /* 0xffffffffff0d7807 */ /* 0x000fe20000800000 */
[----:B------:R-:W-:Y:S01]  /*21b0*/  IMAD.IADD R2, R2, 0x1, -R7 ;  /* 0x0000000102027824 */ /* 0x000fe200078e0a07 */
[----:B------:R-:W-:Y:S02]  /*21c0*/  LOP3.LUT R7, R5, 0xfffffffc, RZ, 0xc0, !PT ;  /* 0xfffffffc05077812 */ /* 0x000fe400078ec0ff */
[----:B------:R-:W-:Y:S02]  /*21d0*/  SEL R12, RZ, 0xffffffff, P5 ;  /* 0xffffffffff0c7807 */ /* 0x000fe40002800000 */
[----:B------:R-:W-:Y:S01]  /*21e0*/  ISETP.GE.AND P2, PT, R33, c[0x0][0x16c], PT ;  /* 0x00005b0021007a0c */ /* 0x000fe20003f46270 */
[----:B------:R-:W-:Y:S01]  /*21f0*/  IMAD.IADD R7, R0, 0x1, -R7 ;  /* 0x0000000100077824 */ /* 0x000fe200078e0a07 */
[----:B------:R-:W-:Y:S01]  /*2200*/  ISETP.NE.AND P5, PT, R9, RZ, PT ;  /* 0x000000ff0900720c */ /* 0x000fe20003fa5270 */
[----:B------:R-:W-:Y:S01]  /*2210*/  IMAD.SHL.U32 R9, R13, 0x2, RZ ;  /* 0x000000020d097824 */ /* 0x000fe200078e00ff */
[----:B------:R-:W-:Y:S01]  /*2220*/  LEA.HI R5, R5, R4, RZ, 0x1e ;  /* 0x0000000405057211 */ /* 0x000fe200078ff0ff */
[----:B------:R-:W-:Y:S01]  /*2230*/  IMAD.SHL.U32 R4, R12, 0x2, RZ ;  /* 0x000000020c047824 */ /* 0x000fe200078e00ff */
[----:B------:R-:W-:-:S02]  /*2240*/  ISETP.GE.AND P1, PT, R28, c[0x0][0x16c], PT ;  /* 0x00005b001c007a0c */ /* 0x000fc40003f26270 */
[----:B------:R-:W-:Y:S01]  /*2250*/  LOP3.LUT R20, R20, 0x20, R8, 0xf8, !PT ;  /* 0x0000002014147812 */ /* 0x000fe200078ef808 */
[----:B------:R-:W-:Y:S01]  /*2260*/  IMAD R8, R23, -0x8, R37 ;  /* 0xfffffff817087824 */ /* 0x000fe200078e0225 */
[----:B------:R-:W-:Y:S01]  /*2270*/  SEL R16, RZ, 0x4, P2 ;  /* 0x00000004ff107807 */ /* 0x000fe20001000000 */
[----:B------:R1:W-:Y:S01]  /*2280*/  STL [R1+0x64], R5 ;  /* 0x0000640501007387 */ /* 0x0003e20000100800 */
[----:B------:R-:W-:Y:S01]  /*2290*/  ISETP.GE.AND P2, PT, R33, c[0x0][0x1fc], PT ;  /* 0x00007f0021007a0c */ /* 0x000fe20003f46270 */
[----:B------:R-:W-:Y:S01]  /*22a0*/  CS2R R36, SRZ ;  /* 0x0000000000247805 */ /* 0x000fe2000001ff00 */
[----:B------:R-:W-:Y:S01]  /*22b0*/  LOP3.LUT R0, R10, 0x8, R38, 0xf8, !PT ;  /* 0x000000080a007812 */ /* 0x000fe200078ef826 */
[----:B------:R-:W-:Y:S01]  /*22c0*/  IMAD R10, R7, -0x2, R8 ;  /* 0xfffffffe070a7824 */ /* 0x000fe200078e0208 */
[----:B------:R-:W-:Y:S01]  /*22d0*/  SEL R15, RZ, 0x8, P1 ;  /* 0x00000008ff0f7807 */ /* 0x000fe20000800000 */
[----:B---3--:R-:W-:Y:S01]  /*22e0*/  CS2R R48, SRZ ;  /* 0x0000000000307805 */ /* 0x008fe2000001ff00 */
[----:B------:R-:W-:Y:S01]  /*22f0*/  LOP3.LUT R8, R0, R14, RZ, 0x3c, !PT ;  /* 0x0000000e00087212 */ /* 0x000fe200078e3cff */
[----:B------:R-:W-:Y:S01]  /*2300*/  CS2R R38, SRZ ;  /* 0x0000000000267805 */ /* 0x000fe2000001ff00 */
[----:B------:R-:W-:Y:S01]  /*2310*/  SEL R7, RZ, 0x4, P2 ;  /* 0x00000004ff077807 */ /* 0x000fe20001000000 */
[----:B------:R-:W-:Y:S01]  /*2320*/  CS2R R32, SRZ ;  /* 0x0000000000207805 */ /* 0x000fe2000001ff00 */
[----:B------:R-:W-:Y:S01]  /*2330*/  ISETP.NE.AND P2, PT, R11, RZ, PT ;  /* 0x000000ff0b00720c */ /* 0x000fe20003f45270 */
[----:B------:R-:W-:Y:S01]  /*2340*/  CS2R R22, SRZ ;  /* 0x0000000000167805 */ /* 0x000fe2000001ff00 */
[----:B------:R-:W-:-:S02]  /*2350*/  ISETP.GE.AND P1, PT, R28, c[0x0][0x1fc], PT ;  /* 0x00007f001c007a0c */ /* 0x000fc40003f26270 */
[----:B------:R-:W-:Y:S02]  /*2360*/  LOP3.LUT R4, R4, 0x2, R17, 0xe2, !PT ;  /* 0x0000000204047812 */ /* 0x000fe400078ee211 */
[----:B------:R-:W-:Y:S02]  /*2370*/  ISETP.GE.OR P3, PT, R28, c[0x0][0x1fc], !P0 ;  /* 0x00007f001c007a0c */ /* 0x000fe40004766670 */
[----:B------:R-:W-:Y:S01]  /*2380*/  LOP3.LUT P0, RZ, R2, 0x2, RZ, 0xc0, !PT ;  /* 0x0000000202ff7812 */ /* 0x000fe2000780c0ff */
[----:B------:R-:W-:Y:S01]  /*2390*/  CS2R R28, SRZ ;  /* 0x00000000001c7805 */ /* 0x000fe2000001ff00 */
[----:B------:R-:W-:Y:S02]  /*23a0*/  LOP3.LUT R6, R6, 0xfffffe00, RZ, 0xc0, !PT ;  /* 0xfffffe0006067812 */ /* 0x000fe400078ec0ff */
[----:B-1----:R-:W-:Y:S01]  /*23b0*/  LOP3.LUT R5, R9, 0x2, R18, 0xe2, !PT ;  /* 0x0000000209057812 */ /* 0x002fe200078ee212 */
[----:B------:R-:W-:-:S03]  /*23c0*/  @!P6 IMAD.SHL.U32 R9, R86, 0x10, RZ ;  /* 0x000000105609e824 */ /* 0x000fc600078e00ff */
[----:B------:R-:W-:Y:S02]  /*23d0*/  LOP3.LUT R0, R15, R5, R16, 0xfe, !PT ;  /* 0x000000050f007212 */ /* 0x000fe400078efe10 */
[----:B------:R-:W-:Y:S01]  /*23e0*/  SEL R5, RZ, 0x8, P1 ;  /* 0x00000008ff057807 */ /* 0x000fe20000800000 */
[----:B------:R1:W-:Y:S01]  /*23f0*/  @!P6 LDGSTS.E.BYPASS.LTC128B.128 [R9+0x14080], [R46.64] ;  /* 0x140800002e09efae */ /* 0x0003e2000b901d4a */
[----:B------:R-:W-:-:S03]  /*2400*/  LOP3.LUT P1, RZ, R2, 0x4, RZ, 0xc0, !PT ;  /* 0x0000000402ff7812 */ /* 0x000fc6000782c0ff */
[----:B------:R2:W-:Y:S04]  /*2410*/  STL [R1+0x5c], R0 ;  /* 0x00005c0001007387 */ /* 0x0005e80000100800 */
[----:B------:R-:W0:Y:S04]  /*2420*/  LDGDEPBAR ;  /* 0x00000000000079af */ /* 0x000e280000000000 */
[----:B------:R3:W-:Y:S01]  /*2430*/  LDGSTS.E.BYPASS.LTC128B.128 [R41+0x10080], [R44.64], !P2 ;  /* 0x100800002c297fae */ /* 0x0007e2000d101d4a */
[----:B------:R-:W-:-:S03]  /*2440*/  ISETP.GE.AND P2, PT, R86, 0x8, PT ;  /* 0x000000085600780c */ /* 0x000fc60003f46270 */
[----:B------:R3:W-:Y:S01]  /*2450*/  LDGSTS.E.BYPASS.LTC128B.128 [R41+0x11080], [R44.64+0x80], !P5 ;  /* 0x110800802c297fae */ /* 0x0007e2000e901d4a */
[----:B------:R-:W-:-:S03]  /*2460*/  ISETP.GT.AND P5, PT, R10, RZ, PT ;  /* 0x000000ff0a00720c */ /* 0x000fc60003fa4270 */
[----:B------:R3:W-:Y:S01]  /*2470*/  LDGSTS.E.BYPASS.LTC128B.128 [R41+0x12080], [R44.64+0x100], !P4 ;  /* 0x120801002c297fae */ /* 0x0007e2000e101d4a */
[----:B------:R-:W-:-:S03]  /*2480*/  ISETP.GT.AND P4, PT, R10, 0x1, PT ;  /* 0x000000010a00780c */ /* 0x000fc60003f84270 */
[----:B------:R3:W-:Y:S01]  /*2490*/  LDGSTS.E.BYPASS.LTC128B.128 [R41+0x13080], [R44.64+0x180], !P3 ;  /* 0x130801802c297fae */ /* 0x0007e2000d901d4a */
[----:B------:R-:W-:Y:S01]  /*24a0*/  ISETP.GT.AND P3, PT, R10, 0x20, PT ;  /* 0x000000200a00780c */ /* 0x000fe20003f64270 */
[----:B-1----:R-:W-:Y:S01]  /*24b0*/  CS2R R46, SRZ ;  /* 0x00000000002e7805 */ /* 0x002fe2000001ff00 */
[----:B--2---:R-:W-:Y:S01]  /*24c0*/  IMAD.SHL.U32 R0, R2, 0x40, RZ ;  /* 0x0000004002007824 */ /* 0x004fe200078e00ff */
[----:B------:R-:W-:Y:S01]  /*24d0*/  LOP3.LUT R2, R5, R4, R7, 0xfe, !PT ;  /* 0x0000000405027212 */ /* 0x000fe200078efe07 */
[----:B------:R-:W-:Y:S02]  /*24e0*/  IMAD.SHL.U32 R5, R30, 0x8, RZ ;  /* 0x000000081e057824 */ /* 0x000fe400078e00ff */
[----:B------:R-:W-:Y:S01]  /*24f0*/  IMAD.SHL.U32 R4, R34, 0x8, RZ ;  /* 0x0000000822047824 */ /* 0x000fe200078e00ff */
[----:B------:R-:W-:Y:S01]  /*2500*/  LOP3.LUT R0, R0, 0x1c0, RZ, 0xc0, !PT ;  /* 0x000001c000007812 */ /* 0x000fe200078ec0ff */
[----:B------:R1:W-:Y:S01]  /*2510*/  STL [R1+0x58], R2 ;  /* 0x0000580201007387 */ /* 0x0003e20000100800 */
[----:B------:R-:W-:-:S02]  /*2520*/  CS2R R34, SRZ ;  /* 0x0000000000227805 */ /* 0x000fc4000001ff00 */
[C---:B------:R-:W-:Y:S02]  /*2530*/  LOP3.LUT R7, R0.reuse, 0x8, R5, 0xf8, !PT ;  /* 0x0000000800077812 */ /* 0x040fe400078ef805 */
[----:B------:R-:W-:Y:S01]  /*2540*/  LOP3.LUT R5, R0, 0x38, R4, 0xf8, !PT ;  /* 0x0000003800057812 */ /* 0x000fe200078ef804 */
[----:B---3--:R-:W-:Y:S01]  /*2550*/  CS2R R44, SRZ ;  /* 0x00000000002c7805 */ /* 0x008fe2000001ff00 */
[----:B------:R-:W-:Y:S01]  /*2560*/  CS2R R40, SRZ ;  /* 0x0000000000287805 */ /* 0x000fe2000001ff00 */
[----:B-1----:R-:W-:-:S04]  /*2570*/  SHF.R.U32.HI R2, RZ, 0x3, R0 ;  /* 0x00000003ff027819 */ /* 0x002fc80000011600 */
[----:B------:R-:W-:Y:S01]  /*2580*/  LOP3.LUT R9, R2, R20, R0, 0x1e, !PT ;  /* 0x0000001402097212 */ /* 0x000fe200078e1e00 */
[C---:B------:R-:W-:Y:S01]  /*2590*/  IMAD R0, R30.reuse, 0x200, R8 ;  /* 0x000002001e007824 */ /* 0x040fe200078e0208 */
[-C--:B------:R-:W-:Y:S01]  /*25a0*/  LOP3.LUT R5, R5, R2.reuse, RZ, 0x3c, !PT ;  /* 0x0000000205057212 */ /* 0x080fe200078e3cff */
[----:B------:R-:W-:Y:S01]  /*25b0*/  IMAD R8, R30, 0x1000, R6 ;  /* 0x000010001e087824 */ /* 0x000fe200078e0206 */
[----:B------:R-:W-:Y:S01]  /*25c0*/  LOP3.LUT R4, R7, R2, RZ, 0x3c, !PT ;  /* 0x0000000207047212 */ /* 0x000fe200078e3cff */
[----:B------:R-:W-:Y:S01]  /*25d0*/  IMAD R3, R0, 0x2, R3 ;  /* 0x0000000200037824 */ /* 0x000fe200078e0203 */
[-C--:B------:R-:W-:Y:S01]  /*25e0*/  LOP3.LUT R7, R9, R6.reuse, RZ, 0xfc, !PT ;  /* 0x0000000609077212 */ /* 0x080fe200078efcff */
[----:B------:R-:W-:Y:S01]  /*25f0*/  IMAD.IADD R9, R151, 0x1, R19 ;  /* 0x0000000197097824 */ /* 0x000fe200078e0213 */
[-C--:B------:R-:W-:Y:S01]  /*2600*/  IADD3 R2, R4, R6.reuse, R26 ;  /* 0x0000000604027210 */ /* 0x080fe20007ffe01a */
[----:B------:R-:W-:Y:S01]  /*2610*/  IMAD.IADD R8, R8, 0x1, R5 ;  /* 0x0000000108087824 */ /* 0x000fe200078e0205 */
[----:B------:R-:W-:Y:S01]  /*2620*/  LOP3.LUT R6, R4, R6, RZ, 0xfc, !PT ;  /* 0x0000000604067212 */ /* 0x000fe200078efcff */
[----:B------:R-:W-:Y:S01]  /*2630*/  IMAD.MOV.U32 R5, RZ, RZ, 0x10 ;  /* 0x00000010ff057424 */ /* 0x000fe200078e00ff */
[----:B------:R1:W-:Y:S01]  /*2640*/  STL [R1+0x6c], R9 ;  /* 0x00006c0901007387 */ /* 0x0003e20000100800 */
[----:B------:R-:W-:Y:S01]  /*2650*/  @!P2 IMAD.SHL.U32 R4, R86, 0x10, RZ ;  /* 0x000000105604a824 */ /* 0x000fe200078e00ff */
[----:B------:R-:W-:Y:S01]  /*2660*/  CS2R R30, SRZ ;  /* 0x00000000001e7805 */ /* 0x000fe2000001ff00 */
[----:B------:R-:W-:Y:S01]  /*2670*/  IMAD.SHL.U32 R0, R0, 0x2, RZ ;  /* 0x0000000200007824 */ /* 0x000fe200078e00ff */
[----:B------:R-:W-:Y:S01]  /*2680*/  SEL R5, R5, 0xfffffff0, !P0 ;  /* 0xfffffff005057807 */ /* 0x000fe20004000000 */
[----:B------:R-:W-:Y:S01]  /*2690*/  IMAD.SHL.U32 R2, R2, 0x2, RZ ;  /* 0x0000000202027824 */ /* 0x000fe200078e00ff */
[----:B------:R2:W-:Y:S01]  /*26a0*/  @!P2 LDGSTS.E.BYPASS.LTC128B.128 [R4+0x14100], [R42.64] ;  /* 0x141000002a04afae */ /* 0x0005e2000b901d4a */
[----:B------:R-:W-:Y:S01]  /*26b0*/  CS2R R86, SRZ ;  /* 0x0000000000567805 */ /* 0x000fe2000001ff00 */
[----:B------:R-:W-:Y:S01]  /*26c0*/  CS2R R26, SRZ ;  /* 0x00000000001a7805 */ /* 0x000fe2000001ff00 */
[----:B------:R-:W-:Y:S01]  /*26d0*/  CS2R R20, SRZ ;  /* 0x0000000000147805 */ /* 0x000fe2000001ff00 */
[----:B------:R3:W-:Y:S01]  /*26e0*/  STL [R1+0x38], R3 ;  /* 0x0000380301007387 */ /* 0x0007e20000100800 */
[----:B------:R-:W-:-:S03]  /*26f0*/  ISETP.GT.AND P2, PT, R10, 0x21, PT ;  /* 0x000000210a00780c */ /* 0x000fc60003f44270 */
[----:B------:R4:W-:Y:S04]  /*2700*/  STL [R1+0x3c], R0 ;  /* 0x00003c0001007387 */ /* 0x0009e80000100800 */
[----:B------:R-:W0:Y:S01]  /*2710*/  LDGDEPBAR ;  /* 0x00000000000079af */ /* 0x000e220000000000 */
[----:B-1----:R-:W-:Y:S02]  /*2720*/  LEA R9, R6, 0x15180, 0x1 ;  /* 0x0001518006097811 */ /* 0x002fe400078e08ff */
[----:B------:R-:W-:-:S03]  /*2730*/  LEA R6, R8, 0x80, 0x1 ;  /* 0x0000008008067811 */ /* 0x000fc600078e08ff */
[----:B------:R-:W-:Y:S01]  /*2740*/  STL [R1+0x40], R9 ;  /* 0x0000400901007387 */ /* 0x000fe20000100800 */
[----:B--2---:R-:W-:-:S03]  /*2750*/  SEL R4, R148, 0xffffffe0, !P1 ;  /* 0xffffffe094047807 */ /* 0x004fc60004800000 */
[----:B------:R1:W-:Y:S01]  /*2760*/  STL [R1+0x24], R6 ;  /* 0x0000240601007387 */ /* 0x0003e20000100800 */
[--C-:B---3--:R-:W-:Y:S01]  /*2770*/  IMAD R3, R5, 0x2, R2.reuse ;  /* 0x0000000205037824 */ /* 0x108fe200078e0202 */
[----:B------:R-:W-:Y:S01]  /*2780*/  CS2R R42, SRZ ;  /* 0x00000000002a7805 */ /* 0x000fe2000001ff00 */
[----:B----4-:R-:W-:Y:S02]  /*2790*/  IMAD.SHL.U32 R0, R7, 0x2, RZ ;  /* 0x0000000207007824 */ /* 0x010fe400078e00ff */
[C---:B------:R-:W-:Y:S02]  /*27a0*/  IMAD R7, R4.reuse, 0x2, R2 ;  /* 0x0000000204077824 */ /* 0x040fe400078e0202 */
[----:B------:R-:W-:-:S03]  /*27b0*/  IMAD R252, R4, 0x2, R3 ;  /* 0x0000000204fc7824 */ /* 0x000fc600078e0203 */
[----:B------:R2:W-:Y:S01]  /*27c0*/  STL [R1+0x20], R7 ;  /* 0x0000200701007387 */ /* 0x0005e20000100800 */
[--C-:B-1----:R-:W-:Y:S02]  /*27d0*/  IMAD R6, R5, 0x2, R9.reuse ;  /* 0x0000000205067824 */ /* 0x102fe400078e0209 */
[C---:B------:R-:W-:Y:S02]  /*27e0*/  IMAD R5, R4.reuse, 0x2, R9 ;  /* 0x0000000204057824 */ /* 0x040fe400078e0209 */
[----:B------:R-:W-:Y:S01]  /*27f0*/  IMAD R4, R4, 0x2, R6 ;  /* 0x0000000204047824 */ /* 0x000fe200078e0206 */
[----:B------:R2:W-:Y:S04]  /*2800*/  STL [R1+0x44], R6 ;  /* 0x0000440601007387 */ /* 0x0005e80000100800 */
[----:B------:R2:W-:Y:S04]  /*2810*/  STL [R1+0x4c], R5 ;  /* 0x00004c0501007387 */ /* 0x0005e80000100800 */
[----:B------:R2:W-:Y:S02]  /*2820*/  STL [R1+0x48], R4 ;  /* 0x0000480401007387 */ /* 0x0005e40000100800 */
.L_x_55:
[----:B-1----:R-:W3:Y:S01]  /*2830*/  LDL R159, [R1+0x28] ;  /* 0x00002800019f7983 */ /* 0x002ee20000100800 */
[----:B------:R-:W-:Y:S04]  /*2840*/  DEPBAR.LE SB0, 0x0 ;  /* 0x000080000000791a */ /* 0x000fe80000000000 */
[----:B------:R-:W4:Y:S01]  /*2850*/  LDL R158, [R1+0x2c] ;  /* 0x00002c00019e7983 */ /* 0x000f220000100800 */
[----:B------:R-:W-:Y:S03]  /*2860*/  UIADD3 UR8, UR6, 0x1, URZ ;  /* 0x0000000106087890 */ /* 0x000fe6000fffe03f */
[----:B-----5:R-:W5:Y:S01]  /*2870*/  LDL R157, [R1+0x34] ;  /* 0x00003400019d7983 */ /* 0x020f620000100800 */
[----:B------:R-:W-:Y:S03]  /*2880*/  UISETP.GE.AND UP0, UPT, UR8, UR7, UPT ;  /* 0x000000070800728c */ /* 0x000fe6000bf06270 */
[----:B--2---:R-:W2:Y:S04]  /*2890*/  LDL R163, [R1+0x20] ;  /* 0x0000200001a37983 */ /* 0x004ea80000100800 */
[----:B------:R-:W-:Y:S01]  /*28a0*/  BAR.SYNC.DEFER_BLOCKING 0x0 ;  /* 0x0000000000007b1d */ /* 0x000fe20000010000 */
[----:B------:R-:W-:Y:S05]  /*28b0*/  PLOP3.LUT P1, PT, PT, PT, UP0, 0x80, 0x0 ;  /* 0x000000000000781c */ /* 0x000fea0003f2f008 */
[----:B------:R-:W-:Y:S04]  /*28c0*/  LDSM.16.M88.4 R8, [R2+0x8080] ;  /* 0x008080000208783b */ /* 0x000fe80000000200 */
[----:B------:R-:W2:Y:S04]  /*28d0*/  LDL R156, [R1+0x30] ;  /* 0x00003000019c7983 */ /* 0x000ea80000100800 */
[----:B------:R-:W-:Y:S04]  /*28e0*/  LDSM.16.M88.4 R16, [R3+0x8080] ;  /* 0x008080000310783b */ /* 0x000fe80000000200 */
[----:B------:R-:W2:Y:S04]  /*28f0*/  LDL R162, [R1+0x64] ;  /* 0x0000640001a27983 */ /* 0x000ea80000100800 */
[----:B------:R-:W2:Y:S04]  /*2900*/  LDL R241, [R1+0x3c] ;  /* 0x00003c0001f17983 */ /* 0x000ea80000100800 */
[----:B------:R-:W2:Y:S04]  /*2910*/  LDL R240, [R1+0x38] ;  /* 0x0000380001f07983 */ /* 0x000ea80000100800 */
[----:B---3--:R-:W1:Y:S04]  /*2920*/  LDSM.16.M88.4 R12, [R159+0x80] ;  /* 0x000080009f0c783b */ /* 0x008e680000000200 */
[----:B----4-:R-:W3:Y:S04]  /*2930*/  LDSM.16.M88.4 R148, [R158+0x80] ;  /* 0x000080009e94783b */ /* 0x010ee80000000200 */
[----:B-----5:R-:W-:Y:S01]  /*2940*/  LDSM.16.M88.4 R152, [R157+0x80] ;  /* 0x000080009d98783b */ /* 0x020fe20000000200 */
[C---:B-1----:R-:W-:Y:S08]  /*2950*/  HMMA.16816.F32 R4, R8.reuse, R12, RZ ;  /* 0x0000000c0804723c */ /* 0x042ff000000018ff */
[----:B------:R-:W-:Y:S01]  /*2960*/  HMMA.16816.F32 R8, R8, R14, RZ ;  /* 0x0000000e0808723c */ /* 0x000fe200000018ff */
[----:B--2---:R-:W1:Y:S04]  /*2970*/  LDSM.16.M88.4 R12, [R163+0x8080] ;  /* 0x00808000a30c783b */ /* 0x004e680000000200 */
        /* <DEDUP_REMOVED lines=227> */
[----:B--234-:R2:W-:Y:S01]  /*37b0*/  STL [R1+0xa8], R0 ;  /* 0x0000a80001007387 */ /* 0x01c5e20000100800 */
[----:B------:R-:W-:Y:S02]  /*37c0*/  ULDC.64 UR4, c[0x0][0x208] ;  /* 0x0000820000047ab9 */ /* 0x000fe40000000a00 */
[----:B------:R-:W-:Y:S01]  /*37d0*/  UIMAD.WIDE.U32 UR14, UR8, UR4, URZ ;  /* 0x00000004080e72a5 */ /* 0x000fe2000f8e003f */
[----:B------:R3:W-:Y:S01]  /*37e0*/  STL.64 [R1+0xa0], R2 ;  /* 0x0000a00201007387 */ /* 0x0007e20000100a00 */
[----:B------:R-:W-:Y:S03]  /*37f0*/  USHF.R.S32.HI UR12, URZ, 0x1f, UR8 ;  /* 0x0000001f3f0c7899 */ /* 0x000fe60008011408 */
[----:B------:R-:W4:Y:S01]  /*3800*/  LDL R251, [R1+0x58] ;  /* 0x0000580001fb7983 */ /* 0x000f220000100800 */
[----:B------:R-:W-:Y:S01]  /*3810*/  IMAD.U32 R244, RZ, RZ, UR14 ;  /* 0x0000000efff47e24 */ /* 0x000fe2000f8e00ff */
[----:B------:R-:W-:Y:S01]  /*3820*/  UIMAD UR12, UR12, UR4, URZ ;  /* 0x000000040c0c72a4 */ /* 0x000fe2000f8e023f */
[----:B------:R-:W-:Y:S01]  /*3830*/  IMAD.U32 R246, RZ, RZ, UR14 ;  /* 0x0000000efff67e24 */ /* 0x000fe2000f8e00ff */
[----:B------:R-:W4:Y:S01]  /*3840*/  LDL R250, [R1+0x50] ;  /* 0x0000500001fa7983 */ /* 0x000f220000100800 */
[----:B------:R-:W-:Y:S02]  /*3850*/  UIMAD UR4, UR8, -0x20, UR9 ;  /* 0xffffffe0080478a4 */ /* 0x000fe4000f8e0209 */
[----:B------:R-:W-:Y:S01]  /*3860*/  UIMAD UR12, UR8, UR5, UR12 ;  /* 0x00000005080c72a4 */ /* 0x000fe2000f8e020c */
[----:B------:R-:W4:Y:S03]  /*3870*/  LDL.64 R248, [R1+0x88] ;  /* 0x0000880001f87983 */ /* 0x000f260000100a00 */
[----:B------:R-:W-:Y:S01]  /*3880*/  UIADD3 UR12, UR15, UR12, URZ ;  /* 0x0000000c0f0c7290 */ /* 0x000fe2000fffe03f */
[----:B-12---:R-:W1:Y:S05]  /*3890*/  S2R R0, SR_TID.X ;  /* 0x0000000000007919 */ /* 0x006e6a0000002100 */
[----:B------:R-:W-:Y:S01]  /*38a0*/  IMAD.U32 R245, RZ, RZ, UR12 ;  /* 0x0000000cfff57e24 */ /* 0x000fe2000f8e00ff */
[----:B---3--:R-:W2:Y:S02]  /*38b0*/  LDL.64 R2, [R1+0x70] ;  /* 0x0000700001027983 */ /* 0x008ea40000100a00 */
[----:B--2---:R-:W-:Y:S02]  /*38c0*/  LEA R244, P0, R244, R2, 0x6 ;  /* 0x00000002f4f47211 */ /* 0x004fe400078030ff */
[----:B-1----:R-:W-:Y:S02]  /*38d0*/  SHF.R.S32.HI R247, RZ, 0x1f, R0 ;  /* 0x0000001ffff77819 */ /* 0x002fe40000011400 */
[----:B------:R-:W-:Y:S02]  /*38e0*/  LEA.HI.X R245, R246, R3, R245, 0x6, P0 ;  /* 0x00000003f6f57211 */ /* 0x000fe400000f34f5 */
[----:B------:R-:W-:Y:S02]  /*38f0*/  LEA.HI R247, R247, R0, RZ, 0x3 ;  /* 0x00000000f7f77211 */ /* 0x000fe400078f18ff */
[----:B------:R1:W5:Y:S01]  /*3900*/  LDL.LU R0, [R1+0xa8] ;  /* 0x0000a80001007983 */ /* 0x0003620000300800 */
[----:B----4-:R-:W-:Y:S02]  /*3910*/  LOP3.LUT P0, RZ, R251, 0x1, RZ, 0xc0, !PT ;  /* 0x00000001fbff7812 */ /* 0x010fe4000780c0ff */
[----:B------:R-:W-:Y:S01]  /*3920*/  SHF.R.S32.HI R247, RZ, 0x3, R247 ;  /* 0x00000003fff77819 */ /* 0x000fe200000114f7 */
[----:B------:R1:W5:Y:S03]  /*3930*/  LDL.LU.64 R2, [R1+0xa0] ;  /* 0x0000a00001027983 */ /* 0x0003660000300a00 */
[----:B------:R-:W-:-:S13]  /*3940*/  ISETP.GE.OR P0, PT, R247, UR4, !P0 ;  /* 0x00000004f7007c0c */ /* 0x000fda000c706670 */
[----:B------:R-:W-:Y:S01]  /*3950*/  @!PT LDS RZ, [RZ] ;  /* 0x00000000fffff984 */ /* 0x000fe20000000800 */
[----:B------:R-:W-:Y:S01]  /*3960*/  @!PT LDS RZ, [RZ] ;  /* 0x00000000fffff984 */ /* 0x000fe20000000800 */
[----:B------:R-:W-:Y:S01]  /*3970*/  @!PT LDS RZ, [RZ] ;  /* 0x00000000fffff984 */ /* 0x000fe20000000800 */
[----:B------:R2:W-:Y:S01]  /*3980*/  LDGSTS.E.BYPASS.LTC128B.128 [R250+0x10080], [R244.64], !P0 ;  /* 0x10080000f4fa7fae */ /* 0x0005e2000c101d4a */
        /* <DEDUP_REMOVED lines=8> */
[----:B------:R-:W3:Y:S11]  /*3a10*/  S2R R247, SR_TID.X ;  /* 0x0000000000f77919 */ /* 0x000ef60000002100 */
[----:B------:R2:W-:Y:S01]  /*3a20*/  LDGSTS.E.BYPASS.LTC128B.128 [R250+0x13080], [R244.64+0x180], !P0 ;  /* 0x13080180f4fa7fae */ /* 0x0005e2000c101d4a */
[----:B---3--:R-:W-:Y:S02]  /*3a30*/  @!P6 IMAD.SHL.U32 R246, R247, 0x10, RZ ;  /* 0x00000010f7f6e824 */ /* 0x008fe400078e00ff */
[----:B--2---:R-:W-:Y:S05]  /*3a40*/  IMAD.U32 R244, RZ, RZ, UR6 ;  /* 0x00000006fff47e24 */ /* 0x004fea000f8e00ff */
[----:B------:R-:W-:Y:S05]  /*3a50*/  @!P6 LEA R244, R244, 0x20, 0x5 ;  /* 0x00000020f4f4e811 */ /* 0x000fea00078e28ff */
[----:B------:R-:W-:Y:S05]  /*3a60*/  @!P6 IMAD.WIDE R244, R244, 0x4, R248 ;  /* 0x00000004f4f4e825 */ /* 0x000fea00078e02f8 */
[----:B------:R1:W-:Y:S02]  /*3a70*/  @!P6 LDGSTS.E.BYPASS.LTC128B.128 [R246+0x14100], [R244.64] ;  /* 0x14100000f4f6efae */ /* 0x0003e4000b901d4a */
.L_x_53:
        /* <DEDUP_REMOVED lines=50> */
[----:B-1--4-:R-:W2:Y:S01]  /*3da0*/  LDL.64 R12, [R1+0x78] ;  /* 0x00007800010c7983 */ /* 0x012ea20000100a00 */
[----:B------:R-:W-:Y:S02]  /*3db0*/  ULDC.64 UR4, c[0x0][0x178] ;  /* 0x00005e0000047ab9 */ /* 0x000fe40000000a00 */
[----:B------:R-:W-:Y:S01]  /*3dc0*/  UIMAD.WIDE.U32 UR14, UR8, UR4, URZ ;  /* 0x00000004080e72a5 */ /* 0x000fe2000f8e003f */
[----:B------:R-:W4:Y:S01]  /*3dd0*/  LDL R7, [R1+0x5c] ;  /* 0x00005c0001077983 */ /* 0x000f220000100800 */
[----:B------:R-:W-:Y:S03]  /*3de0*/  USHF.R.S32.HI UR12, URZ, 0x1f, UR8 ;  /* 0x0000001f3f0c7899 */ /* 0x000fe60008011408 */
[----:B---3--:R-:W3:Y:S01]  /*3df0*/  LDL R10, [R1+0x50] ;  /* 0x00005000010a7983 */ /* 0x008ee20000100800 */
[----:B------:R-:W-:Y:S01]  /*3e00*/  IMAD.U32 R4, RZ, RZ, UR14 ;  /* 0x0000000eff047e24 */ /* 0x000fe2000f8e00ff */
[----:B------:R-:W-:Y:S01]  /*3e10*/  UIMAD UR12, UR12, UR4, URZ ;  /* 0x000000040c0c72a4 */ /* 0x000fe2000f8e023f */
[----:B------:R-:W-:Y:S01]  /*3e20*/  IMAD.U32 R6, RZ, RZ, UR14 ;  /* 0x0000000eff067e24 */ /* 0x000fe2000f8e00ff */
[----:B------:R-:W3:Y:S01]  /*3e30*/  LDL.64 R8, [R1+0x90] ;  /* 0x0000900001087983 */ /* 0x000ee20000100a00 */
[----:B------:R-:W-:Y:S02]  /*3e40*/  USHF.L.U32 UR4, UR8, 0x5, URZ ;  /* 0x0000000508047899 */ /* 0x000fe4000800063f */
[----:B------:R-:W-:Y:S01]  /*3e50*/  UIMAD UR12, UR8, UR5, UR12 ;  /* 0x00000005080c72a4 */ /* 0x000fe2000f8e020c */
[----:B------:R-:W1:Y:S01]  /*3e60*/  S2R R149, SR_TID.X ;  /* 0x0000000000957919 */ /* 0x000e620000002100 */
[----:B------:R-:W-:Y:S02]  /*3e70*/  UIADD3 UR5, -UR4, UR9, URZ ;  /* 0x0000000904057290 */ /* 0x000fe4000fffe13f */
[----:B------:R-:W-:Y:S06]  /*3e80*/  UIADD3 UR12, UR15, UR12, URZ ;  /* 0x0000000c0f0c7290 */ /* 0x000fec000fffe03f */
[----:B------:R-:W-:Y:S01]  /*3e90*/  IMAD.U32 R5, RZ, RZ, UR12 ;  /* 0x0000000cff057e24 */ /* 0x000fe2000f8e00ff */
[----:B-1----:R-:W-:Y:S04]  /*3ea0*/  SHF.R.S32.HI R11, RZ, 0x1f, R149 ;  /* 0x0000001fff0b7819 */ /* 0x002fe80000011495 */
[----:B------:R-:W-:Y:S04]  /*3eb0*/  LEA.HI R11, R11, R149, RZ, 0x3 ;  /* 0x000000950b0b7211 */ /* 0x000fe800078f18ff */
[----:B------:R-:W-:Y:S02]  /*3ec0*/  SHF.R.S32.HI R11, RZ, 0x3, R11 ;  /* 0x00000003ff0b7819 */ /* 0x000fe4000001140b */
[----:B--2---:R-:W-:Y:S02]  /*3ed0*/  LEA R4, P0, R4, R12, 0x6 ;  /* 0x0000000c04047211 */ /* 0x004fe400078030ff */
[----:B----4-:R-:W-:Y:S02]  /*3ee0*/  LOP3.LUT P1, RZ, R7, 0x1, RZ, 0xc0, !PT ;  /* 0x0000000107ff7812 */ /* 0x010fe4000782c0ff */
[----:B------:R-:W-:Y:S02]  /*3ef0*/  LEA.HI.X R5, R6, R13, R5, 0x6, P0 ;  /* 0x0000000d06057211 */ /* 0x000fe400000f3405 */
[----:B------:R-:W-:Y:S02]  /*3f00*/  ISETP.GE.OR P1, PT, R11, UR5, !P1 ;  /* 0x000000050b007c0c */ /* 0x000fe4000cf26670 */
[----:B------:R-:W-:Y:S04]  /*3f10*/  LOP3.LUT P0, RZ, R7, 0x2, RZ, 0xc0, !PT ;  /* 0x0000000207ff7812 */ /* 0x000fe8000780c0ff */
[----:B------:R-:W-:Y:S07]  /*3f20*/  ISETP.GE.OR P0, PT, R11, UR5, !P0 ;  /* 0x000000050b007c0c */ /* 0x000fee000c706670 */
[----:B------:R-:W-:Y:S01]  /*3f30*/  @!PT LDS RZ, [RZ] ;  /* 0x00000000fffff984 */ /* 0x000fe20000000800 */
[----:B------:R-:W-:Y:S01]  /*3f40*/  @!PT LDS RZ, [RZ] ;  /* 0x00000000fffff984 */ /* 0x000fe20000000800 */
[----:B------:R-:W-:Y:S01]  /*3f50*/  @!PT LDS RZ, [RZ] ;  /* 0x00000000fffff984 */ /* 0x000fe20000000800 */
[----:B---3--:R1:W-:Y:S01]  /*3f60*/  LDGSTS.E.BYPASS.LTC128B.128 [R10+0x8080], [R4.64], !P1 ;  /* 0x08080000040a7fae */ /* 0x0083e2000c901d4a */
[----:B------:R-:W-:Y:S04]  /*3f70*/  LOP3.LUT P1, RZ, R7, 0x4, RZ, 0xc0, !PT ;  /* 0x0000000407ff7812 */ /* 0x000fe8000782c0ff */
[----:B------:R-:W-:Y:S01]  /*3f80*/  ISETP.GE.OR P1, PT, R11, UR5, !P1 ;  /* 0x000000050b007c0c */ /* 0x000fe2000cf26670 */
[----:B------:R1:W-:Y:S01]  /*3f90*/  LDGSTS.E.BYPASS.LTC128B.128 [R10+0x9080], [R4.64+0x80], !P0 ;  /* 0x09080080040a7fae */ /* 0x0003e2000c101d4a */
[----:B------:R-:W-:Y:S04]  /*3fa0*/  LOP3.LUT P0, RZ, R7, 0x8, RZ, 0xc0, !PT ;  /* 0x0000000807ff7812 */ /* 0x000fe8000780c0ff */
[----:B------:R-:W-:Y:S02]  /*3fb0*/  ISETP.GE.OR P0, PT, R11, UR5, !P0 ;  /* 0x000000050b007c0c */ /* 0x000fe4000c706670 */
[----:B------:R-:W2:Y:S05]  /*3fc0*/  S2R R11, SR_TID.X ;  /* 0x00000000000b7919 */ /* 0x000eaa0000002100 */
[----:B------:R1:W-:Y:S06]  /*3fd0*/  LDGSTS.E.BYPASS.LTC128B.128 [R10+0xa080], [R4.64+0x100], !P1 ;  /* 0x0a080100040a7fae */ /* 0x0003ec000c901d4a */
[----:B------:R1:W-:Y:S01]  /*3fe0*/  LDGSTS.E.BYPASS.LTC128B.128 [R10+0xb080], [R4.64+0x180], !P0 ;  /* 0x0b080180040a7fae */ /* 0x0003e2000c101d4a */
[----:B--2---:R-:W-:Y:S02]  /*3ff0*/  @!P6 IMAD.SHL.U32 R6, R11, 0x10, RZ ;  /* 0x000000100b06e824 */ /* 0x004fe400078e00ff */
[----:B-1----:R-:W-:Y:S04]  /*4000*/  IMAD.U32 R4, RZ, RZ, UR4 ;  /* 0x00000004ff047e24 */ /* 0x002fe8000f8e00ff */
[----:B------:R-:W-:Y:S05]  /*4010*/  @!P6 IMAD.WIDE R4, R4, 0x4, R8 ;  /* 0x000000040404e825 */ /* 0x000fea00078e0208 */
[----:B------:R1:W-:Y:S02]  /*4020*/  @!P6 LDGSTS.E.BYPASS.LTC128B.128 [R6+0x14080], [R4.64] ;  /* 0x140800000406efae */ /* 0x0003e4000b901d4a */
.L_x_54:
        /* <DEDUP_REMOVED lines=21> */
[----:B-----5:R1:W-:Y:S03]  /*4180*/  STL [R1+0x9c], R0 ;  /* 0x00009c0001007387 */ /* 0x0203e60000100800 */
        /* <DEDUP_REMOVED lines=80> */
[----:B-1----:R-:W-:Y:S01]  /*4690*/  FMUL.FTZ R149, R84, c[0x0][0x298] ;  /* 0x0000a60054957a20 */ /* 0x002fe20000410000 */
[----:B------:R-:W-:Y:S01]  /*46a0*/  PLOP3.LUT P0, PT, PT, PT, PT, 0x8, 0x0 ;  /* 0x000000000000781c */ /* 0x000fe20003f0e170 */
[----:B------:R-:W-:-:S02]  /*46b0*/  FMUL.FTZ R6, R85, c[0x0][0x298] ;  /* 0x0000a60055067a20 */ /* 0x000fc40000410000 */
[----:B------:R-:W-:Y:S02]  /*46c0*/  FMUL.FTZ R148, R86, c[0x0][0x298] ;  /* 0x0000a60056947a20 */ /* 0x000fe40000410000 */
[----:B------:R-:W-:Y:S02]  /*46d0*/  FMUL.FTZ R4, R87, c[0x0][0x298] ;  /* 0x0000a60057047a20 */ /* 0x000fe40000410000 */
[----:B------:R-:W-:Y:S02]  /*46e0*/  FMUL.FTZ R5, R88, c[0x0][0x298] ;  /* 0x0000a60058057a20 */ /* 0x000fe40000410000 */
[----:B------:R-:W-:Y:S02]  /*46f0*/  FMUL.FTZ R2, R89, c[0x0][0x298] ;  /* 0x0000a60059027a20 */ /* 0x000fe40000410000 */
[----:B------:R-:W-:Y:S02]  /*4700*/  FMUL.FTZ R3, R90, c[0x0][0x298] ;  /* 0x0000a6005a037a20 */ /* 0x000fe40000410000 */
[----:B-----5:R-:W-:-:S02]  /*4710*/  FMUL.FTZ R0, R91, c[0x0][0x298] ;  /* 0x0000a6005b007a20 */ /* 0x020fc40000410000 */
        /* <DEDUP_REMOVED lines=56> */
.L_x_52:
[----:B------:R-:W-:Y:S05]  /*4aa0*/  @P0 BRA `(.L_x_56) ;  /* 0x00001e6000000947 */ /* 0x000fea0003800000 */
[----:B------:R-:W2:Y:S01]  /*4ab0*/  LDL R111, [R1+0x98] ;  /* 0x00009800016f7983 */ /* 0x000ea20000100800 */
[----:B------:R-:W-:Y:S02]  /*4ac0*/  F2FP.PACK_AB R87, R33, R32 ;  /* 0x000000202157723e */ /* 0x000fe400000000ff */
[----:B------:R-:W-:Y:S01]  /*4ad0*/  F2FP.PACK_AB R33, R2, R5 ;  /* 0x000000050221723e */ /* 0x000fe200000000ff */
[----:B------:R-:W1:Y:S01]  /*4ae0*/  S2R R119, SR_TID.X ;  /* 0x0000000000777919 */ /* 0x000e620000002100 */
[----:B------:R-:W-:Y:S02]  /*4af0*/  F2FP.PACK_AB R32, R0, R3 ;  /* 0x000000030020723e */ /* 0x000fe400000000ff */
[----:B------:R-:W-:Y:S02]  /*4b00*/  F2FP.PACK_AB R86, R35, R34 ;  /* 0x000000222356723e */ /* 0x000fe400000000ff */
[----:B------:R-:W-:-:S02]  /*4b10*/  F2FP.PACK_AB R35, R6, R149 ;  /* 0x000000950623723e */ /* 0x000fc400000000ff */
[----:B------:R-:W-:Y:S02]  /*4b20*/  F2FP.PACK_AB R36, R37, R36 ;  /* 0x000000242524723e */ /* 0x000fe400000000ff */
[----:B------:R-:W-:Y:S02]  /*4b30*/  F2FP.PACK_AB R90, R23, R22 ;  /* 0x00000016175a723e */ /* 0x000fe400000000ff */
[----:B------:R-:W-:Y:S02]  /*4b40*/  F2FP.PACK_AB R34, R4, R148 ;  /* 0x000000940422723e */ /* 0x000fe400000000ff */
[----:B------:R-:W-:Y:S02]  /*4b50*/  F2FP.PACK_AB R91, R21, R20 ;  /* 0x00000014155b723e */ /* 0x000fe400000000ff */
[----:B------:R-:W-:Y:S02]  /*4b60*/  F2FP.PACK_AB R89, R25, R24 ;  /* 0x000000181959723e */ /* 0x000fe400000000ff */
[----:B------:R-:W-:-:S02]  /*4b70*/  F2FP.PACK_AB R88, R27, R26 ;  /* 0x0000001a1b58723e */ /* 0x000fc400000000ff */
[----:B------:R-:W-:Y:S02]  /*4b80*/  F2FP.PACK_AB R85, R29, R28 ;  /* 0x0000001c1d55723e */ /* 0x000fe400000000ff */
[----:B------:R-:W-:Y:S02]  /*4b90*/  F2FP.PACK_AB R84, R31, R30 ;  /* 0x0000001e1f54723e */ /* 0x000fe400000000ff */
[----:B------:R-:W-:Y:S02]  /*4ba0*/  F2FP.PACK_AB R38, R39, R38 ;  /* 0x000000262726723e */ /* 0x000fe400000000ff */
[----:B-1----:R-:W-:Y:S02]  /*4bb0*/  SHF.R.S32.HI R5, RZ, 0x1f, R119 ;  /* 0x0000001fff057819 */ /* 0x002fe40000011477 */
[----:B------:R-:W-:Y:S02]  /*4bc0*/  F2FP.PACK_AB R48, R49, R48 ;  /* 0x000000303130723e */ /* 0x000fe400000000ff */
[----:B------:R-:W-:-:S02]  /*4bd0*/  LEA.HI R3, R5, R119, RZ, 0x2 ;  /* 0x0000007705037211 */ /* 0x000fc400078f10ff */
[CC--:B------:R-:W-:Y:S02]  /*4be0*/  LEA.HI R37, R5.reuse, R119.reuse, RZ, 0x5 ;  /* 0x0000007705257211 */ /* 0x0c0fe400078f28ff */
[--C-:B------:R-:W-:Y:S02]  /*4bf0*/  SHF.R.S32.HI R6, RZ, 0x2, R3.reuse ;  /* 0x00000002ff067819 */ /* 0x100fe40000011403 */
[----:B------:R-:W-:Y:S02]  /*4c00*/  SHF.R.S32.HI R0, RZ, 0x1f, R3 ;  /* 0x0000001fff007819 */ /* 0x000fe40000011403 */
[----:B------:R-:W-:Y:S02]  /*4c10*/  SHF.R.S32.HI R23, RZ, 0x5, R37 ;  /* 0x00000005ff177819 */ /* 0x000fe40000011425 */
[----:B------:R-:W-:Y:S02]  /*4c20*/  LEA.HI R0, R0, R6, RZ, 0x3 ;  /* 0x0000000600007211 */ /* 0x000fe400078f18ff */
[----:B------:R-:W-:-:S02]  /*4c30*/  LEA.HI R5, R5, R119, RZ, 0x6 ;  /* 0x0000007705057211 */ /* 0x000fc400078f30ff */
[----:B------:R-:W-:Y:S02]  /*4c40*/  LOP3.LUT R0, R0, 0xfffffff8, RZ, 0xc0, !PT ;  /* 0xfffffff800007812 */ /* 0x000fe400078ec0ff */
[----:B------:R-:W-:Y:S02]  /*4c50*/  LOP3.LUT R3, R3, 0x3ffffffc, RZ, 0xc0, !PT ;  /* 0x3ffffffc03037812 */ /* 0x000fe400078ec0ff */
[----:B------:R-:W-:Y:S01]  /*4c60*/  SHF.R.U32.HI R5, RZ, 0x3, R5 ;  /* 0x00000003ff057819 */ /* 0x000fe20000011605 */
[----:B------:R-:W-:Y:S01]  /*4c70*/  IMAD.IADD R6, R6, 0x1, -R0 ;  /* 0x0000000106067824 */ /* 0x000fe200078e0a00 */
[----:B------:R-:W-:Y:S02]  /*4c80*/  LEA.HI R0, R37, R23, RZ, 0x1 ;  /* 0x0000001725007211 */ /* 0x000fe400078f08ff */
[----:B------:R-:W-:Y:S01]  /*4c90*/  F2FP.PACK_AB R50, R51, R50 ;  /* 0x000000323332723e */ /* 0x000fe200000000ff */
[----:B------:R-:W-:Y:S01]  /*4ca0*/  IMAD.SHL.U32 R2, R6, 0x40, RZ ;  /* 0x0000004006027824 */ /* 0x000fe200078e00ff */
[----:B------:R-:W-:-:S02]  /*4cb0*/  LOP3.LUT R4, R0, 0x1ffffe, RZ, 0xc0, !PT ;  /* 0x001ffffe00047812 */ /* 0x000fc400078ec0ff */
[----:B------:R-:W-:Y:S02]  /*4cc0*/  LOP3.LUT P0, RZ, R6, 0x4, RZ, 0xc0, !PT ;  /* 0x0000000406ff7812 */ /* 0x000fe4000780c0ff */
[----:B------:R-:W-:Y:S01]  /*4cd0*/  LOP3.LUT R0, R2, 0x1c0, RZ, 0xc0, !PT ;  /* 0x000001c002007812 */ /* 0x000fe200078ec0ff */
[----:B------:R-:W-:Y:S01]  /*4ce0*/  IMAD.IADD R2, R119, 0x1, -R3 ;  /* 0x0000000177027824 */ /* 0x000fe200078e0a03 */
[----:B------:R-:W-:Y:S01]  /*4cf0*/  F2FP.PACK_AB R40, R41, R40 ;  /* 0x000000282928723e */ /* 0x000fe200000000ff */
[----:B------:R-:W-:Y:S01]  /*4d00*/  IMAD.IADD R3, R23, 0x1, -R4 ;  /* 0x0000000117037824 */ /* 0x000fe200078e0a04 */
[----:B------:R-:W-:Y:S02]  /*4d10*/  LOP3.LUT R4, R0, 0x18, R5, 0xf8, !PT ;  /* 0x0000001800047812 */ /* 0x000fe400078ef805 */
[----:B------:R-:W-:Y:S01]  /*4d20*/  SHF.R.U32.HI R0, RZ, 0x3, R0 ;  /* 0x00000003ff007819 */ /* 0x000fe20000011600 */
[----:B------:R-:W-:Y:S01]  /*4d30*/  IMAD R2, R3, 0x200, R2 ;  /* 0x0000020003027824 */ /* 0x000fe200078e0202 */
[----:B------:R-:W-:-:S02]  /*4d40*/  F2FP.PACK_AB R42, R43, R42 ;  /* 0x0000002a2b2a723e */ /* 0x000fc400000000ff */
[----:B------:R-:W-:Y:S02]  /*4d50*/  LOP3.LUT R0, R4, R0, RZ, 0x3c, !PT ;  /* 0x0000000004007212 */ /* 0x000fe400078e3cff */
[----:B------:R-:W-:Y:S02]  /*4d60*/  F2FP.PACK_AB R44, R45, R44 ;  /* 0x0000002c2d2c723e */ /* 0x000fe400000000ff */
[----:B------:R-:W-:Y:S01]  /*4d70*/  F2FP.PACK_AB R46, R47, R46 ;  /* 0x0000002e2f2e723e */ /* 0x000fe200000000ff */
[----:B------:R-:W-:Y:S01]  /*4d80*/  IMAD.U32 R0, R2, 0x2, R0 ;  /* 0x0000000202007824 */ /* 0x000fe200078e0000 */
[----:B------:R-:W-:Y:S02]  /*4d90*/  F2FP.PACK_AB R52, R53, R52 ;  /* 0x000000343534723e */ /* 0x000fe400000000ff */
[----:B------:R-:W-:Y:S01]  /*4da0*/  F2FP.PACK_AB R54, R55, R54 ;  /* 0x000000363736723e */ /* 0x000fe200000000ff */
[----:B------:R-:W-:Y:S01]  /*4db0*/  IMAD.SHL.U32 R0, R0, 0x2, RZ ;  /* 0x0000000200007824 */ /* 0x000fe200078e00ff */
[----:B------:R-:W-:Y:S01]  /*4dc0*/  BAR.SYNC.DEFER_BLOCKING 0x1, 0x100 ;  /* 0x0044000000007b1d */ /* 0x000fe20000010000 */
[----:B------:R-:W-:-:S02]  /*4dd0*/  F2FP.PACK_AB R64, R65, R64 ;  /* 0x000000404140723e */ /* 0x000fc400000000ff */
[----:B------:R-:W-:Y:S02]  /*4de0*/  F2FP.PACK_AB R66, R67, R66 ;  /* 0x000000424342723e */ /* 0x000fe400000000ff */
[C---:B------:R-:W-:Y:S02]  /*4df0*/  IADD3 R2, R0.reuse, 0x40, RZ ;  /* 0x0000004000027810 */ /* 0x040fe40007ffe0ff */
[----:B------:R-:W-:Y:S02]  /*4e00*/  @P0 IADD3 R2, R0, -0x40, RZ ;  /* 0xffffffc000020810 */ /* 0x000fe40007ffe0ff */
[----:B------:R-:W-:Y:S02]  /*4e10*/  F2FP.PACK_AB R56, R57, R56 ;  /* 0x000000383938723e */ /* 0x000fe400000000ff */
[----:B------:R-:W-:Y:S02]  /*4e20*/  F2FP.PACK_AB R58, R59, R58 ;  /* 0x0000003a3b3a723e */ /* 0x000fe400000000ff */
[----:B------:R-:W-:-:S02]  /*4e30*/  F2FP.PACK_AB R60, R61, R60 ;  /* 0x0000003c3d3c723e */ /* 0x000fc400000000ff */
[----:B------:R-:W-:Y:S02]  /*4e40*/  F2FP.PACK_AB R62, R63, R62 ;  /* 0x0000003e3f3e723e */ /* 0x000fe400000000ff */
[----:B------:R-:W-:Y:S02]  /*4e50*/  F2FP.PACK_AB R68, R69, R68 ;  /* 0x000000444544723e */ /* 0x000fe400000000ff */
[----:B------:R-:W-:Y:S02]  /*4e60*/  F2FP.PACK_AB R70, R71, R70 ;  /* 0x000000464746723e */ /* 0x000fe400000000ff */
[----:B------:R-:W-:Y:S02]  /*4e70*/  F2FP.PACK_AB R80, R81, R80 ;  /* 0x000000505150723e */ /* 0x000fe400000000ff */
[----:B------:R-:W-:Y:S01]  /*4e80*/  F2FP.PACK_AB R82, R83, R82 ;  /* 0x000000525352723e */ /* 0x000fe200000000ff */
[----:B------:R-:W-:Y:S01]  /*4e90*/  STS [R0+0x8080], R91 ;  /* 0x0080805b00007388 */ /* 0x000fe20000000800 */
[----:B------:R-:W-:-:S02]  /*4ea0*/  F2FP.PACK_AB R72, R73, R72 ;  /* 0x000000484948723e */ /* 0x000fc400000000ff */
[----:B------:R-:W-:Y:S01]  /*4eb0*/  F2FP.PACK_AB R74, R75, R74 ;  /* 0x0000004a4b4a723e */ /* 0x000fe200000000ff */
[----:B------:R-:W-:Y:S01]  /*4ec0*/  STS [R0+0x8480], R90 ;  /* 0x0084805a00007388 */ /* 0x000fe20000000800 */
[----:B------:R-:W-:Y:S02]  /*4ed0*/  F2FP.PACK_AB R76, R77, R76 ;  /* 0x0000004c4d4c723e */ /* 0x000fe400000000ff */
[----:B------:R-:W-:Y:S01]  /*4ee0*/  F2FP.PACK_AB R78, R79, R78 ;  /* 0x0000004e4f4e723e */ /* 0x000fe200000000ff */
[----:B------:R-:W-:Y:S01]  /*4ef0*/  STS [R2+0x8080], R87 ;  /* 0x0080805702007388 */ /* 0x000fe20000000800 */
        /* <DEDUP_REMOVED lines=18> */
[----:B-----5:R-:W-:Y:S02]  /*5020*/  F2FP.PACK_AB R18, R117, R116 ;  /* 0x000000747512723e */ /* 0x020fe400000000ff */
        /* <DEDUP_REMOVED lines=23> */
[----:B------:R-:W-:-:S03]  /*51a0*/  ISETP.NE.U32.AND P0, PT, RZ, c[0x0][0x358], PT ;  /* 0x0000d600ff007a0c */ /* 0x000fc60003f05070 */
[----:B------:R-:W-:Y:S01]  /*51b0*/  STS [R0+0xc480], R54 ;  /* 0x00c4803600007388 */ /* 0x000fe20000000800 */
[----:B------:R-:W-:Y:S02]  /*51c0*/  ISETP.NE.AND.EX P1, PT, RZ, c[0x0][0x35c], PT, P0 ;  /* 0x0000d700ff007a0c */ /* 0x000fe40003f25300 */
[----:B------:R-:W-:Y:S01]  /*51d0*/  ISETP.NE.U32.AND P0, PT, RZ, c[0x0][0x360], PT ;  /* 0x0000d800ff007a0c */ /* 0x000fe20003f05070 */
[----:B------:R-:W-:Y:S03]  /*51e0*/  STS [R2+0xc080], R64 ;  /* 0x00c0804002007388 */ /* 0x000fe60000000800 */
[----:B------:R-:W-:Y:S01]  /*51f0*/  ISETP.NE.AND.EX P0, PT, RZ, c[0x0][0x364], PT, P0 ;  /* 0x0000d900ff007a0c */ /* 0x000fe20003f05300 */
        /* <DEDUP_REMOVED lines=42> */
[----:B------:R-:W-:Y:S04]  /*54a0*/  STS [R0+0x7480], R12 ;  /* 0x0074800c00007388 */ /* 0x000fe80000000800 */
[----:B------:R-:W-:Y:S04]  /*54b0*/  STS [R2+0x7080], R11 ;  /* 0x0070800b02007388 */ /* 0x000fe80000000800 */
[----:B------:R3:W-:Y:S01]  /*54c0*/  STS [R2+0x7480], R10 ;  /* 0x0074800a02007388 */ /* 0x0007e20000000800 */
[----:B-1----:R-:W-:-:S02]  /*54d0*/  IMAD.MOV.U32 R6, RZ, RZ, 0x4 ;  /* 0x00000004ff067424 */ /* 0x002fc400078e00ff */
[----:B------:R-:W-:Y:S02]  /*54e0*/  IMAD.MOV.U32 R8, RZ, RZ, c[0x0][0x2f0] ;  /* 0x0000bc00ff087624 */ /* 0x000fe400078e00ff */
[CC--:B--2---:R-:W-:Y:S01]  /*54f0*/  IMAD.WIDE R4, R111.reuse, R6.reuse, c[0x0][0x358] ;  /* 0x0000d6006f047625 */ /* 0x0c4fe200078e0206 */
[----:B------:R-:W-:Y:S03]  /*5500*/  BAR.SYNC.DEFER_BLOCKING 0x1, 0x100 ;  /* 0x0044000000007b1d */ /* 0x000fe60000010000 */
[----:B---3--:R-:W-:-:S03]  /*5510*/  @P0 IMAD.WIDE R2, R111, R6, c[0x0][0x360] ;  /* 0x0000d8006f020625 */ /* 0x008fc600078e0206 */
[----:B------:R-:W2:Y:S04]  /*5520*/  @P1 LDG.E R0, [R4.64] ;  /* 0x0000000a04001981 */ /* 0x000ea8000c1e1900 */
[----:B------:R1:W5:Y:S01]  /*5530*/  @P0 LDG.E R8, [R2.64] ;  /* 0x0000000a02080981 */ /* 0x000362000c1e1900 */
[----:B------:R-:W-:Y:S02]  /*5540*/  CS2R R6, SRZ ;  /* 0x0000000000067805 */ /* 0x000fe4000001ff00 */
[--C-:B--2---:R-:W-:Y:S01]  /*5550*/  @P1 SHF.R.S32.HI R7, RZ, 0x1f, R0.reuse ;  /* 0x0000001fff071819 */ /* 0x104fe20000011400 */
[----:B------:R-:W-:Y:S01]  /*5560*/  @P1 IMAD.MOV.U32 R6, RZ, RZ, R0 ;  /* 0x000000ffff061224 */ /* 0x000fe200078e0000 */
[----:B------:R-:W-:Y:S05]  /*5570*/  @P0 BRA `(.L_x_57) ;  /* 0x0000004000000947 */ /* 0x000fea0003800000 */
[----:B-1----:R-:W-:Y:S05]  /*5580*/  @!P1 BRA `(.L_x_57) ;  /* 0x0000003000009947 */ /* 0x002fea0003800000 */
[----:B------:R-:W2:Y:S04]  /*5590*/  LDG.E R2, [R4.64] ;  /* 0x0000000a04027981 */ /* 0x000ea8000c1e1900 */
[----:B------:R-:W2:Y:S02]  /*55a0*/  LDG.E R0, [R4.64+0x4] ;  /* 0x0000040a04007981 */ /* 0x000ea4000c1e1900 */
[----:B--2--5:R-:W-:-:S02]  /*55b0*/  IADD3 R8, -R2, R0, RZ ;  /* 0x0000000002087210 */ /* 0x024fc40007ffe1ff */
.L_x_57:
[----:B-1----:R-:W-:Y:S01]  /*55c0*/  LOP3.LUT R0, R37, 0xffffffe0, RZ, 0xc0, !PT ;  /* 0xffffffe025007812 */ /* 0x002fe200078ec0ff */
[C---:B------:R-:W-:Y:S01]  /*55d0*/  IMAD.SHL.U32 R2, R23.reuse, 0x40, RZ ;  /* 0x0000004017027824 */ /* 0x040fe200078e00ff */
[----:B------:R-:W1:Y:S01]  /*55e0*/  S2R R9, SR_CTAID.X ;  /* 0x0000000000097919 */ /* 0x000e620000002500 */
[----:B------:R-:W-:Y:S01]  /*55f0*/  IADD3 R6, P0, R23, R6, RZ ;  /* 0x0000000617067210 */ /* 0x000fe20007f1e0ff */
[----:B------:R-:W-:Y:S01]  /*5600*/  BSSY B0, `(.L_x_58) ;  /* 0x000003a000007945 */ /* 0x000fe20003800000 */
[----:B------:R-:W-:Y:S01]  /*5610*/  IMAD.IADD R0, R119, 0x1, -R0 ;  /* 0x0000000177007824 */ /* 0x000fe200078e0a00 */
[----:B------:R-:W-:Y:S01]  /*5620*/  LOP3.LUT R2, R2, 0x1c0, RZ, 0xc0, !PT ;  /* 0x000001c002027812 */ /* 0x000fe200078ec0ff */
[----:B------:R-:W2:Y:S01]  /*5630*/  S2R R22, SR_CTAID.Y ;  /* 0x0000000000167919 */ /* 0x000ea20000002600 */
[----:B------:R-:W-:Y:S01]  /*5640*/  LEA.HI.X.SX32 R7, R23, R7, 0x1, P0 ;  /* 0x0000000717077211 */ /* 0x000fe200000f0eff */
[----:B------:R-:W-:Y:S01]  /*5650*/  IMAD.SHL.U32 R12, R0, 0x8, RZ ;  /* 0x00000008000c7824 */ /* 0x000fe200078e00ff */
[----:B------:R-:W-:-:S02]  /*5660*/  SHF.R.S32.HI R4, RZ, 0x1f, R0 ;  /* 0x0000001fff047819 */ /* 0x000fc40000011400 */
[----:B------:R-:W-:Y:S02]  /*5670*/  SHF.R.U32.HI R3, RZ, 0x3, R2 ;  /* 0x00000003ff037819 */ /* 0x000fe40000011602 */
[----:B------:R-:W-:Y:S02]  /*5680*/  LEA.HI R0, R4, R0, RZ, 0x3 ;  /* 0x0000000004007211 */ /* 0x000fe400078f18ff */
[--C-:B------:R-:W-:Y:S02]  /*5690*/  LOP3.LUT R2, R2, 0x38, R12.reuse, 0xf8, !PT ;  /* 0x0000003802027812 */ /* 0x100fe400078ef80c */
[----:B------:R-:W-:Y:S01]  /*56a0*/  SHF.R.S32.HI R13, RZ, 0x1f, R12 ;  /* 0x0000001fff0d7819 */ /* 0x000fe2000001140c */
[----:B------:R-:W-:Y:S01]  /*56b0*/  IMAD.SHL.U32 R0, R0, 0x200, RZ ;  /* 0x0000020000007824 */ /* 0x000fe200078e00ff */
[----:B------:R-:W-:Y:S02]  /*56c0*/  LOP3.LUT R2, R2, R3, RZ, 0x3c, !PT ;  /* 0x0000000302027212 */ /* 0x000fe400078e3cff */
[----:B------:R-:W-:-:S02]  /*56d0*/  SHF.R.S32.HI R4, RZ, 0x1f, R111 ;  /* 0x0000001fff047819 */ /* 0x000fc4000001146f */
[----:B------:R-:W-:Y:S01]  /*56e0*/  LOP3.LUT R0, R2, 0x7ffff000, R0, 0xf8, !PT ;  /* 0x7ffff00002007812 */ /* 0x000fe200078ef800 */
[C---:B-1---5:R-:W-:Y:S01]  /*56f0*/  IMAD R8, R9.reuse, -0x40, R8 ;  /* 0xffffffc009087824 */ /* 0x062fe200078e0208 */
[----:B------:R-:W-:Y:S01]  /*5700*/  SEL R20, R4, RZ, !P1 ;  /* 0x000000ff04147207 */ /* 0x000fe20004800000 */
[----:B------:R-:W-:Y:S01]  /*5710*/  IMAD.WIDE R6, R9, 0x40, R6 ;  /* 0x0000004009067825 */ /* 0x000fe200078e0206 */
[----:B------:R-:W-:Y:S02]  /*5720*/  SEL R15, R111, RZ, !P1 ;  /* 0x000000ff6f0f7207 */ /* 0x000fe40004800000 */
[----:B------:R-:W-:Y:S01]  /*5730*/  IMNMX R14, R8, 0x40, PT ;  /* 0x00000040080e7817 */ /* 0x000fe20003800200 */
[----:B------:R-:W-:Y:S01]  /*5740*/  IMAD.SHL.U32 R0, R0, 0x2, RZ ;  /* 0x0000000200007824 */ /* 0x000fe200078e00ff */
[----:B--2---:R-:W-:Y:S01]  /*5750*/  SHF.R.S32.HI R84, RZ, 0x1f, R22 ;  /* 0x0000001fff547819 */ /* 0x004fe20000011416 */
[----:B------:R-:W-:Y:S01]  /*5760*/  IMAD.WIDE.U32 R2, R22, c[0x0][0x338], R12 ;  /* 0x0000ce0016027a25 */ /* 0x000fe200078e000c */
[----:B------:R-:W-:-:S02]  /*5770*/  ISETP.GE.AND P2, PT, R23, R14, PT ;  /* 0x0000000e1700720c */ /* 0x000fc40003f46270 */
[----:B------:R1:W2:Y:S01]  /*5780*/  LDS.128 R24, [R0+0x8480] ;  /* 0x0084800000187984 */ /* 0x0002a20000000c00 */
[----:B------:R-:W-:Y:S01]  /*5790*/  IMAD R5, R84, c[0x0][0x338], RZ ;  /* 0x0000ce0054057a24 */ /* 0x000fe200078e02ff */
[----:B------:R-:W-:Y:S01]  /*57a0*/  ISETP.GE.OR P0, PT, R12, c[0x0][0x324], P2 ;  /* 0x0000c9000c007a0c */ /* 0x000fe20001706670 */
[----:B------:R-:W-:Y:S01]  /*57b0*/  IMAD R4, R20, c[0x0][0x340], RZ ;  /* 0x0000d00014047a24 */ /* 0x000fe200078e02ff */
[----:B------:R1:W3:Y:S01]  /*57c0*/  LDS.128 R28, [R0+0x8880] ;  /* 0x00888000001c7984 */ /* 0x0002e20000000c00 */
[----:B------:R-:W-:Y:S01]  /*57d0*/  IMAD R5, R22, c[0x0][0x33c], R5 ;  /* 0x0000cf0016057a24 */ /* 0x000fe200078e0205 */
[----:B------:R-:W-:Y:S01]  /*57e0*/  P2R R21, PR, RZ, 0x4 ;  /* 0x00000004ff157803 */ /* 0x000fe20000000000 */
[----:B------:R-:W-:Y:S01]  /*57f0*/  IMAD R4, R15, c[0x0][0x344], R4 ;  /* 0x0000d1000f047a24 */ /* 0x000fe200078e0204 */
[----:B------:R1:W4:Y:S01]  /*5800*/  LDS.128 R32, [R0+0x8c80] ;  /* 0x008c800000207984 */ /* 0x0003220000000c00 */
[----:B------:R-:W-:-:S03]  /*5810*/  IMAD.IADD R3, R3, 0x1, R5 ;  /* 0x0000000103037824 */ /* 0x000fc600078e0205 */
[----:B------:R1:W1:Y:S01]  /*5820*/  LDS.128 R36, [R0+0x9080] ;  /* 0x0090800000247984 */ /* 0x0002620000000c00 */
[----:B------:R-:W-:-:S03]  /*5830*/  IMAD.WIDE.U32 R10, R15, c[0x0][0x340], R2 ;  /* 0x0000d0000f0a7a25 */ /* 0x000fc600078e0002 */
[----:B------:R1:W1:Y:S01]  /*5840*/  LDS.128 R40, [R0+0x9480] ;  /* 0x0094800000287984 */ /* 0x0002620000000c00 */
[----:B------:R-:W-:-:S03]  /*5850*/  IMAD.IADD R9, R11, 0x1, R4 ;  /* 0x000000010b097824 */ /* 0x000fc600078e0204 */
[----:B------:R1:W1:Y:S04]  /*5860*/  LDS.128 R44, [R0+0x9880] ;  /* 0x00988000002c7984 */ /* 0x0002680000000c00 */
        /* <DEDUP_REMOVED lines=11> */
[----:B------:R-:W-:-:S05]  /*5920*/  MOV R8, R10 ;  /* 0x0000000a00087202 */ /* 0x000fca0000000f00 */
[----:B------:R-:W-:-:S05]  /*5930*/  IMAD.WIDE.U32 R2, R6, c[0x0][0x330], R8 ;  /* 0x0000cc0006027a25 */ /* 0x000fca00078e0008 */
[----:B------:R-:W-:Y:S01]  /*5940*/  LEA R4, P0, R2, c[0x0][0x318], 0x1 ;  /* 0x0000c60002047a11 */ /* 0x000fe200078008ff */
[----:B-12---:R-:W-:-:S04]  /*5950*/  IMAD R0, R7, c[0x0][0x330], RZ ;  /* 0x0000cc0007007a24 */ /* 0x006fc800078e02ff */
[----:B------:R-:W-:-:S05]  /*5960*/  IMAD R0, R6, c[0x0][0x334], R0 ;  /* 0x0000cd0006007a24 */ /* 0x000fca00078e0200 */
[----:B------:R-:W-:-:S04]  /*5970*/  IADD3 R0, R3, R0, RZ ;  /* 0x0000000003007210 */ /* 0x000fc80007ffe0ff */
[----:B------:R-:W-:-:S05]  /*5980*/  LEA.HI.X R5, R2, c[0x0][0x31c], R0, 0x1, P0 ;  /* 0x0000c70002057a11 */ /* 0x000fca00000f0c00 */
[----:B---3--:R1:W-:Y:S02]  /*5990*/  STG.E.128 [R4.64], R16 ;  /* 0x0000001004007986 */ /* 0x0083e4000c101d0a */
.L_x_59:
[----:B--234-:R-:W-:Y:S05]  /*59a0*/  BSYNC B0 ;  /* 0x0000000000007941 */ /* 0x01cfea0003800000 */
.L_x_58:
[----:B-1----:R-:W-:Y:S01]  /*59b0*/  IADD3 R0, R23, 0x8, RZ ;  /* 0x0000000817007810 */ /* 0x002fe20007ffe0ff */
[----:B------:R-:W-:Y:S03]  /*59c0*/  BSSY B0, `(.L_x_60) ;  /* 0x0000010000007945 */ /* 0x000fe60003800000 */
[----:B------:R-:W-:-:S04]  /*59d0*/  ISETP.GE.AND P0, PT, R0, R14, PT ;  /* 0x0000000e0000720c */ /* 0x000fc80003f06270 */
[----:B------:R-:W-:Y:S02]  /*59e0*/  P2R R16, PR, RZ, 0x1 ;  /* 0x00000001ff107803 */ /* 0x000fe40000000000 */
        /* <DEDUP_REMOVED lines=13> */
.L_x_61:
[----:B------:R-:W-:Y:S05]  /*5ac0*/  BSYNC B0 ;  /* 0x0000000000007941 */ /* 0x000fea0003800000 */
.L_x_60:
        /* <DEDUP_REMOVED lines=16> */
.L_x_63:
[----:B------:R-:W-:Y:S05]  /*5bd0*/  BSYNC B0 ;  /* 0x0000000000007941 */ /* 0x000fea0003800000 */
.L_x_62:
        /* <DEDUP_REMOVED lines=16> */
.L_x_65:
[----:B------:R-:W-:Y:S05]  /*5ce0*/  BSYNC B0 ;  /* 0x0000000000007941 */ /* 0x000fea0003800000 */
.L_x_64:
        /* <DEDUP_REMOVED lines=16> */
.L_x_67:
[----:B------:R-:W-:Y:S05]  /*5df0*/  BSYNC B0 ;  /* 0x0000000000007941 */ /* 0x000fea0003800000 */
.L_x_66:
        /* <DEDUP_REMOVED lines=16> */
.L_x_69:
[----:B------:R-:W-:Y:S05]  /*5f00*/  BSYNC B0 ;  /* 0x0000000000007941 */ /* 0x000fea0003800000 */
.L_x_68:
        /* <DEDUP_REMOVED lines=16> */
.L_x_71:
[----:B------:R-:W-:Y:S05]  /*6010*/  BSYNC B0 ;  /* 0x0000000000007941 */ /* 0x000fea0003800000 */
.L_x_70:
        /* <DEDUP_REMOVED lines=8> */
[----:B------:R-:W-:Y:S02]  /*60a0*/  IMAD R8, R2, c[0x0][0x330], RZ ;  /* 0x0000cc0002087a24 */ /* 0x000fe400078e02ff */
[----:B------:R-:W-:-:S04]  /*60b0*/  IMAD.MOV.U32 R2, RZ, RZ, R10 ;  /* 0x000000ffff027224 */ /* 0x000fc800078e000a */
[----:B-1----:R-:W-:-:S04]  /*60c0*/  IMAD.WIDE.U32 R4, R0, c[0x0][0x330], R2 ;  /* 0x0000cc0000047a25 */ /* 0x002fc800078e0002 */
[----:B------:R-:W-:Y:S01]  /*60d0*/  IMAD R0, R0, c[0x0][0x334], R8 ;  /* 0x0000cd0000007a24 */ /* 0x000fe200078e0208 */
[----:B------:R-:W-:-:S04]  /*60e0*/  LEA R2, P0, R4, c[0x0][0x318], 0x1 ;  /* 0x0000c60004027a11 */ /* 0x000fc800078008ff */
[----:B------:R-:W-:-:S04]  /*60f0*/  IADD3 R0, R5, R0, RZ ;  /* 0x0000000005007210 */ /* 0x000fc80007ffe0ff */
[----:B------:R-:W-:-:S05]  /*6100*/  LEA.HI.X R3, R4, c[0x0][0x31c], R0, 0x1, P0 ;  /* 0x0000c70004037a11 */ /* 0x000fca00000f0c00 */
[----:B------:R1:W-:Y:S02]  /*6110*/  STG.E.128 [R2.64], R48 ;  /* 0x0000003002007986 */ /* 0x0003e4000c101d0a */
.L_x_73:
[----:B------:R-:W-:Y:S05]  /*6120*/  BSYNC B0 ;  /* 0x0000000000007941 */ /* 0x000fea0003800000 */
.L_x_72:
[----:B------:R-:W-:Y:S01]  /*6130*/  ISETP.NE.AND P0, PT, R21, RZ, PT ;  /* 0x000000ff1500720c */ /* 0x000fe20003f05270 */
[----:B------:R-:W-:Y:S01]  /*6140*/  IMAD R0, R84, c[0x0][0x308], RZ ;  /* 0x0000c20054007a24 */ /* 0x000fe200078e02ff */
[----:B------:R-:W-:Y:S01]  /*6150*/  BSSY B0, `(.L_x_74) ;  /* 0x0000012000007945 */ /* 0x000fe20003800000 */
[----:B-1----:R-:W-:Y:S01]  /*6160*/  IMAD.WIDE.U32 R2, R22, c[0x0][0x308], R12 ;  /* 0x0000c20016027a25 */ /* 0x002fe200078e000c */
[----:B------:R-:W-:-:S03]  /*6170*/  ISETP.GE.OR P0, PT, R12, c[0x0][0x2f4], P0 ;  /* 0x0000bd000c007a0c */ /* 0x000fc60000706670 */
[----:B------:R-:W-:Y:S02]  /*6180*/  IMAD R0, R22, c[0x0][0x30c], R0 ;  /* 0x0000c30016007a24 */ /* 0x000fe400078e0200 */
[----:B------:R-:W-:-:S03]  /*6190*/  IMAD R4, R20, c[0x0][0x310], RZ ;  /* 0x0000c40014047a24 */ /* 0x000fc600078e02ff */
[----:B------:R-:W-:Y:S01]  /*61a0*/  IADD3 R3, R3, R0, RZ ;  /* 0x0000000003037210 */ /* 0x000fe20007ffe0ff */
[----:B------:R-:W-:-:S04]  /*61b0*/  IMAD R0, R15, c[0x0][0x314], R4 ;  /* 0x0000c5000f007a24 */ /* 0x000fc800078e0204 */
[----:B------:R-:W-:-:S05]  /*61c0*/  IMAD.WIDE.U32 R10, R15, c[0x0][0x310], R2 ;  /* 0x0000c4000f0a7a25 */ /* 0x000fca00078e0002 */
[----:B------:R-:W-:Y:S01]  /*61d0*/  IADD3 R9, R11, R0, RZ ;  /* 0x000000000b097210 */ /* 0x000fe20007ffe0ff */
        /* <DEDUP_REMOVED lines=9> */
.L_x_75:
[----:B------:R-:W-:Y:S05]  /*6270*/  BSYNC B0 ;  /* 0x0000000000007941 */ /* 0x000fea0003800000 */
.L_x_74:
[----:B------:R-:W-:Y:S01]  /*6280*/  ISETP.NE.AND P0, PT, R16, RZ, PT ;  /* 0x000000ff1000720c */ /* 0x000fe20003f05270 */
[----:B------:R-:W-:Y:S03]  /*6290*/  BSSY B0, `(.L_x_76) ;  /* 0x000000e000007945 */ /* 0x000fe60003800000 */
        /* <DEDUP_REMOVED lines=13> */
.L_x_77:
[----:B------:R-:W-:Y:S05]  /*6370*/  BSYNC B0 ;  /* 0x0000000000007941 */ /* 0x000fea0003800000 */
.L_x_76:
[----:B------:R-:W-:Y:S01]  /*6380*/  ISETP.GE.OR P0, PT, R12, c[0x0][0x2f4], P6 ;  /* 0x0000bd000c007a0c */ /* 0x000fe20003706670 */
[----:B------:R-:W-:-:S12]  /*6390*/  BSSY B0, `(.L_x_78) ;  /* 0x000000d000007945 */ /* 0x000fd80003800000 */
        /* <DEDUP_REMOVED lines=12> */
.L_x_79:
[----:B------:R-:W-:Y:S05]  /*6460*/  BSYNC B0 ;  /* 0x0000000000007941 */ /* 0x000fea0003800000 */
.L_x_78:
        /* <DEDUP_REMOVED lines=14> */
.L_x_81:
[----:B------:R-:W-:Y:S05]  /*6550*/  BSYNC B0 ;  /* 0x0000000000007941 */ /* 0x000fea0003800000 */
.L_x_80:
        /* <DEDUP_REMOVED lines=14> */
.L_x_83:
[----:B------:R-:W-:Y:S05]  /*6640*/  BSYNC B0 ;  /* 0x0000000000007941 */ /* 0x000fea0003800000 */
.L_x_82:
        /* <DEDUP_REMOVED lines=14> */
.L_x_85:
[----:B------:R-:W-:Y:S05]  /*6730*/  BSYNC B0 ;  /* 0x0000000000007941 */ /* 0x000fea0003800000 */
.L_x_84:
        /* <DEDUP_REMOVED lines=14> */
.L_x_87:
[----:B------:R-:W-:Y:S05]  /*6820*/  BSYNC B0 ;  /* 0x0000000000007941 */ /* 0x000fea0003800000 */
.L_x_86:
[----:B------:R-:W-:-:S13]  /*6830*/  ISETP.GE.OR P0, PT, R12, c[0x0][0x2f4], P1 ;  /* 0x0000bd000c007a0c */ /* 0x000fda0000f06670 */
[----:B------:R-:W-:Y:S05]  /*6840*/  @P0 EXIT ;  /* 0x000000000000094d */ /* 0x000fea0003800000 */
[----:B------:R-:W-:Y:S01]  /*6850*/  IADD3 R6, P0, R6, 0x38, RZ ;  /* 0x0000003806067810 */ /* 0x000fe20007f1e0ff */
[----:B------:R-:W-:Y:S01]  /*6860*/  IMAD.MOV.U32 R2, RZ, RZ, R10 ;  /* 0x000000ffff027224 */ /* 0x000fe200078e000a */
[----:B------:R-:W-:-:S03]  /*6870*/  MOV R3, R9 ;  /* 0x0000000900037202 */ /* 0x000fc60000000f00 */
[----:B------:R-:W-:Y:S02]  /*6880*/  IMAD.X R0, RZ, RZ, R7, P0 ;  /* 0x000000ffff007224 */ /* 0x000fe400000e0607 */
[----:B-1----:R-:W-:-:S04]  /*6890*/  IMAD.WIDE.U32 R4, R6, c[0x0][0x300], R2 ;  /* 0x0000c00006047a25 */ /* 0x002fc800078e0002 */
[----:B------:R-:W-:Y:S01]  /*68a0*/  IMAD R0, R0, c[0x0][0x300], RZ ;  /* 0x0000c00000007a24 */ /* 0x000fe200078e02ff */
[----:B------:R-:W-:-:S03]  /*68b0*/  LEA R2, P0, R4, c[0x0][0x2e8], 0x1 ;  /* 0x0000ba0004027a11 */ /* 0x000fc600078008ff */
[----:B------:R-:W-:-:S05]  /*68c0*/  IMAD R0, R6, c[0x0][0x304], R0 ;  /* 0x0000c10006007a24 */ /* 0x000fca00078e0200 */
[----:B------:R-:W-:-:S04]  /*68d0*/  IADD3 R0, R5, R0, RZ ;  /* 0x0000000005007210 */ /* 0x000fc80007ffe0ff */
[----:B------:R-:W-:-:S05]  /*68e0*/  LEA.HI.X R3, R4, c[0x0][0x2ec], R0, 0x1, P0 ;  /* 0x0000bb0004037a11 */ /* 0x000fca00000f0c00 */
[----:B------:R-:W-:Y:S01]  /*68f0*/  STG.E.128 [R2.64], R80 ;  /* 0x0000005002007986 */ /* 0x000fe2000c101d0a */
[----:B------:R-:W-:Y:S05]  /*6900*/  EXIT ;  /* 0x000000000000794d */ /* 0x000fea0003800000 */
.L_x_56:
[----:B------:R-:W2:Y:S01]  /*6910*/  LDL R8, [R1+0x98] ;  /* 0x0000980001087983 */ /* 0x000ea20000100800 */
[----:B------:R-:W-:Y:S01]  /*6920*/  ISETP.NE.U32.AND P0, PT, RZ, c[0x0][0x358], PT ;  /* 0x0000d600ff007a0c */ /* 0x000fe20003f05070 */
[----:B------:R-:W-:-:S03]  /*6930*/  IMAD.MOV.U32 R2, RZ, RZ, 0x4 ;  /* 0x00000004ff027424 */ /* 0x000fc600078e00ff */
[----:B------:R-:W-:Y:S02]  /*6940*/  ISETP.NE.AND.EX P1, PT, RZ, c[0x0][0x35c], PT, P0 ;  /* 0x0000d700ff007a0c */ /* 0x000fe40003f25300 */
[----:B------:R-:W-:-:S04]  /*6950*/  ISETP.NE.U32.AND P0, PT, RZ, c[0x0][0x360], PT ;  /* 0x0000d800ff007a0c */ /* 0x000fc80003f05070 */
[----:B------:R-:W-:Y:S01]  /*6960*/  ISETP.NE.AND.EX P0, PT, RZ, c[0x0][0x364], PT, P0 ;  /* 0x0000d900ff007a0c */ /* 0x000fe20003f05300 */
[----:B--2---:R-:W-:-:S06]  /*6970*/  IMAD.WIDE R4, R8, R2, c[0x0][0x358] ;  /* 0x0000d60008047625 */ /* 0x004fcc00078e0202 */
[----:B------:R-:W2:Y:S01]  /*6980*/  @P1 LDG.E R0, [R4.64] ;  /* 0x0000000a04001981 */ /* 0x000ea2000c1e1900 */
[----:B------:R-:W-:-:S05]  /*6990*/  IMAD.MOV.U32 R6, RZ, RZ, c[0x0][0x2f0] ;  /* 0x0000bc00ff067624 */ /* 0x000fca00078e00ff */
[----:B------:R-:W-:-:S05]  /*69a0*/  @P0 IMAD.WIDE R2, R8, R2, c[0x0][0x360] ;  /* 0x0000d80008020625 */ /* 0x000fca00078e0202 */
[----:B------:R1:W5:Y:S02]  /*69b0*/  @P0 LDG.E R6, [R2.64] ;  /* 0x0000000a02060981 */ /* 0x000364000c1e1900 */
[----:B-1----:R-:W-:Y:S02]  /*69c0*/  CS2R R2, SRZ ;  /* 0x0000000000027805 */ /* 0x002fe4000001ff00 */
[--C-:B--2---:R-:W-:Y:S01]  /*69d0*/  @P1 SHF.R.S32.HI R3, RZ, 0x1f, R0.reuse ;  /* 0x0000001fff031819 */ /* 0x104fe20000011400 */
[----:B------:R-:W-:Y:S01]  /*69e0*/  @P1 IMAD.MOV.U32 R2, RZ, RZ, R0 ;  /* 0x000000ffff021224 */ /* 0x000fe200078e0000 */
[----:B------:R-:W-:Y:S05]  /*69f0*/  @P0 BRA `(.L_x_88) ;  /* 0x0000004000000947 */ /* 0x000fea0003800000 */
[----:B------:R-:W-:Y:S05]  /*6a00*/  @!P1 BRA `(.L_x_88) ;  /* 0x0000003000009947 */ /* 0x000fea0003800000 */
[----:B------:R1:W2:Y:S04]  /*6a10*/  LDG.E R0, [R4.64] ;  /* 0x0000000a04007981 */ /* 0x0002a8000c1e1900 */
[----:B-1----:R-:W2:Y:S02]  /*6a20*/  LDG.E R4, [R4.64+0x4] ;  /* 0x0000040a04047981 */ /* 0x002ea4000c1e1900 */
[----:B--2--5:R-:W-:-:S02]  /*6a30*/  IADD3 R6, -R0, R4, RZ ;  /* 0x0000000400067210 */ /* 0x024fc40007ffe1ff */
.L_x_88:
[----:B------:R-:W1:Y:S01]  /*6a40*/  S2R R4, SR_TID.X ;  /* 0x0000000000047919 */ /* 0x000e620000002100 */
[----:B------:R-:W-:Y:S01]  /*6a50*/  SEL R16, R8, RZ, !P1 ;  /* 0x000000ff08107207 */ /* 0x000fe20004800000 */
[----:B------:R-:W-:Y:S02]  /*6a60*/  BSSY B0, `(.L_x_89) ;  /* 0x0000025000007945 */ /* 0x000fe40003800000 */
[----:B-----5:R-:W2:Y:S04]  /*6a70*/  S2R R9, SR_CTAID.X ;  /* 0x0000000000097919 */ /* 0x020ea80000002500 */
[----:B------:R-:W3:Y:S01]  /*6a80*/  S2R R20, SR_CTAID.Y ;  /* 0x0000000000147919 */ /* 0x000ee20000002600 */
[----:B-1----:R-:W-:-:S04]  /*6a90*/  SHF.R.S32.HI R14, RZ, 0x1f, R4 ;  /* 0x0000001fff0e7819 */ /* 0x002fc80000011404 */
[----:B------:R-:W-:Y:S01]  /*6aa0*/  LEA.HI R14, R14, R4, RZ, 0x5 ;  /* 0x000000040e0e7211 */ /* 0x000fe200078f28ff */
[----:B--2---:R-:W-:-:S03]  /*6ab0*/  IMAD R15, R9, -0x40, R6 ;  /* 0xffffffc0090f7824 */ /* 0x004fc600078e0206 */
[----:B------:R-:W-:Y:S02]  /*6ac0*/  LOP3.LUT R0, R14, 0x1fffffe0, RZ, 0xc0, !PT ;  /* 0x1fffffe00e007812 */ /* 0x000fe400078ec0ff */
[----:B------:R-:W-:Y:S02]  /*6ad0*/  SHF.R.S32.HI R14, RZ, 0x5, R14 ;  /* 0x00000005ff0e7819 */ /* 0x000fe4000001140e */
[----:B---3--:R-:W-:Y:S01]  /*6ae0*/  SHF.R.S32.HI R21, RZ, 0x1f, R20 ;  /* 0x0000001fff157819 */ /* 0x008fe20000011414 */
[----:B------:R-:W-:Y:S01]  /*6af0*/  IMAD.IADD R0, R4, 0x1, -R0 ;  /* 0x0000000104007824 */ /* 0x000fe200078e0a00 */
[C---:B------:R-:W-:Y:S02]  /*6b00*/  IADD3 R2, P0, R14.reuse, R2, RZ ;  /* 0x000000020e027210 */ /* 0x040fe40007f1e0ff */
[----:B------:R-:W-:Y:S01]  /*6b10*/  ISETP.GE.AND P2, PT, R14, R15, PT ;  /* 0x0000000f0e00720c */ /* 0x000fe20003f46270 */
[----:B------:R-:W-:Y:S01]  /*6b20*/  IMAD.SHL.U32 R12, R0, 0x8, RZ ;  /* 0x00000008000c7824 */ /* 0x000fe200078e00ff */
[----:B------:R-:W-:Y:S01]  /*6b30*/  SHF.R.S32.HI R0, RZ, 0x1f, R8 ;  /* 0x0000001fff007819 */ /* 0x000fe20000011408 */
[----:B------:R-:W-:Y:S01]  /*6b40*/  IMAD R7, R21, c[0x0][0x308], RZ ;  /* 0x0000c20015077a24 */ /* 0x000fe200078e02ff */
[----:B------:R-:W-:-:S02]  /*6b50*/  LEA.HI.X.SX32 R3, R14, R3, 0x1, P0 ;  /* 0x000000030e037211 */ /* 0x000fc400000f0eff */
[--C-:B------:R-:W-:Y:S01]  /*6b60*/  SHF.R.S32.HI R13, RZ, 0x1f, R12.reuse ;  /* 0x0000001fff0d7819 */ /* 0x100fe2000001140c */
[----:B------:R-:W-:Y:S01]  /*6b70*/  IMAD R7, R20, c[0x0][0x30c], R7 ;  /* 0x0000c30014077a24 */ /* 0x000fe200078e0207 */
[----:B------:R-:W-:Y:S02]  /*6b80*/  ISETP.GE.OR P0, PT, R12, c[0x0][0x2f4], P2 ;  /* 0x0000bd000c007a0c */ /* 0x000fe40001706670 */
[----:B------:R-:W-:Y:S01]  /*6b90*/  SEL R17, R0, RZ, !P1 ;  /* 0x000000ff00117207 */ /* 0x000fe20004800000 */
[----:B------:R-:W-:Y:S01]  /*6ba0*/  IMAD.WIDE.U32 R4, R20, c[0x0][0x308], R12 ;  /* 0x0000c20014047a25 */ /* 0x000fe200078e000c */
[----:B------:R-:W-:-:S03]  /*6bb0*/  P2R R18, PR, RZ, 0x4 ;  /* 0x00000004ff127803 */ /* 0x000fc60000000000 */
[----:B------:R-:W-:Y:S02]  /*6bc0*/  IMAD.IADD R5, R7, 0x1, R5 ;  /* 0x0000000107057824 */ /* 0x000fe400078e0205 */
[----:B------:R-:W-:Y:S02]  /*6bd0*/  IMAD R8, R17, c[0x0][0x310], RZ ;  /* 0x0000c40011087a24 */ /* 0x000fe400078e02ff */
[----:B------:R-:W-:-:S04]  /*6be0*/  IMAD.WIDE.U32 R10, R16, c[0x0][0x310], R4 ;  /* 0x0000c400100a7a25 */ /* 0x000fc800078e0004 */
[----:B------:R-:W-:Y:S02]  /*6bf0*/  IMAD R8, R16, c[0x0][0x314], R8 ;  /* 0x0000c50010087a24 */ /* 0x000fe400078e0208 */
[----:B------:R-:W-:-:S04]  /*6c00*/  IMAD.WIDE R6, R9, 0x40, R2 ;  /* 0x0000004009067825 */ /* 0x000fc800078e0202 */
[----:B------:R-:W-:Y:S01]  /*6c10*/  IMAD.IADD R9, R11, 0x1, R8 ;  /* 0x000000010b097824 */ /* 0x000fe200078e0208 */
        /* <DEDUP_REMOVED lines=8> */
[----:B------:R1:W-:Y:S02]  /*6ca0*/  STG.E.128 [R4.64], RZ ;  /* 0x000000ff04007986 */ /* 0x0003e4000c101d0a */
.L_x_90:
[----:B------:R-:W-:Y:S05]  /*6cb0*/  BSYNC B0 ;  /* 0x0000000000007941 */ /* 0x000fea0003800000 */
.L_x_89:
[----:B------:R-:W-:Y:S01]  /*6cc0*/  IADD3 R0, R14, 0x8, RZ ;  /* 0x000000080e007810 */ /* 0x000fe20007ffe0ff */
        /* <DEDUP_REMOVED lines=15> */
[----:B------:R1:W-:Y:S02]  /*6dc0*/  STG.E.128 [R4.64], RZ ;  /* 0x000000ff04007986 */ /* 0x0003e4000c101d0a */
.L_x_92:
[----:B------:R-:W-:Y:S05]  /*6dd0*/  BSYNC B0 ;  /* 0x0000000000007941 */ /* 0x000fea0003800000 */
.L_x_91:
        /* <DEDUP_REMOVED lines=16> */
.L_x_94:
[----:B------:R-:W-:Y:S05]  /*6ee0*/  BSYNC B0 ;  /* 0x0000000000007941 */ /* 0x000fea0003800000 */
.L_x_93:
        /* <DEDUP_REMOVED lines=16> */
.L_x_96:
[----:B------:R-:W-:Y:S05]  /*6ff0*/  BSYNC B0 ;  /* 0x0000000000007941 */ /* 0x000fea0003800000 */
.L_x_95:
        /* <DEDUP_REMOVED lines=16> */
.L_x_98:
[----:B------:R-:W-:Y:S05]  /*7100*/  BSYNC B0 ;  /* 0x0000000000007941 */ /* 0x000fea0003800000 */
.L_x_97:
        /* <DEDUP_REMOVED lines=16> */
.L_x_100:
[----:B------:R-:W-:Y:S05]  /*7210*/  BSYNC B0 ;  /* 0x0000000000007941 */ /* 0x000fea0003800000 */
.L_x_99:
        /* <DEDUP_REMOVED lines=16> */
.L_x_102:
[----:B------:R-:W-:Y:S05]  /*7320*/  BSYNC B0 ;  /* 0x0000000000007941 */ /* 0x000fea0003800000 */
.L_x_101:
        /* <DEDUP_REMOVED lines=15> */
[----:B------:R1:W-:Y:S02]  /*7420*/  STG.E.128 [R2.64], RZ ;  /* 0x000000ff02007986 */ /* 0x0003e4000c101d0a */
.L_x_104:
[----:B------:R-:W-:Y:S05]  /*7430*/  BSYNC B0 ;  /* 0x0000000000007941 */ /* 0x000fea0003800000 */
.L_x_103:
        /* <DEDUP_REMOVED lines=20> */
.L_x_106:
[----:B------:R-:W-:Y:S05]  /*7580*/  BSYNC B0 ;  /* 0x0000000000007941 */ /* 0x000fea0003800000 */
.L_x_105:
        /* <DEDUP_REMOVED lines=15> */
.L_x_108:
[----:B------:R-:W-:Y:S05]  /*7680*/  BSYNC B0 ;  /* 0x0000000000007941 */ /* 0x000fea0003800000 */
.L_x_107:
        /* <DEDUP_REMOVED lines=14> */
.L_x_110:
[----:B------:R-:W-:Y:S05]  /*7770*/  BSYNC B0 ;  /* 0x0000000000007941 */ /* 0x000fea0003800000 */
.L_x_109:
        /* <DEDUP_REMOVED lines=14> */
.L_x_112:
[----:B------:R-:W-:Y:S05]  /*7860*/  BSYNC B0 ;  /* 0x0000000000007941 */ /* 0x000fea0003800000 */
.L_x_111:
        /* <DEDUP_REMOVED lines=14> */
.L_x_114:
[----:B------:R-:W-:Y:S05]  /*7950*/  BSYNC B0 ;  /* 0x0000000000007941 */ /* 0x000fea0003800000 */
.L_x_113:
        /* <DEDUP_REMOVED lines=14> */
.L_x_116:
[----:B------:R-:W-:Y:S05]  /*7a40*/  BSYNC B0 ;  /* 0x0000000000007941 */ /* 0x000fea0003800000 */
.L_x_115:
        /* <DEDUP_REMOVED lines=14> */
.L_x_118:
[----:B------:R-:W-:Y:S05]  /*7b30*/  BSYNC B0 ;  /* 0x0000000000007941 */ /* 0x000fea0003800000 */
.L_x_117:
        /* <DEDUP_REMOVED lines=12> */
[----:B------:R-:W-:Y:S01]  /*7c00*/  STG.E.128 [R2.64], RZ ;  /* 0x000000ff02007986 */ /* 0x000fe2000c101d0a */
[----:B------:R-:W-:Y:S05]  /*7c10*/  EXIT ;  /* 0x000000000000794d */ /* 0x000fea0003800000 */
.L_x_119:
        /* <DEDUP_REMOVED lines=14> */
.L_x_1148:


//--------------------- .text._ZN7cutlass13device_kernelIN5flash19enable_sm80_to_sm89INS1_16FlashAttnBwdSm80INS1_25CollectiveMainloopBwdSm80ILi1ELi1EN4cute5tupleIJNS5_1CILi32EEENS7_ILi64EEENS7_ILi256EEEEEENS_6half_tEfNS_4arch4Sm80ELb0ELb0ELb0ELb1ELb0ELb0ELb0ELb0ELi2ELi2ELi2ELi1ELb1EEENS1_24CollectiveEpilogueBwdGQAISB_fSE_Li256ELb1ELb0EEENS1_19SingleTileSchedulerILb1ELb0ELb0ELi64EEEEEEEEEvNT_6ParamsE --------------------------
	.section	.text._ZN7cutlass13device_kernelIN5flash19enable_sm80_to_sm89INS1_16FlashAttnBwdSm80INS1_25CollectiveMainloopBwdSm80ILi1ELi1EN4cute5tupleIJNS5_1CILi32EEENS7_ILi64EEENS7_ILi256EEEEEENS_6half_tEfNS_4arch4Sm80ELb0ELb0ELb0ELb1ELb0ELb0ELb0ELb0ELi2ELi2ELi2ELi1ELb1EEENS1_24CollectiveEpilogueBwdGQAISB_fSE_Li256ELb1ELb0EEENS1_19SingleTileSchedulerILb1ELb0ELb0ELi64EEEEEEEEEvNT_6ParamsE,"ax",@progbits
	.sectioninfo	@"SHI_REGISTERS=255"
	.align	128
.text._ZN7cutlass13device_kernelIN5flash19enable_sm80_to_sm89INS1_16FlashAttnBwdSm80INS1_25CollectiveMainloopBwdSm80ILi1ELi1EN4cute5tupleIJNS5_1CILi32EEENS7_ILi64EEENS7_ILi256EEEEEENS_6half_tEfNS_4arch4Sm80ELb0ELb0ELb0ELb1ELb0ELb0ELb0ELb0ELi2ELi2ELi2ELi1ELb1EEENS1_24CollectiveEpilogueBwdGQAISB_fSE_Li256ELb1ELb0EEENS1_19SingleTileSchedulerILb1ELb0ELb0ELi64EEEEEEEEEvNT_6ParamsE:
        .type           _ZN7cutlass13device_kernelIN5flash19enable_sm80_to_sm89INS1_16FlashAttnBwdSm80INS1_25CollectiveMainloopBwdSm80ILi1ELi1EN4cute5tupleIJNS5_1CILi32EEENS7_ILi64EEENS7_ILi256EEEEEENS_6half_tEfNS_4arch4Sm80ELb0ELb0ELb0ELb1ELb0ELb0ELb0ELb0ELi2ELi2ELi2ELi1ELb1EEENS1_24CollectiveEpilogueBwdGQAISB_fSE_Li256ELb1ELb0EEENS1_19SingleTileSchedulerILb1ELb0ELb0ELi64EEEEEEEEEvNT_6ParamsE,@function
        .size           _ZN7cutlass13device_kernelIN5flash19enable_sm80_to_sm89INS1_16FlashAttnBwdSm80INS1_25CollectiveMainloopBwdSm80ILi1ELi1EN4cute5tupleIJNS5_1CILi32EEENS7_ILi64EEENS7_ILi256EEEEEENS_6half_tEfNS_4arch4Sm80ELb0ELb0ELb0ELb1ELb0ELb0ELb0ELb0ELi2ELi2ELi2ELi1ELb1EEENS1_24CollectiveEpilogueBwdGQAISB_fSE_Li256ELb1ELb0EEENS1_19SingleTileSchedulerILb1ELb0ELb0ELi64EEEEEEEEEvNT_6ParamsE,(.L_x_1149 - _ZN7cutlass13device_kernelIN5flash19enable_sm80_to_sm89INS1_16FlashAttnBwdSm80INS1_25CollectiveMainloopBwdSm80ILi1ELi1EN4cute5tupleIJNS5_1CILi32EEENS7_ILi64EEENS7_ILi256EEEEEENS_6half_tEfNS_4arch4Sm80ELb0ELb0ELb0ELb1ELb0ELb0ELb0ELb0ELi2ELi2ELi2ELi1ELb1EEENS1_24CollectiveEpilogueBwdGQAISB_fSE_Li256ELb1ELb0EEENS1_19SingleTileSchedulerILb1ELb0ELb0ELi64EEEEEEEEEvNT_6ParamsE)
        .other          _ZN7cutlass13device_kernelIN5flash19enable_sm80_to_sm89INS1_16FlashAttnBwdSm80INS1_25CollectiveMainloopBwdSm80ILi1ELi1EN4cute5tupleIJNS5_1CILi32EEENS7_ILi64EEENS7_ILi256EEEEEENS_6half_tEfNS_4arch4Sm80ELb0ELb0ELb0ELb1ELb0ELb0ELb0ELb0ELi2ELi2ELi2ELi1ELb1EEENS1_24CollectiveEpilogueBwdGQAISB_fSE_Li256ELb1ELb0EEENS1_19SingleTileSchedulerILb1ELb0ELb0ELi64EEEEEEEEEvNT_6ParamsE,@"STO_CUDA_ENTRY STV_DEFAULT"
_ZN7cutlass13device_kernelIN5flash19enable_sm80_to_sm89INS1_16FlashAttnBwdSm80INS1_25CollectiveMainloopBwdSm80ILi1ELi1EN4cute5tupleIJNS5_1CILi32EEENS7_ILi64EEENS7_ILi256EEEEEENS_6half_tEfNS_4arch4Sm80ELb0ELb0ELb0ELb1ELb0ELb0ELb0ELb0ELi2ELi2ELi2ELi1ELb1EEENS1_24CollectiveEpilogueBwdGQAISB_fSE_Li256ELb1ELb0EEENS1_19SingleTileSchedulerILb1ELb0ELb0ELi64EEEEEEEEEvNT_6ParamsE:
        /* <DEDUP_REMOVED lines=18> */
.L_x_121:
        /* <DEDUP_REMOVED lines=8> */
.L_x_123:
[----:B------:R-:W-:Y:S02]  /*01a0*/  MOV R0, c[0x0][0x3ac] ;  /* 0x0000eb0000007a02 */ /* 0x000fe40000000f00 */
.L_x_122:
[----:B-1----:R-:W-:-:S05]  /*01b0*/  IMAD.SHL.U32 R2, R19, 0x40, RZ ;  /* 0x0000004013027824 */ /* 0x002fca00078e00ff */
[----:B-----5:R-:W-:-:S04]  /*01c0*/  ISETP.GE.AND P0, PT, R2, R0, PT ;  /* 0x000000000200720c */ /* 0x020fc80003f06270 */
[----:B------:R-:W-:-:S05]  /*01d0*/  SEL R0, R5, 0xffffffff, !P0 ;  /* 0xffffffff05007807 */ /* 0x000fca0004000000 */
[----:B------:R1:W-:Y:S01]  /*01e0*/  STL [R1+0x98], R0 ;  /* 0x0000980001007387 */ /* 0x0003e20000100800 */
[----:B------:R-:W-:Y:S05]  /*01f0*/  BRA `(.L_x_124) ;  /* 0x0000012000007947 */ /* 0x000fea0003800000 */
.L_x_120:
[----:B---34-:R-:W-:-:S04]  /*0200*/  ISETP.NE.U32.AND P0, PT, RZ, c[0x0][0x3c8], PT ;  /* 0x0000f200ff007a0c */ /* 0x018fc80003f05070 */
[----:B------:R-:W-:-:S13]  /*0210*/  ISETP.NE.AND.EX P0, PT, RZ, c[0x0][0x3cc], PT, P0 ;  /* 0x0000f300ff007a0c */ /* 0x000fda0003f05300 */
[----:B------:R-:W-:Y:S05]  /*0220*/  @!P0 BRA `(.L_x_125) ;  /* 0x0000002000008947 */ /* 0x000fea0003800000 */
[----:B------:R1:W5:Y:S01]  /*0230*/  LDG.E R0, [R2.64] ;  /* 0x0000000a02007981 */ /* 0x000362000c1e1900 */
[----:B------:R-:W-:Y:S05]  /*0240*/  BRA `(.L_x_126) ;  /* 0x0000009000007947 */ /* 0x000fea0003800000 */
.L_x_125:
        /* <DEDUP_REMOVED lines=8> */
.L_x_127:
[----:B------:R-:W-:Y:S02]  /*02d0*/  MOV R0, c[0x0][0x3ac] ;  /* 0x0000eb0000007a02 */ /* 0x000fe40000000f00 */
.L_x_126:
[----:B-1----:R-:W-:-:S05]  /*02e0*/  IMAD.SHL.U32 R2, R19, 0x40, RZ ;  /* 0x0000004013027824 */ /* 0x002fca00078e00ff */
[----:B-----5:R-:W-:-:S04]  /*02f0*/  ISETP.GE.AND P0, PT, R2, R0, PT ;  /* 0x000000000200720c */ /* 0x020fc80003f06270 */
[----:B------:R-:W-:-:S05]  /*0300*/  SEL R0, R5, 0xffffffff, !P0 ;  /* 0xffffffff05007807 */ /* 0x000fca0004000000 */
[----:B------:R1:W-:Y:S04]  /*0310*/  STL [R1+0x98], R0 ;  /* 0x0000980001007387 */ /* 0x0003e80000100800 */
.L_x_124:
        /* <DEDUP_REMOVED lines=8> */
[----:B------:R-:W-:-:S04]  /*03a0*/  ISETP.NE.U32.AND P4, PT, RZ, c[0x0][0x2d0], PT ;  /* 0x0000b400ff007a0c */ /* 0x000fc80003f85070 */
[----:B------:R-:W-:-:S05]  /*03b0*/  ISETP.NE.AND.EX P4, PT, RZ, c[0x0][0x2d4], PT, P4 ;  /* 0x0000b500ff007a0c */ /* 0x000fca0003f85340 */
[CC--:B------:R-:W-:Y:S02]  /*03c0*/  @P0 IMAD.WIDE R2, R149.reuse, R13.reuse, c[0x0][0x2d8] ;  /* 0x0000b60095020625 */ /* 0x0c0fe400078e020d */
[----:B-1----:R-:W2:Y:S04]  /*03d0*/  @P5 LDG.E R0, [R4.64] ;  /* 0x0000000a04005981 */ /* 0x002ea8000c1e1900 */
[----:B------:R1:W3:Y:S04]  /*03e0*/  @P0 LDG.E R8, [R2.64] ;  /* 0x0000000a02080981 */ /* 0x0002e8000c1e1900 */
[----:B------:R-:W4:Y:S01]  /*03f0*/  @P5 LDG.E R7, [R4.64] ;  /* 0x0000000a04075981 */ /* 0x000f22000c1e1900 */
[----:B-1----:R-:W-:-:S05]  /*0400*/  IMAD.WIDE R2, R149, R13, c[0x0][0x2d0] ;  /* 0x0000b40095027625 */ /* 0x002fca00078e020d */
[----:B------:R-:W5:Y:S01]  /*0410*/  @P4 LDG.E R6, [R2.64] ;  /* 0x0000000a02064981 */ /* 0x000f62000c1e1900 */
[----:B------:R-:W-:Y:S01]  /*0420*/  ULDC UR9, c[0x0][0x168] ;  /* 0x00005a0000097ab9 */ /* 0x000fe20000000800 */
[----:B------:R-:W-:Y:S01]  /*0430*/  CS2R R10, SRZ ;  /* 0x00000000000a7805 */ /* 0x000fe2000001ff00 */
[----:B------:R-:W-:Y:S02]  /*0440*/  IMAD.MOV.U32 R12, RZ, RZ, RZ ;  /* 0x000000ffff0c7224 */ /* 0x000fe400078e00ff */
[----:B------:R-:W-:Y:S02]  /*0450*/  IMAD.MOV.U32 R18, RZ, RZ, c[0x0][0x198] ;  /* 0x00006600ff127624 */ /* 0x000fe400078e00ff */
[----:B--2---:R-:W-:Y:S01]  /*0460*/  @P5 IMAD R0, R149, 0x20, R0 ;  /* 0x0000002095005824 */ /* 0x004fe200078e0200 */
[----:B---3--:R1:W2:Y:S04]  /*0470*/  @P0 R2UR UR9, R8 ;  /* 0x00000000080903c2 */ /* 0x0082a800000e0000 */
[----:B-1----:R-:W-:-:S04]  /*0480*/  @P5 SHF.R.S32.HI R8, RZ, 0x1f, R0 ;  /* 0x0000001fff085819 */ /* 0x002fc80000011400 */
[----:B------:R-:W-:Y:S02]  /*0490*/  @P5 LEA.HI R0, R8, R0, RZ, 0x5 ;  /* 0x0000000008005211 */ /* 0x000fe400078f28ff */
[----:B------:R-:W-:Y:S01]  /*04a0*/  CS2R R8, SRZ ;  /* 0x0000000000087805 */ /* 0x000fe2000001ff00 */
[--C-:B-----5:R-:W-:Y:S01]  /*04b0*/  @P4 SHF.R.S32.HI R11, RZ, 0x1f, R6.reuse ;  /* 0x0000001fff0b4819 */ /* 0x120fe20000011406 */
[--C-:B----4-:R-:W-:Y:S01]  /*04c0*/  @P5 IMAD.MOV.U32 R8, RZ, RZ, R7.reuse ;  /* 0x000000ffff085224 */ /* 0x110fe200078e0007 */
[----:B------:R-:W-:Y:S01]  /*04d0*/  @P5 SHF.R.S32.HI R9, RZ, 0x1f, R7 ;  /* 0x0000001fff095819 */ /* 0x000fe20000011407 */
[----:B------:R-:W-:Y:S01]  /*04e0*/  @P4 IMAD.MOV.U32 R10, RZ, RZ, R6 ;  /* 0x000000ffff0a4224 */ /* 0x000fe200078e0006 */
[----:B------:R-:W-:Y:S01]  /*04f0*/  @P5 LOP3.LUT R12, R0, 0xffffffe0, RZ, 0xc0, !PT ;  /* 0xffffffe0000c5812 */ /* 0x000fe200078ec0ff */
[----:B--2---:R-:W-:Y:S05]  /*0500*/  @P0 BRA `(.L_x_128) ;  /* 0x0000006000000947 */ /* 0x004fea0003800000 */
[----:B------:R-:W-:Y:S05]  /*0510*/  @!P5 BRA `(.L_x_128) ;  /* 0x000000500000d947 */ /* 0x000fea0003800000 */
[----:B------:R1:W2:Y:S04]  /*0520*/  LDG.E R0, [R4.64] ;  /* 0x0000000a04007981 */ /* 0x0002a8000c1e1900 */
[----:B-1----:R-:W3:Y:S01]  /*0530*/  LDG.E R4, [R4.64+0x4] ;  /* 0x0000040a04047981 */ /* 0x002ee2000c1e1900 */
[----:B--2---:R-:W1:Y:S08]  /*0540*/  R2UR UR9, R0 ;  /* 0x00000000000973c2 */ /* 0x004e7000000e0000 */
[----:B---3--:R-:W1:Y:S02]  /*0550*/  R2UR UR4, R4 ;  /* 0x00000000040473c2 */ /* 0x008e6400000e0000 */
[----:B-1----:R-:W-:-:S06]  /*0560*/  UIADD3 UR9, -UR9, UR4, URZ ;  /* 0x0000000409097290 */ /* 0x002fcc000fffe13f */
.L_x_128:
[----:B------:R-:W-:-:S04]  /*0570*/  ISETP.NE.U32.AND P0, PT, RZ, c[0x0][0x2e0], PT ;  /* 0x0000b800ff007a0c */ /* 0x000fc80003f05070 */
[----:B------:R-:W-:-:S13]  /*0580*/  ISETP.NE.AND.EX P0, PT, RZ, c[0x0][0x2e4], PT, P0 ;  /* 0x0000b900ff007a0c */ /* 0x000fda0003f05300 */
[----:B------:R-:W-:Y:S05]  /*0590*/  @!P0 BRA `(.L_x_129) ;  /* 0x0000003000008947 */ /* 0x000fea0003800000 */
[----:B------:R-:W-:-:S05]  /*05a0*/  IMAD.WIDE R2, R149, R13, c[0x0][0x2e0] ;  /* 0x0000b80095027625 */ /* 0x000fca00078e020d */
[----:B------:R1:W5:Y:S01]  /*05b0*/  LDG.E R18, [R2.64] ;  /* 0x0000000a02127981 */ /* 0x000362000c1e1900 */
[----:B------:R-:W-:Y:S05]  /*05c0*/  BRA `(.L_x_130) ;  /* 0x0000004000007947 */ /* 0x000fea0003800000 */
.L_x_129:
[----:B------:R-:W-:Y:S05]  /*05d0*/  @!P4 BRA `(.L_x_130) ;  /* 0x000000300000c947 */ /* 0x000fea0003800000 */
[----:B------:R1:W2:Y:S04]  /*05e0*/  LDG.E R0, [R2.64] ;  /* 0x0000000a02007981 */ /* 0x0002a8000c1e1900 */
[----:B-1----:R-:W2:Y:S02]  /*05f0*/  LDG.E R2, [R2.64+0x4] ;  /* 0x0000040a02027981 */ /* 0x002ea4000c1e1900 */
[----:B--2---:R-:W-:Y:S02]  /*0600*/  IADD3 R18, -R0, R2, RZ ;  /* 0x0000000200127210 */ /* 0x004fe40007ffe1ff */
.L_x_130:
[----:B------:R-:W-:Y:S01]  /*0610*/  UISETP.GE.AND UP0, UPT, UR9, 0x1, UPT ;  /* 0x000000010900788c */ /* 0x000fe2000bf06270 */
[----:B------:R-:W-:Y:S01]  /*0620*/  PLOP3.LUT P1, PT, PT, PT, PT, 0x80, 0x0 ;  /* 0x000000000000781c */ /* 0x000fe20003f2f070 */
[----:B------:R-:W-:Y:S01]  /*0630*/  CS2R R142, SRZ ;  /* 0x00000000008e7805 */ /* 0x000fe2000001ff00 */
[----:B------:R-:W-:Y:S01]  /*0640*/  CS2R R140, SRZ ;  /* 0x00000000008c7805 */ /* 0x000fe2000001ff00 */
[----:B------:R-:W-:Y:S01]  /*0650*/  CS2R R146, SRZ ;  /* 0x0000000000927805 */ /* 0x000fe2000001ff00 */
[----:B------:R-:W-:Y:S01]  /*0660*/  CS2R R144, SRZ ;  /* 0x0000000000907805 */ /* 0x000fe2000001ff00 */
[----:B------:R-:W-:Y:S01]  /*0670*/  PLOP3.LUT P0, PT, PT, PT, UP0, 0x80, 0x0 ;  /* 0x000000000000781c */ /* 0x000fe20003f0f008 */
        /* <DEDUP_REMOVED lines=61> */
[----:B-1----:R-:W-:Y:S01]  /*0a50*/  IMAD.MOV.U32 R2, RZ, RZ, c[0x0][0x248] ;  /* 0x00009200ff027624 */ /* 0x002fe200078e00ff */
[----:B------:R-:W-:Y:S01]  /*0a60*/  SHF.R.S32.HI R0, RZ, 0x1f, R12 ;  /* 0x0000001fff007819 */ /* 0x000fe2000001140c */
[----:B------:R-:W-:Y:S01]  /*0a70*/  IMAD.SHL.U32 R3, R152, 0x4, RZ ;  /* 0x0000000498037824 */ /* 0x000fe200078e00ff */
[----:B------:R-:W-:Y:S01]  /*0a80*/  SHF.R.S32.HI R37, RZ, 0x1f, R152 ;  /* 0x0000001fff257819 */ /* 0x000fe20000011498 */
[----:B------:R-:W-:Y:S01]  /*0a90*/  IMAD.MOV.U32 R6, RZ, RZ, R148 ;  /* 0x000000ffff067224 */ /* 0x000fe200078e0094 */
[----:B------:R-:W-:Y:S01]  /*0aa0*/  ISETP.NE.AND P3, PT, R2, 0x1, PT ;  /* 0x000000010200780c */ /* 0x000fe20003f65270 */
[----:B-----5:R-:W-:Y:S01]  /*0ab0*/  IMAD R35, R19, -0x40, R18 ;  /* 0xffffffc013237824 */ /* 0x020fe200078e0212 */
[----:B------:R-:W-:Y:S01]  /*0ac0*/  IADD3 R2, P0, R3, R12, RZ ;  /* 0x0000000c03027210 */ /* 0x000fe20007f1e0ff */
[----:B------:R-:W-:Y:S01]  /*0ad0*/  UIADD3 UR5, UR9, 0x1f, URZ ;  /* 0x0000001f09057890 */ /* 0x000fe2000fffe03f */
[----:B------:R-:W-:Y:S01]  /*0ae0*/  LEA.HI R36, R37, R152, RZ, 0x3 ;  /* 0x0000009825247211 */ /* 0x000fe200078f18ff */
[----:B------:R-:W-:Y:S01]  /*0af0*/  CS2R R146, SRZ ;  /* 0x0000000000927805 */ /* 0x000fe2000001ff00 */
        /* <DEDUP_REMOVED lines=25> */
[C---:B------:R-:W-:Y:S01]  /*0c90*/  IMAD.X R27, R4.reuse, 0x1, R9, P2 ;  /* 0x00000001041b7824 */ /* 0x040fe200010e0609 */
[----:B------:R-:W-:Y:S01]  /*0ca0*/  LEA.HI R38, R37, R152, RZ, 0x4 ;  /* 0x0000009825267211 */ /* 0x000fe200078f20ff */
[----:B------:R-:W-:Y:S01]  /*0cb0*/  IMAD.X R9, R4, 0x1, R11, P0 ;  /* 0x0000000104097824 */ /* 0x000fe200000e060b */
[----:B------:R-:W-:Y:S01]  /*0cc0*/  @P3 SHF.R.U32.HI R6, RZ, c[0x0][0x250], R5 ;  /* 0x00009400ff063a19 */ /* 0x000fe20000011605 */
[----:B------:R-:W-:Y:S01]  /*0cd0*/  IMAD.WIDE.U32 R4, R148, c[0x0][0x270], R2 ;  /* 0x00009c0094047a25 */ /* 0x000fe200078e0002 */
[----:B------:R-:W-:Y:S01]  /*0ce0*/  LOP3.LUT R0, R0, 0xfffffff8, RZ, 0xc0, !PT ;  /* 0xfffffff800007812 */ /* 0x000fe200078ec0ff */
[----:B------:R-:W-:Y:S01]  /*0cf0*/  CS2R R134, SRZ ;  /* 0x0000000000867805 */ /* 0x000fe2000001ff00 */
[----:B------:R-:W-:Y:S01]  /*0d00*/  LOP3.LUT R11, R36, 0xfffffff8, RZ, 0xc0, !PT ;  /* 0xfffffff8240b7812 */ /* 0x000fe200078ec0ff */
[C---:B------:R-:W-:Y:S01]  /*0d10*/  IMAD R12, R148.reuse, c[0x0][0x28c], R12 ;  /* 0x0000a300940c7a24 */ /* 0x040fe200078e020c */
[----:B------:R-:W-:Y:S01]  /*0d20*/  SHF.R.S32.HI R10, RZ, 0x4, R38 ;  /* 0x00000004ff0a7819 */ /* 0x000fe20000011426 */
[----:B------:R-:W-:Y:S01]  /*0d30*/  IMAD.WIDE.U32 R2, R148, c[0x0][0x288], R2 ;  /* 0x0000a20094027a25 */ /* 0x000fe200078e0002 */
[----:B------:R-:W-:Y:S01]  /*0d40*/  SEL R31, R149, RZ, !P5 ;  /* 0x000000ff951f7207 */ /* 0x000fe20006800000 */
[----:B------:R-:W-:Y:S01]  /*0d50*/  CS2R R132, SRZ ;  /* 0x0000000000847805 */ /* 0x000fe2000001ff00 */
[----:B------:R-:W-:Y:S01]  /*0d60*/  LEA.HI R7, R38, R10, RZ, 0x1 ;  /* 0x0000000a26077211 */ /* 0x000fe200078f08ff */
[----:B------:R-:W-:Y:S01]  /*0d70*/  IMAD R14, R148, c[0x0][0x274], R14 ;  /* 0x00009d00940e7a24 */ /* 0x000fe200078e020e */
[----:B------:R-:W-:Y:S01]  /*0d80*/  CS2R R130, SRZ ;  /* 0x0000000000827805 */ /* 0x000fe2000001ff00 */
[----:B------:R-:W-:Y:S01]  /*0d90*/  IMAD.IADD R29, R16, 0x1, -R0 ;  /* 0x00000001101d7824 */ /* 0x000fe200078e0a00 */
[----:B------:R-:W-:Y:S01]  /*0da0*/  LEA.HI R0, R37, R152, RZ, 0x6 ;  /* 0x0000009825007211 */ /* 0x000fe200078f30ff */
[----:B------:R-:W-:Y:S01]  /*0db0*/  IMAD.IADD R22, R152, 0x1, -R11 ;  /* 0x0000000198167824 */ /* 0x000fe200078e0a0b */
[----:B------:R-:W-:Y:S01]  /*0dc0*/  LOP3.LUT R7, R7, 0xfffffffe, RZ, 0xc0, !PT ;  /* 0xfffffffe07077812 */ /* 0x000fe200078ec0ff */
[----:B------:R-:W-:Y:S01]  /*0dd0*/  IMAD.IADD R13, R3, 0x1, R12 ;  /* 0x00000001030d7824 */ /* 0x000fe200078e020c */
[----:B------:R-:W-:Y:S01]  /*0de0*/  SHF.R.S32.HI R23, RZ, 0x6, R0 ;  /* 0x00000006ff177819 */ /* 0x000fe20000011400 */
[----:B------:R-:W-:Y:S01]  /*0df0*/  IMAD.SHL.U32 R3, R50, 0x40, RZ ;  /* 0x0000004032037824 */ /* 0x000fe200078e00ff */
[----:B------:R-:W-:Y:S01]  /*0e00*/  CS2R R128, SRZ ;  /* 0x0000000000807805 */ /* 0x000fe2000001ff00 */
[----:B------:R-:W-:Y:S01]  /*0e10*/  IMAD.IADD R15, R5, 0x1, R14 ;  /* 0x00000001050f7824 */ /* 0x000fe200078e020e */
[----:B------:R-:W-:Y:S01]  /*0e20*/  SHF.R.S32.HI R5, RZ, 0x1f, R6 ;  /* 0x0000001fff057819 */ /* 0x000fe20000011406 */
[----:B------:R-:W-:Y:S01]  /*0e30*/  IMAD.SHL.U32 R16, R22, 0x8, RZ ;  /* 0x0000000816107824 */ /* 0x000fe200078e00ff */
[----:B------:R-:W-:Y:S01]  /*0e40*/  LOP3.LUT R0, R3, 0x1c0, RZ, 0xc0, !PT ;  /* 0x000001c003007812 */ /* 0x000fe200078ec0ff */
[----:B------:R-:W-:Y:S01]  /*0e50*/  IMAD.MOV.U32 R12, RZ, RZ, R2 ;  /* 0x000000ffff0c7224 */ /* 0x000fe200078e0002 */
[----:B------:R-:W-:Y:S01]  /*0e60*/  CS2R R126, SRZ ;  /* 0x00000000007e7805 */ /* 0x000fe2000001ff00 */
        /* <DEDUP_REMOVED lines=8> */
[C---:B------:R-:W-:Y:S01]  /*0ef0*/  IMAD R4, R6.reuse, c[0x0][0x1e4], R2 ;  /* 0x0000790006047a24 */ /* 0x040fe200078e0202 */
        /* <DEDUP_REMOVED lines=8> */
[----:B------:R-:W-:Y:S01]  /*0f80*/  ISETP.GE.AND P3, PT, R16, c[0x0][0x1cc], PT ;  /* 0x0000730010007a0c */ /* 0x000fe20003f66270 */
[----:B------:R-:W-:Y:S01]  /*0f90*/  IMAD R10, R6, c[0x0][0x1b4], R5 ;  /* 0x00006d00060a7a24 */ /* 0x000fe200078e0205 */
[----:B------:R-:W-:Y:S01]  /*0fa0*/  IADD3 R32, R16, 0x40, RZ ;  /* 0x0000004010207810 */ /* 0x000fe20007ffe0ff */
[----:B------:R-:W-:Y:S01]  /*0fb0*/  IMAD.WIDE.U32 R4, R6, c[0x0][0x1b0], R16 ;  /* 0x00006c0006047a25 */ /* 0x000fe200078e0010 */
[----:B------:R-:W-:Y:S01]  /*0fc0*/  IADD3 R33, R16, 0x80, RZ ;  /* 0x0000008010217810 */ /* 0x000fe20007ffe0ff */
[----:B------:R-:W-:Y:S01]  /*0fd0*/  CS2R R122, SRZ ;  /* 0x00000000007a7805 */ /* 0x000fe2000001ff00 */
[----:B------:R-:W-:Y:S01]  /*0fe0*/  ISETP.GE.AND P2, PT, R32, c[0x0][0x1cc], PT ;  /* 0x0000730020007a0c */ /* 0x000fe20003f46270 */
        /* <DEDUP_REMOVED lines=8> */
[----:B------:R-:W-:Y:S01]  /*1070*/  IMAD.WIDE.U32 R2, R0, c[0x0][0x1e8], R2 ;  /* 0x00007a0000027a25 */ /* 0x000fe200078e0002 */
        /* <DEDUP_REMOVED lines=49> */
[----:B------:R-:W-:Y:S01]  /*1390*/  IMAD R7, R8, c[0x0][0x1ac], R3 ;  /* 0x00006b0008077a24 */ /* 0x000fe200078e0203 */
[----:B------:R-:W-:Y:S01]  /*13a0*/  CS2R R64, SRZ ;  /* 0x0000000000407805 */ /* 0x000fe2000001ff00 */
[----:B------:R-:W-:Y:S01]  /*13b0*/  IMAD.IADD R5, R11, 0x1, R20 ;  /* 0x000000010b057824 */ /* 0x000fe200078e0214 */
[----:B------:R-:W-:Y:S01]  /*13c0*/  LEA.HI.X R3, R12, c[0x0][0x1c4], R0, 0x1, P0 ;  /* 0x000071000c037a11 */ /* 0x000fe200000f0c00 */
[----:B------:R-:W-:Y:S01]  /*13d0*/  IMAD.IADD R0, R35, 0x1, -R50 ;  /* 0x0000000123007824 */ /* 0x000fe200078e0a32 */
[----:B------:R-:W-:Y:S01]  /*13e0*/  STL.64 [R1+0x88], R42 ;  /* 0x0000882a01007387 */ /* 0x000fe20000100a00 */
[----:B------:R-:W-:Y:S01]  /*13f0*/  IMAD.MOV.U32 R4, RZ, RZ, R10 ;  /* 0x000000ffff047224 */ /* 0x000fe200078e000a */
[----:B------:R-:W-:Y:S01]  /*1400*/  CS2R R62, SRZ ;  /* 0x00000000003e7805 */ /* 0x000fe2000001ff00 */
[----:B------:R-:W-:Y:S01]  /*1410*/  IMAD.SHL.U32 R41, R28, 0x2, RZ ;  /* 0x000000021c297824 */ /* 0x000fe200078e00ff */
[----:B------:R-:W-:Y:S01]  /*1420*/  ISETP.LT.OR P6, PT, R0, 0x1, P3 ;  /* 0x000000010000780c */ /* 0x000fe20001fc1670 */
[----:B------:R-:W-:Y:S01]  /*1430*/  IMAD.WIDE.U32 R8, R8, c[0x0][0x1a8], R4 ;  /* 0x00006a0008087a25 */ /* 0x000fe200078e0004 */
[----:B------:R-:W-:Y:S01]  /*1440*/  IADD3 R28, R16, 0xc0, RZ ;  /* 0x000000c0101c7810 */ /* 0x000fe20007ffe0ff */
[----:B------:R-:W-:Y:S01]  /*1450*/  CS2R R60, SRZ ;  /* 0x00000000003c7805 */ /* 0x000fe2000001ff00 */
[----:B------:R-:W-:Y:S01]  /*1460*/  ISETP.LT.OR P5, PT, R0, 0x1, P2 ;  /* 0x000000010000780c */ /* 0x000fe200017a1670 */
[----:B------:R-:W-:Y:S01]  /*1470*/  IMAD.MOV.U32 R5, RZ, RZ, c[0x0][0x1d8] ;  /* 0x00007600ff057624 */ /* 0x000fe200078e00ff */
[----:B------:R-:W-:Y:S01]  /*1480*/  LEA R6, P0, R8, c[0x0][0x190], 0x1 ;  /* 0x0000640008067a11 */ /* 0x000fe200078008ff */
[----:B------:R-:W-:Y:S01]  /*1490*/  IMAD.IADD R7, R9, 0x1, R7 ;  /* 0x0000000109077824 */ /* 0x000fe200078e0207 */
[----:B------:R-:W-:Y:S01]  /*14a0*/  ISETP.LT.OR P3, PT, R0, 0x21, P3 ;  /* 0x000000210000780c */ /* 0x000fe20001f61670 */
[----:B------:R-:W-:Y:S01]  /*14b0*/  IMAD.MOV.U32 R10, RZ, RZ, c[0x0][0x1dc] ;  /* 0x00007700ff0a7624 */ /* 0x000fe200078e00ff */
[C---:B------:R-:W-:Y:S01]  /*14c0*/  LEA R4, P4, R5.reuse, R2, 0x6 ;  /* 0x0000000205047211 */ /* 0x040fe200078830ff */
[----:B------:R-:W-:Y:S01]  /*14d0*/  IMAD.MOV.U32 R13, RZ, RZ, c[0x0][0x1a8] ;  /* 0x00006a00ff0d7624 */ /* 0x000fe200078e00ff */
[----:B------:R-:W-:Y:S01]  /*14e0*/  LEA.HI.X R7, R8, c[0x0][0x194], R7, 0x1, P0 ;  /* 0x0000650008077a11 */ /* 0x000fe200000f0c07 */
[----:B------:R-:W-:Y:S01]  /*14f0*/  @!PT LDS RZ, [RZ] ;  /* 0x00000000fffff984 */ /* 0x000fe20000000800 */
[----:B------:R-:W-:Y:S01]  /*1500*/  @!PT LDS RZ, [RZ] ;  /* 0x00000000fffff984 */ /* 0x000fe20000000800 */
[----:B------:R-:W-:Y:S01]  /*1510*/  @!PT LDS RZ, [RZ] ;  /* 0x00000000fffff984 */ /* 0x000fe20000000800 */
[----:B------:R1:W-:Y:S01]  /*1520*/  LDGSTS.E.BYPASS.LTC128B.128 [R41+0x8080], [R2.64], !P6 ;  /* 0x0808000002297fae */ /* 0x0003e2000f101d4a */
[----:B------:R-:W-:Y:S01]  /*1530*/  ISETP.GE.AND P0, PT, R28, c[0x0][0x1cc], PT ;  /* 0x000073001c007a0c */ /* 0x000fe20003f06270 */
[----:B------:R-:W-:Y:S01]  /*1540*/  IMAD.MOV.U32 R18, RZ, RZ, c[0x0][0x1ac] ;  /* 0x00006b00ff127624 */ /* 0x000fe200078e00ff */
[----:B------:R-:W-:Y:S01]  /*1550*/  LEA.HI.X R5, R5, R3, R10, 0x6, P4 ;  /* 0x0000000305057211 */ /* 0x000fe200020f340a */
[----:B------:R1:W-:Y:S01]  /*1560*/  LDGSTS.E.BYPASS.LTC128B.128 [R41+0xa080], [R2.64+0x80], !P5 ;  /* 0x0a08008002297fae */ /* 0x0003e2000e901d4a */
[C---:B------:R-:W-:Y:S01]  /*1570*/  ISETP.LT.OR P4, PT, R0.reuse, 0x1, P1 ;  /* 0x000000010000780c */ /* 0x040fe20000f81670 */
[C---:B------:R-:W-:Y:S01]  /*1580*/  IMAD R8, R27.reuse, c[0x0][0x178], RZ ;  /* 0x00005e001b087a24 */ /* 0x040fe200078e02ff */
[----:B------:R-:W-:Y:S01]  /*1590*/  ISETP.LT.OR P6, PT, R0, 0x1, P0 ;  /* 0x000000010000780c */ /* 0x000fe200007c1670 */
[----:B------:R-:W-:Y:S01]  /*15a0*/  IMAD R9, R27, c[0x0][0x208], RZ ;  /* 0x000082001b097a24 */ /* 0x000fe200078e02ff */
[----:B------:R-:W-:Y:S01]  /*15b0*/  ISETP.GE.AND P5, PT, R16, c[0x0][0x19c], PT ;  /* 0x0000670010007a0c */ /* 0x000fe20003fa6270 */
[C---:B------:R-:W-:Y:S01]  /*15c0*/  IMAD R14, R21.reuse, c[0x0][0x17c], R8 ;  /* 0x00005f00150e7a24 */ /* 0x040fe200078e0208 */
[C---:B------:R-:W-:Y:S01]  /*15d0*/  ISETP.LT.OR P2, PT, R0.reuse, 0x21, P2 ;  /* 0x000000210000780c */ /* 0x040fe20001741670 */
[C---:B------:R-:W-:Y:S01]  /*15e0*/  IMAD R15, R21.reuse, c[0x0][0x20c], R9 ;  /* 0x00008300150f7a24 */ /* 0x040fe200078e0209 */
[C---:B------:R-:W-:Y:S01]  /*15f0*/  ISETP.LT.OR P1, PT, R0.reuse, 0x21, P1 ;  /* 0x000000210000780c */ /* 0x040fe20000f21670 */
[--C-:B------:R-:W-:Y:S01]  /*1600*/  IMAD.WIDE.U32 R8, R21, c[0x0][0x178], R16.reuse ;  /* 0x00005e0015087a25 */ /* 0x100fe200078e0010 */
[C---:B------:R-:W-:Y:S01]  /*1610*/  ISETP.LT.OR P0, PT, R0.reuse, 0x21, P0 ;  /* 0x000000210000780c */ /* 0x040fe20000701670 */
[----:B------:R-:W-:Y:S01]  /*1620*/  STL [R1+0x50], R41 ;  /* 0x0000502901007387 */ /* 0x000fe20000100800 */
[----:B------:R-:W-:Y:S01]  /*1630*/  LEA.HI R27, R37, R152, RZ, 0x5 ;  /* 0x00000098251b7211 */ /* 0x000fe200078f28ff */
[----:B------:R-:W-:Y:S01]  /*1640*/  IMAD.WIDE.U32 R10, R21, c[0x0][0x208], R16 ;  /* 0x00008200150a7a25 */ /* 0x000fe200078e0010 */
[----:B------:R-:W-:Y:S01]  /*1650*/  CS2R R58, SRZ ;  /* 0x00000000003a7805 */ /* 0x000fe2000001ff00 */
[----:B------:R1:W-:Y:S01]  /*1660*/  LDGSTS.E.BYPASS.LTC128B.128 [R41+0xc080], [R2.64+0x100], !P4 ;  /* 0x0c08010002297fae */ /* 0x0003e2000e101d4a */
[C---:B------:R-:W-:Y:S01]  /*1670*/  LEA R12, P4, R13.reuse, R6, 0x6 ;  /* 0x000000060d0c7211 */ /* 0x040fe200078830ff */
[----:B------:R-:W-:Y:S01]  /*1680*/  IMAD.MOV.U32 R149, RZ, RZ, 0x20 ;  /* 0x00000020ff957424 */ /* 0x000fe200078e00ff */
[----:B------:R-:W-:Y:S01]  /*1690*/  SHF.R.S32.HI R21, RZ, 0x5, R27 ;  /* 0x00000005ff157819 */ /* 0x000fe2000001141b */
[----:B------:R1:W-:Y:S01]  /*16a0*/  LDGSTS.E.BYPASS.LTC128B.128 [R41+0xe080], [R2.64+0x180], !P6 ;  /* 0x0e08018002297fae */ /* 0x0003e2000f101d4a */
[----:B------:R-:W-:Y:S01]  /*16b0*/  ISETP.LT.OR P6, PT, R0, 0x1, P5 ;  /* 0x000000010000780c */ /* 0x000fe20002fc1670 */
[----:B------:R-:W-:Y:S01]  /*16c0*/  IMAD R17, R40, c[0x0][0x238], RZ ;  /* 0x00008e0028117a24 */ /* 0x000fe200078e02ff */
[----:B------:R-:W-:Y:S01]  /*16d0*/  LEA.HI.X R13, R13, R7, R18, 0x6, P4 ;  /* 0x000000070d0d7211 */ /* 0x000fe200020f3412 */
[----:B------:R2:W-:Y:S01]  /*16e0*/  LDGSTS.E.BYPASS.LTC128B.128 [R41+0x9080], [R4.64], !P3 ;  /* 0x0908000004297fae */ /* 0x0005e2000d901d4a */
[----:B------:R-:W-:Y:S01]  /*16f0*/  ISETP.GE.AND P4, PT, R32, c[0x0][0x19c], PT ;  /* 0x0000670020007a0c */ /* 0x000fe20003f86270 */
[----:B------:R-:W-:Y:S01]  /*1700*/  IMAD R17, R148, c[0x0][0x23c], R17 ;  /* 0x00008f0094117a24 */ /* 0x000fe200078e0211 */
[----:B------:R-:W-:Y:S01]  /*1710*/  ISETP.GE.AND P3, PT, R33, c[0x0][0x19c], PT ;  /* 0x0000670021007a0c */ /* 0x000fe20003f66270 */
[----:B------:R2:W-:Y:S01]  /*1720*/  LDGSTS.E.BYPASS.LTC128B.128 [R41+0xb080], [R4.64+0x80], !P2 ;  /* 0x0b08008004297fae */ /* 0x0005e2000d101d4a */
[----:B------:R-:W-:Y:S01]  /*1730*/  ISETP.GE.AND P2, PT, R28, c[0x0][0x19c], PT ;  /* 0x000067001c007a0c */ /* 0x000fe20003f46270 */
[----:B------:R-:W-:Y:S01]  /*1740*/  CS2R R56, SRZ ;  /* 0x0000000000387805 */ /* 0x000fe2000001ff00 */
[C---:B------:R-:W-:Y:S01]  /*1750*/  ISETP.LT.OR P5, PT, R0.reuse, 0x21, P5 ;  /* 0x000000210000780c */ /* 0x040fe20002fa1670 */
[----:B------:R2:W-:Y:S01]  /*1760*/  LDGSTS.E.BYPASS.LTC128B.128 [R41+0xd080], [R4.64+0x100], !P1 ;  /* 0x0d08010004297fae */ /* 0x0005e2000c901d4a */
[C---:B------:R-:W-:Y:S01]  /*1770*/  ISETP.LT.OR P1, PT, R0.reuse, 0x1, P4 ;  /* 0x000000010000780c */ /* 0x040fe20002721670 */
[----:B------:R-:W-:Y:S01]  /*1780*/  CS2R R54, SRZ ;  /* 0x0000000000367805 */ /* 0x000fe2000001ff00 */
[C---:B------:R-:W-:Y:S01]  /*1790*/  ISETP.LT.OR P4, PT, R0.reuse, 0x21, P4 ;  /* 0x000000210000780c */ /* 0x040fe20002781670 */
[----:B------:R2:W-:Y:S01]  /*17a0*/  LDGSTS.E.BYPASS.LTC128B.128 [R41+0xf080], [R4.64+0x180], !P0 ;  /* 0x0f08018004297fae */ /* 0x0005e2000c101d4a */
[C---:B------:R-:W-:Y:S01]  /*17b0*/  ISETP.LT.OR P0, PT, R0.reuse, 0x1, P3 ;  /* 0x000000010000780c */ /* 0x040fe20001f01670 */
[----:B------:R-:W-:Y:S01]  /*17c0*/  CS2R R52, SRZ ;  /* 0x0000000000347805 */ /* 0x000fe2000001ff00 */
[----:B------:R-:W-:Y:S01]  /*17d0*/  ISETP.LT.OR P3, PT, R0, 0x21, P3 ;  /* 0x000000210000780c */ /* 0x000fe20001f61670 */
[----:B------:R-:W0:Y:S01]  /*17e0*/  LDGDEPBAR ;  /* 0x00000000000079af */ /* 0x000e220000000000 */
[----:B------:R-:W-:-:S02]  /*17f0*/  USHF.R.S32.HI UR7, URZ, 0x5, UR4 ;  /* 0x000000053f077899 */ /* 0x000fc40008011404 */
[----:B------:R-:W-:Y:S01]  /*1800*/  UMOV UR6, URZ ;  /* 0x0000003f00067c82 */ /* 0x000fe20008000000 */
[----:B------:R3:W-:Y:S01]  /*1810*/  LDGSTS.E.BYPASS.LTC128B.128 [R41+0x80], [R6.64], !P6 ;  /* 0x0008000006297fae */ /* 0x0007e2000f101d4a */
[C---:B------:R-:W-:Y:S02]  /*1820*/  ISETP.LT.OR P6, PT, R0.reuse, 0x1, P2 ;  /* 0x000000010000780c */ /* 0x040fe400017c1670 */
[----:B------:R-:W-:Y:S01]  /*1830*/  ISETP.LT.OR P2, PT, R0, 0x21, P2 ;  /* 0x000000210000780c */ /* 0x000fe20001741670 */
[----:B-1----:R-:W-:Y:S01]  /*1840*/  IMAD.IADD R3, R9, 0x1, R14 ;  /* 0x0000000109037824 */ /* 0x002fe200078e020e */
[----:B------:R3:W-:Y:S01]  /*1850*/  LDGSTS.E.BYPASS.LTC128B.128 [R41+0x2080], [R6.64+0x80], !P1 ;  /* 0x0208008006297fae */ /* 0x0007e2000c901d4a */
[----:B------:R-:W-:Y:S01]  /*1860*/  IMAD.MOV.U32 R2, RZ, RZ, R8 ;  /* 0x000000ffff027224 */ /* 0x000fe200078e0008 */
[----:B------:R-:W-:Y:S01]  /*1870*/  LOP3.LUT P1, RZ, R29, 0x4, RZ, 0xc0, !PT ;  /* 0x000000041dff7812 */ /* 0x000fe2000782c0ff */
[----:B------:R-:W-:Y:S01]  /*1880*/  IMAD R0, R40, c[0x0][0x180], RZ ;  /* 0x0000600028007a24 */ /* 0x000fe200078e02ff */
[----:B------:R3:W-:Y:S01]  /*1890*/  LDGSTS.E.BYPASS.LTC128B.128 [R41+0x4080], [R6.64+0x100], !P0 ;  /* 0x0408010006297fae */ /* 0x0007e2000c101d4a */
[----:B------:R-:W-:-:S04]  /*18a0*/  IMAD.WIDE.U32 R2, R148, c[0x0][0x180], R2 ;  /* 0x0000600094027a25 */ /* 0x000fc800078e0002 */
[----:B------:R-:W-:Y:S01]  /*18b0*/  IMAD R0, R148, c[0x0][0x184], R0 ;  /* 0x0000610094007a24 */ /* 0x000fe200078e0200 */
[----:B------:R3:W-:Y:S01]  /*18c0*/  LDGSTS.E.BYPASS.LTC128B.128 [R41+0x6080], [R6.64+0x180], !P6 ;  /* 0x0608018006297fae */ /* 0x0007e2000f101d4a */
[----:B------:R-:W-:Y:S02]  /*18d0*/  LOP3.LUT P6, RZ, R22, 0x4, RZ, 0xc0, !PT ;  /* 0x0000000416ff7812 */ /* 0x000fe400078cc0ff */
[----:B------:R-:W-:Y:S01]  /*18e0*/  IMAD.IADD R3, R3, 0x1, R0 ;  /* 0x0000000103037824 */ /* 0x000fe200078e0200 */
[----:B------:R1:W-:Y:S01]  /*18f0*/  LDGSTS.E.BYPASS.LTC128B.128 [R41+0x1080], [R12.64], !P5 ;  /* 0x010800000c297fae */ /* 0x0003e2000e901d4a */
[----:B--2---:R-:W-:Y:S02]  /*1900*/  IMAD.IADD R5, R11, 0x1, R15 ;  /* 0x000000010b057824 */ /* 0x004fe400078e020f */
[----:B------:R-:W-:Y:S01]  /*1910*/  IMAD.MOV.U32 R4, RZ, RZ, R10 ;  /* 0x000000ffff047224 */ /* 0x000fe200078e000a */
[----:B------:R1:W-:Y:S01]  /*1920*/  LDGSTS.E.BYPASS.LTC128B.128 [R41+0x3080], [R12.64+0x80], !P4 ;  /* 0x030800800c297fae */ /* 0x0003e2000e101d4a */
[----:B------:R-:W-:-:S02]  /*1930*/  IMAD.SHL.U32 R0, R29, 0x40, RZ ;  /* 0x000000401d007824 */ /* 0x000fc400078e00ff */
[----:B------:R-:W-:Y:S01]  /*1940*/  IMAD.WIDE.U32 R8, R148, c[0x0][0x210], R4 ;  /* 0x0000840094087a25 */ /* 0x000fe200078e0004 */
[----:B------:R-:W-:Y:S01]  /*1950*/  LEA.HI R5, R27, R21, RZ, 0x1 ;  /* 0x000000151b057211 */ /* 0x000fe200078f08ff */
[----:B------:R1:W-:Y:S01]  /*1960*/  LDGSTS.E.BYPASS.LTC128B.128 [R41+0x5080], [R12.64+0x100], !P3 ;  /* 0x050801000c297fae */ /* 0x0003e2000d901d4a */
[----:B------:R-:W-:Y:S01]  /*1970*/  LOP3.LUT R0, R0, 0x1c0, RZ, 0xc0, !PT ;  /* 0x000001c000007812 */ /* 0x000fe200078ec0ff */
[----:B------:R-:W-:Y:S01]  /*1980*/  IMAD.SHL.U32 R10, R23, 0x8, RZ ;  /* 0x00000008170a7824 */ /* 0x000fe200078e00ff */
[----:B------:R-:W-:Y:S01]  /*1990*/  LOP3.LUT R5, R5, 0xfffffffe, RZ, 0xc0, !PT ;  /* 0xfffffffe05057812 */ /* 0x000fe200078ec0ff */
[----:B------:R-:W-:Y:S01]  /*19a0*/  IMAD R15, R40, c[0x0][0x210], RZ ;  /* 0x00008400280f7a24 */ /* 0x000fe200078e02ff */
[----:B------:R-:W-:Y:S01]  /*19b0*/  LOP3.LUT R4, R34, 0x3ffffffc, RZ, 0xc0, !PT ;  /* 0x3ffffffc22047812 */ /* 0x000fe200078ec0ff */
[----:B------:R1:W-:Y:S01]  /*19c0*/  LDGSTS.E.BYPASS.LTC128B.128 [R41+0x7080], [R12.64+0x180], !P2 ;  /* 0x070801800c297fae */ /* 0x0003e2000d101d4a */
[----:B------:R-:W-:Y:S01]  /*19d0*/  LOP3.LUT R18, R10, 0x18, RZ, 0xc0, !PT ;  /* 0x000000180a127812 */ /* 0x000fe200078ec0ff */
[----:B------:R-:W-:Y:S01]  /*19e0*/  IMAD.IADD R19, R21, 0x1, -R5 ;  /* 0x0000000115137824 */ /* 0x000fe200078e0a05 */
[----:B------:R-:W-:Y:S01]  /*19f0*/  SHF.R.U32.HI R10, RZ, 0x3, R0 ;  /* 0x00000003ff0a7819 */ /* 0x000fe20000011600 */
[----:B------:R-:W-:Y:S01]  /*1a00*/  IMAD R11, R26, c[0x0][0x188], RZ ;  /* 0x000062001a0b7a24 */ /* 0x000fe200078e02ff */
[----:B------:R-:W0:Y:S01]  /*1a10*/  LDGDEPBAR ;  /* 0x00000000000079af */ /* 0x000e220000000000 */
[----:B------:R-:W-:Y:S01]  /*1a20*/  IMAD R15, R148, c[0x0][0x214], R15 ;  /* 0x00008500940f7a24 */ /* 0x000fe200078e020f */
[----:B------:R-:W-:Y:S01]  /*1a30*/  LOP3.LUT R0, R10, R0, R18, 0x1e, !PT ;  /* 0x000000000a007212 */ /* 0x000fe200078e1e12 */
[----:B------:R-:W-:Y:S01]  /*1a40*/  IMAD.IADD R14, R152, 0x1, -R4 ;  /* 0x00000001980e7824 */ /* 0x000fe200078e0a04 */
[----:B------:R-:W-:Y:S01]  /*1a50*/  ISETP.GE.AND P3, PT, R16, c[0x0][0x16c], PT ;  /* 0x00005b0010007a0c */ /* 0x000fe20003f66270 */
[----:B------:R-:W-:-:S02]  /*1a60*/  IMAD.SHL.U32 R20, R19, 0x400, RZ ;  /* 0x0000040013147824 */ /* 0x000fc400078e00ff */
[C---:B------:R-:W-:Y:S02]  /*1a70*/  IMAD R11, R31.reuse, c[0x0][0x18c], R11 ;  /* 0x000063001f0b7a24 */ /* 0x040fe400078e020b */
[----:B------:R-:W-:-:S04]  /*1a80*/  IMAD.WIDE.U32 R4, R31, c[0x0][0x188], R2 ;  /* 0x000062001f047a25 */ /* 0x000fc800078e0002 */
[----:B------:R-:W-:Y:S01]  /*1a90*/  IMAD.SHL.U32 R10, R22, 0x40, RZ ;  /* 0x00000040160a7824 */ /* 0x000fe200078e00ff */
[----:B------:R-:W-:Y:S01]  /*1aa0*/  LEA R48, P0, R4, c[0x0][0x160], 0x1 ;  /* 0x0000580004307a11 */ /* 0x000fe200078008ff */
[----:B------:R-:W-:Y:S02]  /*1ab0*/  IMAD R2, R14, 0x2, R20 ;  /* 0x000000020e027824 */ /* 0x000fe400078e0214 */
[----:B------:R-:W-:Y:S01]  /*1ac0*/  IMAD.IADD R3, R9, 0x1, R15 ;  /* 0x0000000109037824 */ /* 0x000fe200078e020f */
[----:B------:R-:W-:Y:S01]  /*1ad0*/  LOP3.LUT R10, R10, 0x1c0, RZ, 0xc0, !PT ;  /* 0x000001c00a0a7812 */ /* 0x000fe200078ec0ff */
[----:B------:R-:W-:Y:S02]  /*1ae0*/  IMAD.IADD R9, R5, 0x1, R11 ;  /* 0x0000000105097824 */ /* 0x000fe400078e020b */
[----:B------:R-:W-:Y:S01]  /*1af0*/  IMAD.IADD R5, R2, 0x1, R0 ;  /* 0x0000000102057824 */ /* 0x000fe200078e0200 */
[----:B------:R-:W-:Y:S01]  /*1b00*/  SHF.R.U32.HI R14, RZ, 0x3, R10 ;  /* 0x00000003ff0e7819 */ /* 0x000fe2000001160a */
[----:B------:R-:W-:Y:S01]  /*1b10*/  IMAD R0, R26, c[0x0][0x218], RZ ;  /* 0x000086001a007a24 */ /* 0x000fe200078e02ff */
[----:B------:R-:W-:Y:S01]  /*1b20*/  LEA.HI.X R49, R4, c[0x0][0x164], R9, 0x1, P0 ;  /* 0x0000590004317a11 */ /* 0x000fe200000f0c09 */
[----:B------:R-:W-:Y:S01]  /*1b30*/  IMAD.SHL.U32 R44, R5, 0x2, RZ ;  /* 0x00000002052c7824 */ /* 0x000fe200078e00ff */
[----:B------:R-:W-:Y:S01]  /*1b40*/  LOP3.LUT R4, R10, 0x8, R36, 0xf8, !PT ;  /* 0x000000080a047812 */ /* 0x000fe200078ef824 */
[----:B------:R-:W-:Y:S01]  /*1b50*/  IMAD.MOV.U32 R2, RZ, RZ, R8 ;  /* 0x000000ffff027224 */ /* 0x000fe200078e0008 */
[----:B------:R-:W-:-:S04]  /*1b60*/  DEPBAR.LE SB0, 0x1 ;  /* 0x000080400000791a */ /* 0x000fc80000000000 */
[C---:B---3--:R-:W-:Y:S01]  /*1b70*/  IMAD R7, R31.reuse, c[0x0][0x21c], R0 ;  /* 0x000087001f077a24 */ /* 0x048fe200078e0200 */
[----:B------:R-:W-:Y:S01]  /*1b80*/  LOP3.LUT R0, R4, R14, RZ, 0x3c, !PT ;  /* 0x0000000e04007212 */ /* 0x000fe200078e3cff */
[----:B------:R-:W-:Y:S01]  /*1b90*/  IMAD R6, R30, 0x800, R39 ;  /* 0x000008001e067824 */ /* 0x000fe200078e0227 */
[C---:B------:R-:W-:Y:S01]  /*1ba0*/  IADD3 R8, R44.reuse, 0x14180, RZ ;  /* 0x000141802c087810 */ /* 0x040fe20007ffe0ff */
[----:B------:R-:W-:Y:S01]  /*1bb0*/  IMAD.WIDE.U32 R4, R31, c[0x0][0x218], R2 ;  /* 0x000086001f047a25 */ /* 0x000fe200078e0002 */
[----:B------:R-:W-:Y:S01]  /*1bc0*/  STL.64 [R1+0x78], R48 ;  /* 0x0000783001007387 */ /* 0x000fe20000100a00 */
[----:B------:R-:W-:Y:S02]  /*1bd0*/  IADD3 R9, R44, 0x141c0, RZ ;  /* 0x000141c02c097810 */ /* 0x000fe40007ffe0ff */
[----:B------:R-:W-:Y:S01]  /*1be0*/  IMAD.IADD R2, R6, 0x1, R0 ;  /* 0x0000000106027824 */ /* 0x000fe200078e0200 */
[----:B------:R2:W-:Y:S01]  /*1bf0*/  STL [R1+0x60], R44 ;  /* 0x0000602c01007387 */ /* 0x0005e20000100800 */
[----:B------:R-:W-:Y:S01]  /*1c00*/  @P1 IADD3 R9, R8, -0x40, RZ ;  /* 0xffffffc008091810 */ /* 0x000fe20007ffe0ff */
[----:B------:R-:W-:Y:S01]  /*1c10*/  IMAD.IADD R0, R5, 0x1, R7 ;  /* 0x0000000105007824 */ /* 0x000fe200078e0207 */
[----:B------:R-:W-:Y:S01]  /*1c20*/  SHF.R.S32.HI R3, RZ, 0x1f, R23 ;  /* 0x0000001fff037819 */ /* 0x000fe20000011417 */
[----:B------:R-:W-:Y:S01]  /*1c30*/  IMAD.SHL.U32 R2, R2, 0x2, RZ ;  /* 0x0000000202027824 */ /* 0x000fe200078e00ff */
[----:B------:R-:W-:Y:S01]  /*1c40*/  BAR.SYNC.DEFER_BLOCKING 0x0 ;  /* 0x0000000000007b1d */ /* 0x000fe20000010000 */
[----:B------:R-:W-:Y:S01]  /*1c50*/  LOP3.LUT P0, RZ, R22, 0x2, RZ, 0xc0, !PT ;  /* 0x0000000216ff7812 */ /* 0x000fe2000780c0ff */
[----:B------:R-:W-:Y:S01]  /*1c60*/  IMAD.IADD R5, R25, 0x1, R17 ;  /* 0x0000000119057824 */ /* 0x000fe200078e0211 */
[----:B------:R-:W-:Y:S01]  /*1c70*/  SEL R17, RZ, 0x1, P3 ;  /* 0x00000001ff117807 */ /* 0x000fe20001800000 */
[----:B------:R-:W-:Y:S01]  /*1c80*/  IMAD R26, R26, c[0x0][0x240], RZ ;  /* 0x000090001a1a7a24 */ /* 0x000fe200078e02ff */
[----:B------:R-:W-:Y:S01]  /*1c90*/  ISETP.GE.AND P3, PT, R33, c[0x0][0x16c], PT ;  /* 0x00005b0021007a0c */ /* 0x000fe20003f66270 */
[----:B------:R3:W-:Y:S02]  /*1ca0*/  STL [R1+0x68], R9 ;  /* 0x0000680901007387 */ /* 0x0007e40000100800 */
[----:B------:R-:W-:Y:S01]  /*1cb0*/  IMAD R148, R31, c[0x0][0x244], R26 ;  /* 0x000091001f947a24 */ /* 0x000fe200078e021a */
[----:B------:R-:W-:-:S02]  /*1cc0*/  SEL R15, RZ, 0x4, P3 ;  /* 0x00000004ff0f7807 */ /* 0x000fc40001800000 */
[----:B------:R-:W-:Y:S02]  /*1cd0*/  ISETP.GE.AND P3, PT, R33, c[0x0][0x1fc], PT ;  /* 0x00007f0021007a0c */ /* 0x000fe40003f66270 */
[----:B--2---:R-:W-:-:S04]  /*1ce0*/  LEA R44, P1, R4, c[0x0][0x1f0], 0x1 ;  /* 0x00007c00042c7a11 */ /* 0x004fc800078208ff */
[----:B------:R-:W-:Y:S01]  /*1cf0*/  LEA.HI.X R45, R4, c[0x0][0x1f4], R0, 0x1, P1 ;  /* 0x00007d00042d7a11 */ /* 0x000fe200008f0c00 */
[----:B------:R-:W2:Y:S01]  /*1d00*/  LDSM.16.M88.4 R164, [R2+0x8080] ;  /* 0x0080800002a4783b */ /* 0x000ea20000000200 */
[----:B------:R-:W-:Y:S01]  /*1d10*/  LEA.HI R0, R3, R23, RZ, 0x2 ;  /* 0x0000001703007211 */ /* 0x000fe200078f10ff */
[----:B------:R-:W-:Y:S01]  /*1d20*/  IMAD.MOV.U32 R3, RZ, RZ, 0x40 ;  /* 0x00000040ff037424 */ /* 0x000fe200078e00ff */
[----:B------:R-:W-:Y:S01]  /*1d30*/  ISETP.LT.AND P1, PT, R50, UR9, PT ;  /* 0x0000000932007c0c */ /* 0x000fe2000bf21270 */
[----:B------:R-:W4:Y:S01]  /*1d40*/  LDSM.16.M88.4 R180, [R2+0xa080] ;  /* 0x00a0800002b4783b */ /* 0x000f220000000200 */
[----:B------:R-:W-:Y:S01]  /*1d50*/  LOP3.LUT R6, R0, 0xfffffffc, RZ, 0xc0, !PT ;  /* 0xfffffffc00067812 */ /* 0x000fe200078ec0ff */
[----:B------:R-:W-:Y:S01]  /*1d60*/  IMAD.MOV.U32 R4, RZ, RZ, R24 ;  /* 0x000000ffff047224 */ /* 0x000fe200078e0018 */
[----:B------:R-:W-:Y:S01]  /*1d70*/  SEL R0, R149, 0xffffffe0, !P0 ;  /* 0xffffffe095007807 */ /* 0x000fe20004000000 */
[----:B------:R-:W1:Y:S01]  /*1d80*/  LDSM.16.M88.4 R196, [R2+0xc080] ;  /* 0x00c0800002c4783b */ /* 0x000e620000000200 */
[----:B------:R-:W-:Y:S01]  /*1d90*/  SEL R3, R3, 0xffffffc0, !P6 ;  /* 0xffffffc003037807 */ /* 0x000fe20007000000 */
[----:B------:R-:W-:Y:S01]  /*1da0*/  IMAD.IADD R23, R23, 0x1, -R6 ;  /* 0x0000000117177824 */ /* 0x000fe200078e0a06 */
[----:B------:R-:W-:Y:S01]  /*1db0*/  ISETP.GE.OR P2, PT, R16, c[0x0][0x16c], !P1 ;  /* 0x00005b0010007a0c */ /* 0x000fe20004f46670 */
[C---:B---3--:R-:W-:Y:S01]  /*1dc0*/  IMAD.IADD R9, R2.reuse, 0x1, R0 ;  /* 0x0000000102097824 */ /* 0x048fe200078e0200 */
[----:B------:R-:W3:Y:S01]  /*1dd0*/  LDSM.16.M88.4 R212, [R2+0xe080] ;  /* 0x00e0800002d4783b */ /* 0x000ee20000000200 */
[----:B------:R-:W-:Y:S01]  /*1de0*/  IMAD.IADD R8, R2, 0x1, R3 ;  /* 0x0000000102087824 */ /* 0x000fe200078e0203 */
[----:B------:R-:W-:Y:S01]  /*1df0*/  ISETP.GE.OR P6, PT, R32, c[0x0][0x16c], !P1 ;  /* 0x00005b0020007a0c */ /* 0x000fe20004fc6670 */
[----:B------:R-:W-:Y:S01]  /*1e00*/  IMAD.IADD R7, R3, 0x1, R9 ;  /* 0x0000000103077824 */ /* 0x000fe200078e0209 */
[----:B------:R-:W1:Y:S01]  /*1e10*/  LDSM.16.M88.4 R168, [R9+0x8080] ;  /* 0x0080800009a8783b */ /* 0x000e620000000200 */
[----:B------:R-:W-:Y:S01]  /*1e20*/  ISETP.GE.OR P5, PT, R33, c[0x0][0x16c], !P1 ;  /* 0x00005b0021007a0c */ /* 0x000fe20004fa6670 */
[----:B------:R-:W-:Y:S01]  /*1e30*/  IMAD.WIDE.U32 R150, R31, c[0x0][0x240], R4 ;  /* 0x000090001f967a25 */ /* 0x000fe200078e0004 */
[----:B------:R-:W-:Y:S01]  /*1e40*/  LOP3.LUT R0, R27, 0xffffffe0, RZ, 0xc0, !PT ;  /* 0xffffffe01b007812 */ /* 0x000fe200078ec0ff */
[----:B------:R-:W1:Y:S01]  /*1e50*/  LDSM.16.M88.4 R172, [R8+0x8080] ;  /* 0x0080800008ac783b */ /* 0x000e620000000200 */
[----:B------:R-:W-:Y:S01]  /*1e60*/  ISETP.GE.OR P4, PT, R28, c[0x0][0x16c], !P1 ;  /* 0x00005b001c007a0c */ /* 0x000fe20004f86670 */
[----:B------:R-:W-:Y:S01]  /*1e70*/  IMAD.SHL.U32 R4, R19, 0x10, RZ ;  /* 0x0000001013047824 */ /* 0x000fe200078e00ff */
[----:B------:R-:W-:Y:S01]  /*1e80*/  ISETP.GE.AND P0, PT, R16, c[0x0][0x1fc], PT ;  /* 0x00007f0010007a0c */ /* 0x000fe20003f06270 */
[----:B------:R-:W1:Y:S01]  /*1e90*/  LDSM.16.M88.4 R176, [R7+0x8080] ;  /* 0x0080800007b0783b */ /* 0x000e620000000200 */
[----:B------:R-:W-:Y:S01]  /*1ea0*/  IMAD.IADD R0, R152, 0x1, -R0 ;  /* 0x0000000198007824 */ /* 0x000fe200078e0a00 */
[----:B------:R-:W-:Y:S01]  /*1eb0*/  CS2R R50, SRZ ;  /* 0x0000000000327805 */ /* 0x000fe2000001ff00 */
[----:B------:R-:W-:Y:S01]  /*1ec0*/  LOP3.LUT R10, R10, 0x10, R4, 0xf8, !PT ;  /* 0x000000100a0a7812 */ /* 0x000fe200078ef804 */
[----:B------:R-:W1:Y:S01]  /*1ed0*/  LDSM.16.M88.4 R184, [R9+0xa080] ;  /* 0x00a0800009b8783b */ /* 0x000e620000000200 */
[----:B------:R-:W-:Y:S01]  /*1ee0*/  CS2R R26, SRZ ;  /* 0x00000000001a7805 */ /* 0x000fe2000001ff00 */
[----:B------:R-:W-:-:S02]  /*1ef0*/  CS2R R24, SRZ ;  /* 0x0000000000187805 */ /* 0x000fc4000001ff00 */
        /* <DEDUP_REMOVED lines=8> */
[----:B------:R-:W-:Y:S06]  /*1f80*/  BAR.SYNC.DEFER_BLOCKING 0x0 ;  /* 0x0000000000007b1d */ /* 0x000fec0000010000 */
[----:B------:R-:W-:Y:S04]  /*1f90*/  STL.64 [R1+0x70], R44 ;  /* 0x0000702c01007387 */ /* 0x000fe80000100a00 */
[----:B------:R2:W-:Y:S04]  /*1fa0*/  STL [R1+0x28], R2 ;  /* 0x0000280201007387 */ /* 0x0005e80000100800 */
[----:B------:R1:W-:Y:S04]  /*1fb0*/  STL [R1+0x2c], R9 ;  /* 0x00002c0901007387 */ /* 0x0003e80000100800 */
[----:B------:R3:W-:Y:S04]  /*1fc0*/  STL [R1+0x34], R8 ;  /* 0x0000340801007387 */ /* 0x0007e80000100800 */
[----:B------:R4:W-:Y:S04]  /*1fd0*/  STL [R1+0x30], R7 ;  /* 0x0000300701007387 */ /* 0x0009e80000100800 */
[----:B------:R-:W-:Y:S01]  /*1fe0*/  @!PT LDS RZ, [RZ] ;  /* 0x00000000fffff984 */ /* 0x000fe20000000800 */
[----:B------:R-:W-:Y:S01]  /*1ff0*/  @!PT LDS RZ, [RZ] ;  /* 0x00000000fffff984 */ /* 0x000fe20000000800 */
[----:B------:R-:W-:Y:S01]  /*2000*/  @!PT LDS RZ, [RZ] ;  /* 0x00000000fffff984 */ /* 0x000fe20000000800 */
[----:B------:R4:W-:Y:S01]  /*2010*/  LDGSTS.E.BYPASS.LTC128B.128 [R41+0x8080], [R48.64], !P2 ;  /* 0x0808000030297fae */ /* 0x0009e2000d101d4a */
[----:B------:R-:W-:-:S02]  /*2020*/  ISETP.GE.OR P2, PT, R16, c[0x0][0x1fc], !P1 ;  /* 0x00007f0010007a0c */ /* 0x000fc40004f46670 */
[----:B------:R-:W-:Y:S01]  /*2030*/  SEL R16, RZ, 0x1, P0 ;  /* 0x00000001ff107807 */ /* 0x000fe20000000000 */
[----:B------:R4:W-:Y:S01]  /*2040*/  LDGSTS.E.BYPASS.LTC128B.128 [R41+0x9080], [R48.64+0x80], !P6 ;  /* 0x0908008030297fae */ /* 0x0009e2000f101d4a */
[----:B------:R-:W-:Y:S02]  /*2050*/  ISETP.GE.AND P0, PT, R28, c[0x0][0x1fc], PT ;  /* 0x00007f001c007a0c */ /* 0x000fe40003f06270 */
[----:B------:R-:W-:Y:S01]  /*2060*/  ISETP.GE.OR P6, PT, R32, c[0x0][0x1fc], !P1 ;  /* 0x00007f0020007a0c */ /* 0x000fe20004fc6670 */
[----:B------:R4:W-:Y:S01]  /*2070*/  LDGSTS.E.BYPASS.LTC128B.128 [R41+0xa080], [R48.64+0x100], !P5 ;  /* 0x0a08010030297fae */ /* 0x0009e2000e901d4a */
[----:B--2---:R-:W-:Y:S02]  /*2080*/  LOP3.LUT R2, R38, 0xfffffff0, RZ, 0xc0, !PT ;  /* 0xfffffff026027812 */ /* 0x004fe400078ec0ff */
[----:B------:R-:W-:Y:S01]  /*2090*/  ISETP.GE.AND P5, PT, R32, c[0x0][0x16c], PT ;  /* 0x00005b0020007a0c */ /* 0x000fe20003fa6270 */
[----:B------:R2:W-:Y:S01]  /*20a0*/  LDGSTS.E.BYPASS.LTC128B.128 [R41+0xb080], [R48.64+0x180], !P4 ;  /* 0x0b08018030297fae */ /* 0x0005e2000e101d4a */
[----:B-1----:R-:W-:Y:S01]  /*20b0*/  SHF.R.S32.HI R9, RZ, 0x1f, R0 ;  /* 0x0000001fff097819 */ /* 0x002fe20000011400 */
[----:B------:R-:W-:Y:S01]  /*20c0*/  IMAD.IADD R2, R152, 0x1, -R2 ;  /* 0x0000000198027824 */ /* 0x000fe200078e0a02 */
[----:B------:R-:W-:Y:S01]  /*20d0*/  SEL R11, RZ, 0xffffffff, P5 ;  /* 0xffffffffff0b7807 */ /* 0x000fe20002800000 */
[----:B------:R-:W-:Y:S01]  /*20e0*/  STL.64 [R1+0x80], R150 ;  /* 0x0000809601007387 */ /* 0x000fe20000100a00 */
[----:B------:R-:W-:Y:S01]  /*20f0*/  LEA.HI R5, R9, R0, RZ, 0x2 ;  /* 0x0000000009057211 */ /* 0x000fe200078f10ff */
[----:B---3--:R-:W-:Y:S01]  /*2100*/  IMAD.SHL.U32 R8, R30, 0x20, RZ ;  /* 0x000000201e087824 */ /* 0x008fe200078e00ff */
[----:B------:R-:W-:Y:S01]  /*2110*/  SHF.R.S32.HI R6, RZ, 0x1f, R2 ;  /* 0x0000001fff067819 */ /* 0x000fe20000011402 */
[----:B------:R-:W-:Y:S01]  /*2120*/  IMAD.SHL.U32 R11, R11, 0x2, RZ ;  /* 0x000000020b0b7824 */ /* 0x000fe200078e00ff */
[----:B------:R-:W-:Y:S01]  /*2130*/  ISETP.GE.AND P4, PT, R32, c[0x0][0x1fc], PT ;  /* 0x00007f0020007a0c */ /* 0x000fe20003f86270 */
[----:B------:R-:W-:Y:S01]  /*2140*/  CS2R R38, SRZ ;  /* 0x0000000000267805 */ /* 0x000fe2000001ff00 */
[----:B------:R-:W-:-:S02]  /*2150*/  LEA.HI R6, R6, R2, RZ, 0x3 ;  /* 0x0000000206067211 */ /* 0x000fc400078f18ff */
[----:B------:R-:W-:Y:S02]  /*2160*/  ISETP.GE.AND P5, PT, R28, c[0x0][0x16c], PT ;  /* 0x00005b001c007a0c */ /* 0x000fe40003fa6270 */
[C---:B----4-:R-:W-:Y:S01]  /*2170*/  LOP3.LUT R7, R6.reuse, 0xfffffff8, RZ, 0xc0, !PT ;  /* 0xfffffff806077812 */ /* 0x050fe200078ec0ff */
[----:B------:R-:W-:Y:S01]  /*2180*/  IMAD.SHL.U32 R6, R6, 0x40, RZ ;  /* 0x0000004006067824 */ /* 0x000fe200078e00ff */
[----:B------:R-:W-:Y:S02]  /*2190*/  SEL R12, RZ, 0xffffffff, P4 ;  /* 0xffffffffff0c7807 */ /* 0x000fe40002000000 */
[----:B------:R-:W-:Y:S01]  /*21a0*/  LOP3.LUT R9, R18, 0x20, R8, 0xf8, !PT ;  /* 0x0000002012097812 */ /* 0x000fe200078ef808 */
[----:B------:R-:W-:Y:S01]  /*21b0*/  IMAD.IADD R2, R2, 0x1, -R7 ;  /* 0x0000000102027824 */ /* 0x000fe200078e0a07 */
[----:B------:R-:W-:Y:S01]  /*21c0*/  LOP3.LUT R7, R5, 0xfffffffc, RZ, 0xc0, !PT ;  /* 0xfffffffc05077812 */ /* 0x000fe200078ec0ff */
[----:B------:R-:W-:Y:S01]  /*21d0*/  IMAD R8, R23, -0x8, R35 ;  /* 0xfffffff817087824 */ /* 0x000fe200078e0223 */
[----:B------:R-:W-:Y:S01]  /*21e0*/  LEA.HI R5, R5, R4, RZ, 0x1e ;  /* 0x0000000405057211 */ /* 0x000fe200078ff0ff */
[----:B------:R-:W-:Y:S01]  /*21f0*/  IMAD.SHL.U32 R4, R12, 0x2, RZ ;  /* 0x000000020c047824 */ /* 0x000fe200078e00ff */
[----:B------:R-:W-:Y:S01]  /*2200*/  ISETP.GT.AND P4, PT, R152, 0x7, PT ;  /* 0x000000079800780c */ /* 0x000fe20003f84270 */
[----:B------:R-:W-:Y:S01]  /*2210*/  IMAD.IADD R7, R0, 0x1, -R7 ;  /* 0x0000000100077824 */ /* 0x000fe200078e0a07 */
[----:B------:R-:W-:Y:S01]  /*2220*/  LOP3.LUT R0, R10, 0x8, R36, 0xf8, !PT ;  /* 0x000000080a007812 */ /* 0x000fe200078ef824 */
[----:B------:R1:W-:Y:S01]  /*2230*/  STL [R1+0x64], R5 ;  /* 0x0000640501007387 */ /* 0x0003e20000100800 */
[----:B------:R-:W-:Y:S01]  /*2240*/  SEL R13, RZ, 0x8, P5 ;  /* 0x00000008ff0d7807 */ /* 0x000fe20002800000 */
[----:B------:R-:W-:Y:S01]  /*2250*/  IMAD R10, R7, -0x2, R8 ;  /* 0xfffffffe070a7824 */ /* 0x000fe200078e0208 */
[----:B------:R-:W-:Y:S01]  /*2260*/  LOP3.LUT R8, R0, R14, RZ, 0x3c, !PT ;  /* 0x0000000e00087212 */ /* 0x000fe200078e3cff */
[----:B--2---:R-:W-:Y:S01]  /*2270*/  CS2R R48, SRZ ;  /* 0x0000000000307805 */ /* 0x004fe2000001ff00 */
[----:B------:R-:W-:Y:S01]  /*2280*/  LOP3.LUT R4, R4, 0x2, R16, 0xe2, !PT ;  /* 0x0000000204047812 */ /* 0x000fe200078ee210 */
[----:B------:R-:W-:Y:S01]  /*2290*/  CS2R R36, SRZ ;  /* 0x0000000000247805 */ /* 0x000fe2000001ff00 */
[----:B------:R-:W-:Y:S01]  /*22a0*/  SEL R7, RZ, 0x4, P3 ;  /* 0x00000004ff077807 */ /* 0x000fe20001800000 */
[----:B------:R-:W-:Y:S01]  /*22b0*/  CS2R R34, SRZ ;  /* 0x0000000000227805 */ /* 0x000fe2000001ff00 */
[----:B------:R-:W-:Y:S01]  /*22c0*/  LOP3.LUT P3, RZ, R2, 0x4, RZ, 0xc0, !PT ;  /* 0x0000000402ff7812 */ /* 0x000fe2000786c0ff */
[----:B------:R-:W-:Y:S01]  /*22d0*/  CS2R R22, SRZ ;  /* 0x0000000000167805 */ /* 0x000fe2000001ff00 */
[----:B------:R-:W-:-:S02]  /*22e0*/  LOP3.LUT R6, R6, 0xfffffe00, RZ, 0xc0, !PT ;  /* 0xfffffe0006067812 */ /* 0x000fc400078ec0ff */
[----:B------:R-:W-:Y:S02]  /*22f0*/  ISETP.GE.OR P5, PT, R33, c[0x0][0x1fc], !P1 ;  /* 0x00007f0021007a0c */ /* 0x000fe40004fa6670 */
[----:B------:R-:W-:Y:S01]  /*2300*/  ISETP.GE.OR P1, PT, R28, c[0x0][0x1fc], !P1 ;  /* 0x00007f001c007a0c */ /* 0x000fe20004f26670 */
[----:B------:R-:W-:Y:S01]  /*2310*/  CS2R R32, SRZ ;  /* 0x0000000000207805 */ /* 0x000fe2000001ff00 */
[----:B------:R-:W-:Y:S01]  /*2320*/  CS2R R28, SRZ ;  /* 0x00000000001c7805 */ /* 0x000fe2000001ff00 */
        /* <DEDUP_REMOVED lines=15> */
[----:B-1----:R-:W-:Y:S01]  /*2420*/  CS2R R46, SRZ ;  /* 0x00000000002e7805 */ /* 0x002fe2000001ff00 */
[----:B--2---:R-:W-:Y:S01]  /*2430*/  IMAD.SHL.U32 R0, R2, 0x40, RZ ;  /* 0x0000004002007824 */ /* 0x004fe200078e00ff */
[----:B------:R-:W-:Y:S01]  /*2440*/  LOP3.LUT R2, R5, R4, R7, 0xfe, !PT ;  /* 0x0000000405027212 */ /* 0x000fe200078efe07 */
[----:B------:R-:W-:Y:S02]  /*2450*/  IMAD.SHL.U32 R5, R30, 0x8, RZ ;  /* 0x000000081e057824 */ /* 0x000fe400078e00ff */
[----:B------:R-:W-:Y:S01]  /*2460*/  IMAD.SHL.U32 R4, R21, 0x8, RZ ;  /* 0x0000000815047824 */ /* 0x000fe200078e00ff */
[----:B------:R-:W-:Y:S01]  /*2470*/  LOP3.LUT R0, R0, 0x1c0, RZ, 0xc0, !PT ;  /* 0x000001c000007812 */ /* 0x000fe200078ec0ff */
[----:B------:R1:W-:Y:S03]  /*2480*/  STL [R1+0x58], R2 ;  /* 0x0000580201007387 */ /* 0x0003e60000100800 */
[----:B------:R-:W-:-:S02]  /*2490*/  LOP3.LUT R7, R0, 0x8, R5, 0xf8, !PT ;  /* 0x0000000800077812 */ /* 0x000fc400078ef805 */
        /* <DEDUP_REMOVED lines=24> */
[----:B------:R-:W-:-:S02]  /*2620*/  ISETP.GT.AND P2, PT, R10, 0x21, PT ;  /* 0x000000210a00780c */ /* 0x000fc40003f44270 */
[----:B------:R3:W-:Y:S04]  /*2630*/  STL [R1+0x38], R3 ;  /* 0x0000380301007387 */ /* 0x0007e80000100800 */
        /* <DEDUP_REMOVED lines=9> */
[----:B------:R-:W-:Y:S01]  /*26d0*/  ISETP.GT.AND P3, PT, R10, 0x20, PT ;  /* 0x000000200a00780c */ /* 0x000fe20003f64270 */
        /* <DEDUP_REMOVED lines=10> */
.L_x_134:
        /* <DEDUP_REMOVED lines=293> */
.L_x_132:
        /* <DEDUP_REMOVED lines=69> */
[----:B--2---:R-:W-:Y:S04]  /*3e20*/  LEA R4, P0, R4, R12, 0x6 ;  /* 0x0000000c04047211 */ /* 0x004fe800078030ff */
[----:B------:R-:W-:Y:S02]  /*3e30*/  LEA.HI.X R5, R6, R13, R5, 0x6, P0 ;  /* 0x0000000d06057211 */ /* 0x000fe400000f3405 */
[C---:B----4-:R-:W-:Y:S02]  /*3e40*/  LOP3.LUT P0, RZ, R7.reuse, 0x1, RZ, 0xc0, !PT ;  /* 0x0000000107ff7812 */ /* 0x050fe4000780c0ff */
[----:B------:R-:W-:Y:S02]  /*3e50*/  LOP3.LUT P1, RZ, R7, 0x2, RZ, 0xc0, !PT ;  /* 0x0000000207ff7812 */ /* 0x000fe4000782c0ff */
[C---:B------:R-:W-:Y:S02]  /*3e60*/  ISETP.GE.OR P0, PT, R11.reuse, UR5, !P0 ;  /* 0x000000050b007c0c */ /* 0x040fe4000c706670 */
[----:B------:R-:W-:Y:S11]  /*3e70*/  ISETP.GE.OR P1, PT, R11, UR5, !P1 ;  /* 0x000000050b007c0c */ /* 0x000ff6000cf26670 */
[----:B------:R-:W-:Y:S01]  /*3e80*/  @!PT LDS RZ, [RZ] ;  /* 0x00000000fffff984 */ /* 0x000fe20000000800 */
[----:B------:R-:W-:Y:S01]  /*3e90*/  @!PT LDS RZ, [RZ] ;  /* 0x00000000fffff984 */ /* 0x000fe20000000800 */
[----:B------:R-:W-:Y:S01]  /*3ea0*/  @!PT LDS RZ, [RZ] ;  /* 0x00000000fffff984 */ /* 0x000fe20000000800 */
[----:B---3--:R1:W-:Y:S01]  /*3eb0*/  LDGSTS.E.BYPASS.LTC128B.128 [R10+0x8080], [R4.64], !P0 ;  /* 0x08080000040a7fae */ /* 0x0083e2000c101d4a */
[----:B------:R-:W-:Y:S03]  /*3ec0*/  LOP3.LUT P0, RZ, R7, 0x4, RZ, 0xc0, !PT ;  /* 0x0000000407ff7812 */ /* 0x000fe6000780c0ff */
[----:B------:R1:W-:Y:S01]  /*3ed0*/  LDGSTS.E.BYPASS.LTC128B.128 [R10+0x9080], [R4.64+0x80], !P1 ;  /* 0x09080080040a7fae */ /* 0x0003e2000c901d4a */
[----:B------:R-:W-:Y:S02]  /*3ee0*/  ISETP.GE.OR P0, PT, R11, UR5, !P0 ;  /* 0x000000050b007c0c */ /* 0x000fe4000c706670 */
        /* <DEDUP_REMOVED lines=9> */
.L_x_133:
        /* <DEDUP_REMOVED lines=102> */
[----:B------:R-:W-:Y:S01]  /*45e0*/  FMUL.FTZ R84, R84, c[0x0][0x298] ;  /* 0x0000a60054547a20 */ /* 0x000fe20000410000 */
[----:B------:R-:W-:Y:S01]  /*45f0*/  PLOP3.LUT P1, PT, PT, PT, PT, 0x8, 0x0 ;  /* 0x000000000000781c */ /* 0x000fe20003f2e170 */
        /* <DEDUP_REMOVED lines=63> */
.L_x_131:
[----:B------:R-:W-:Y:S05]  /*49f0*/  @P1 EXIT ;  /* 0x000000000000194d */ /* 0x000fea0003800000 */
[----:B-1----:R-:W2:Y:S01]  /*4a00*/  LDL.LU R9, [R1+0x98] ;  /* 0x0000980001097983 */ /* 0x002ea20000300800 */
[----:B------:R-:W-:-:S04]  /*4a10*/  ISETP.NE.U32.AND P2, PT, RZ, c[0x0][0x360], PT ;  /* 0x0000d800ff007a0c */ /* 0x000fc80003f45070 */
[----:B------:R-:W-:-:S13]  /*4a20*/  ISETP.NE.AND.EX P2, PT, RZ, c[0x0][0x364], PT, P2 ;  /* 0x0000d900ff007a0c */ /* 0x000fda0003f45320 */
[----:B------:R-:W-:-:S04]  /*4a30*/  @P2 IMAD.MOV.U32 R2, RZ, RZ, 0x4 ;  /* 0x00000004ff022424 */ /* 0x000fc800078e00ff */
[----:B--2---:R-:W-:-:S05]  /*4a40*/  @P2 IMAD.WIDE R2, R9, R2, c[0x0][0x360] ;  /* 0x0000d80009022625 */ /* 0x004fca00078e0202 */
[----:B-----5:R1:W2:Y:S01]  /*4a50*/  @P2 LDG.E R0, [R2.64] ;  /* 0x0000000a02002981 */ /* 0x0202a2000c1e1900 */
[----:B------:R-:W3:Y:S01]  /*4a60*/  S2UR UR5, SR_CTAID.X ;  /* 0x00000000000579c3 */ /* 0x000ee20000002500 */
[----:B------:R-:W-:Y:S02]  /*4a70*/  IMAD.MOV.U32 R4, RZ, RZ, c[0x0][0x338] ;  /* 0x0000ce00ff047624 */ /* 0x000fe400078e00ff */
[----:B------:R-:W4:Y:S04]  /*4a80*/  S2R R5, SR_TID.X ;  /* 0x0000000000057919 */ /* 0x000f280000002100 */
[----:B------:R-:W-:Y:S01]  /*4a90*/  BAR.SYNC.DEFER_BLOCKING 0x1, 0x100 ;  /* 0x0044000000007b1d */ /* 0x000fe20000010000 */
[----:B------:R-:W-:-:S05]  /*4aa0*/  ISETP.NE.AND P0, PT, R4, 0x1, PT ;  /* 0x000000010400780c */ /* 0x000fca0003f05270 */
[----:B-1----:R-:W1:Y:S01]  /*4ab0*/  S2R R3, SR_CTAID.Y ;  /* 0x0000000000037919 */ /* 0x002e620000002600 */
[----:B---3--:R-:W-:Y:S01]  /*4ac0*/  USHF.L.U32 UR5, UR5, 0xe, URZ ;  /* 0x0000000e05057899 */ /* 0x008fe2000800063f */
[----:B----4-:R-:W-:-:S03]  /*4ad0*/  SHF.R.S32.HI R6, RZ, 0x1f, R5 ;  /* 0x0000001fff067819 */ /* 0x010fc60000011405 */
[----:B------:R-:W-:-:S03]  /*4ae0*/  USHF.R.S32.HI UR4, URZ, 0x1f, UR5 ;  /* 0x0000001f3f047899 */ /* 0x000fc60008011405 */
[----:B-1----:R-:W-:-:S04]  /*4af0*/  @P0 IMAD.HI.U32 R4, R3, c[0x0][0x33c], RZ ;  /* 0x0000cf0003040a27 */ /* 0x002fc800078e00ff */
[----:B--2---:R-:W-:-:S05]  /*4b00*/  @P2 IMAD R0, R9, 0x40, R0 ;  /* 0x0000004009002824 */ /* 0x004fca00078e0200 */
[----:B------:R-:W-:-:S04]  /*4b10*/  @P2 SHF.R.S32.HI R2, RZ, 0x1f, R0 ;  /* 0x0000001fff022819 */ /* 0x000fc80000011400 */
[----:B------:R-:W-:Y:S01]  /*4b20*/  @P2 LEA.HI R2, R2, R0, RZ, 0x6 ;  /* 0x0000000002022211 */ /* 0x000fe200078f30ff */
[----:B------:R-:W-:Y:S01]  /*4b30*/  IMAD.MOV.U32 R0, RZ, RZ, R3 ;  /* 0x000000ffff007224 */ /* 0x000fe200078e0003 */
[----:B------:R-:W-:Y:S02]  /*4b40*/  @P0 SHF.R.U32.HI R0, RZ, c[0x0][0x340], R4 ;  /* 0x0000d000ff000a19 */ /* 0x000fe40000011604 */
[----:B------:R-:W-:Y:S02]  /*4b50*/  @P2 SHF.L.U32 R2, R2, 0x8, RZ ;  /* 0x0000000802022819 */ /* 0x000fe400000006ff */
[----:B------:R-:W-:Y:S02]  /*4b60*/  SHF.R.S32.HI R4, RZ, 0x1f, R0 ;  /* 0x0000001fff047819 */ /* 0x000fe40000011400 */
[----:B------:R-:W-:-:S04]  /*4b70*/  @P2 LOP3.LUT R2, R2, 0xffffc000, RZ, 0xc0, !PT ;  /* 0xffffc00002022812 */ /* 0x000fc800078ec0ff */
[----:B------:R-:W-:Y:S02]  /*4b80*/  @P2 SHF.R.S32.HI R3, RZ, 0x1f, R2 ;  /* 0x0000001fff032819 */ /* 0x000fe40000011402 */
[----:B------:R-:W-:-:S06]  /*4b90*/  @!P2 CS2R R2, SRZ ;  /* 0x000000000002a805 */ /* 0x000fcc000001ff00 */
[----:B------:R-:W-:Y:S01]  /*4ba0*/  IADD3 R2, P1, P0, R2, UR5, R5 ;  /* 0x0000000502027c10 */ /* 0x000fe2000f83e005 */
[C---:B------:R-:W-:Y:S02]  /*4bb0*/  IMAD R5, R4.reuse, c[0x0][0x328], RZ ;  /* 0x0000ca0004057a24 */ /* 0x040fe400078e02ff */
[----:B------:R-:W-:Y:S01]  /*4bc0*/  IMAD R4, R4, c[0x0][0x300], RZ ;  /* 0x0000c00004047a24 */ /* 0x000fe200078e02ff */
[----:B------:R-:W-:Y:S01]  /*4bd0*/  IADD3.X R3, R3, UR4, R6, P1, P0 ;  /* 0x0000000403037c10 */ /* 0x000fe20008fe0406 */
[C---:B------:R-:W-:Y:S01]  /*4be0*/  IMAD R7, R0.reuse, c[0x0][0x32c], R5 ;  /* 0x0000cb0000077a24 */ /* 0x040fe200078e0205 */
[----:B------:R-:W-:Y:S01]  /*4bf0*/  SHF.R.S32.HI R6, RZ, 0x1f, R9 ;  /* 0x0000001fff067819 */ /* 0x000fe20000011409 */
[C---:B------:R-:W-:Y:S02]  /*4c00*/  IMAD R8, R0.reuse, c[0x0][0x304], R4 ;  /* 0x0000c10000087a24 */ /* 0x040fe400078e0204 */
[----:B------:R-:W-:-:S04]  /*4c10*/  IMAD.WIDE.U32 R4, R0, c[0x0][0x328], R2 ;  /* 0x0000ca0000047a25 */ /* 0x000fc800078e0002 */
[----:B------:R-:W-:Y:S01]  /*4c20*/  IMAD.WIDE.U32 R2, R0, c[0x0][0x300], R2 ;  /* 0x0000c00000027a25 */ /* 0x000fe200078e0002 */
[----:B------:R-:W-:Y:S02]  /*4c30*/  SEL R0, R6, RZ, !P2 ;  /* 0x000000ff06007207 */ /* 0x000fe40005000000 */
[----:B------:R-:W-:Y:S01]  /*4c40*/  SEL R6, R9, RZ, !P2 ;  /* 0x000000ff09067207 */ /* 0x000fe20005000000 */
[----:B------:R-:W-:Y:S01]  /*4c50*/  IMAD.IADD R5, R5, 0x1, R7 ;  /* 0x0000000105057824 */ /* 0x000fe200078e0207 */
[----:B------:R-:W-:Y:S01]  /*4c60*/  IADD3 R3, R3, R8, RZ ;  /* 0x0000000803037210 */ /* 0x000fe20007ffe0ff */
[C---:B------:R-:W-:Y:S02]  /*4c70*/  IMAD R10, R0.reuse, c[0x0][0x330], RZ ;  /* 0x0000cc00000a7a24 */ /* 0x040fe400078e02ff */
[----:B------:R-:W-:Y:S02]  /*4c80*/  IMAD R0, R0, c[0x0][0x308], RZ ;  /* 0x0000c20000007a24 */ /* 0x000fe400078e02ff */
[----:B------:R-:W-:-:S02]  /*4c90*/  IMAD R10, R6, c[0x0][0x334], R10 ;  /* 0x0000cd00060a7a24 */ /* 0x000fc400078e020a */
[----:B------:R-:W-:-:S04]  /*4ca0*/  IMAD.WIDE.U32 R8, R6, c[0x0][0x330], R4 ;  /* 0x0000cc0006087a25 */ /* 0x000fc800078e0004 */
[----:B------:R-:W-:Y:S01]  /*4cb0*/  IMAD R0, R6, c[0x0][0x30c], R0 ;  /* 0x0000c30006007a24 */ /* 0x000fe200078e0200 */
[----:B------:R-:W-:Y:S01]  /*4cc0*/  LEA R4, P1, R8, c[0x0][0x310], 0x2 ;  /* 0x0000c40008047a11 */ /* 0x000fe200078210ff */
[----:B------:R-:W-:-:S04]  /*4cd0*/  IMAD.WIDE.U32 R6, R6, c[0x0][0x308], R2 ;  /* 0x0000c20006067a25 */ /* 0x000fc800078e0002 */
[----:B------:R-:W-:Y:S01]  /*4ce0*/  IMAD.IADD R3, R9, 0x1, R10 ;  /* 0x0000000109037824 */ /* 0x000fe200078e020a */
[----:B------:R-:W-:Y:S02]  /*4cf0*/  IADD3 R0, R7, R0, RZ ;  /* 0x0000000007007210 */ /* 0x000fe40007ffe0ff */
[----:B------:R-:W-:Y:S02]  /*4d00*/  LEA R2, P0, R6, c[0x0][0x2e8], 0x2 ;  /* 0x0000ba0006027a11 */ /* 0x000fe400078010ff */
[----:B------:R-:W-:Y:S02]  /*4d10*/  LEA.HI.X R5, R8, c[0x0][0x314], R3, 0x2, P1 ;  /* 0x0000c50008057a11 */ /* 0x000fe400008f1403 */
[----:B------:R-:W-:-:S03]  /*4d20*/  LEA.HI.X R3, R6, c[0x0][0x2ec], R0, 0x2, P0 ;  /* 0x0000bb0006037a11 */ /* 0x000fc600000f1400 */
        /* <DEDUP_REMOVED lines=129> */
.L_x_135:
        /* <DEDUP_REMOVED lines=12> */
.L_x_1149:


//--------------------- .text._ZN7cutlass13device_kernelIN5flash19enable_sm80_to_sm89INS1_16FlashAttnBwdSm80INS1_25CollectiveMainloopBwdSm80ILi1ELi1EN4cute5tupleIJNS5_1CILi32EEENS7_ILi64EEENS7_ILi256EEEEEENS_6half_tEfNS_4arch4Sm80ELb0ELb1ELb0ELb0ELb0ELb0ELb0ELb0ELi2ELi2ELi2ELi1ELb1EEENS1_21CollectiveEpilogueBwdISB_SC_SE_Li256ELb0ELb0ELi4EEENS1_19SingleTileSchedulerILb0ELb0ELb0ELi64EEEEEEEEEvNT_6ParamsE --------------------------
	.section	.text._ZN7cutlass13device_kernelIN5flash19enable_sm80_to_sm89INS1_16FlashAttnBwdSm80INS1_25CollectiveMainloopBwdSm80ILi1ELi1EN4cute5tupleIJNS5_1CILi32EEENS7_ILi64EEENS7_ILi256EEEEEENS_6half_tEfNS_4arch4Sm80ELb0ELb1ELb0ELb0ELb0ELb0ELb0ELb0ELi2ELi2ELi2ELi1ELb1EEENS1_21CollectiveEpilogueBwdISB_SC_SE_Li256ELb0ELb0ELi4EEENS1_19SingleTileSchedulerILb0ELb0ELb0ELi64EEEEEEEEEvNT_6ParamsE,"ax",@progbits
	.sectioninfo	@"SHI_REGISTERS=255"
	.align	128
.text._ZN7cutlass13device_kernelIN5flash19enable_sm80_to_sm89INS1_16FlashAttnBwdSm80INS1_25CollectiveMainloopBwdSm80ILi1ELi1EN4cute5tupleIJNS5_1CILi32EEENS7_ILi64EEENS7_ILi256EEEEEENS_6half_tEfNS_4arch4Sm80ELb0ELb1ELb0ELb0ELb0ELb0ELb0ELb0ELi2ELi2ELi2ELi1ELb1EEENS1_21CollectiveEpilogueBwdISB_SC_SE_Li256ELb0ELb0ELi4EEENS1_19SingleTileSchedulerILb0ELb0ELb0ELi64EEEEEEEEEvNT_6ParamsE:
        .type           _ZN7cutlass13device_kernelIN5flash19enable_sm80_to_sm89INS1_16FlashAttnBwdSm80INS1_25CollectiveMainloopBwdSm80ILi1ELi1EN4cute5tupleIJNS5_1CILi32EEENS7_ILi64EEENS7_ILi256EEEEEENS_6half_tEfNS_4arch4Sm80ELb0ELb1ELb0ELb0ELb0ELb0ELb0ELb0ELi2ELi2ELi2ELi1ELb1EEENS1_21CollectiveEpilogueBwdISB_SC_SE_Li256ELb0ELb0ELi4EEENS1_19SingleTileSchedulerILb0ELb0ELb0ELi64EEEEEEEEEvNT_6ParamsE,@function
        .size           _ZN7cutlass13device_kernelIN5flash19enable_sm80_to_sm89INS1_16FlashAttnBwdSm80INS1_25CollectiveMainloopBwdSm80ILi1ELi1EN4cute5tupleIJNS5_1CILi32EEENS7_ILi64EEENS7_ILi256EEEEEENS_6half_tEfNS_4arch4Sm80ELb0ELb1ELb0ELb0ELb0ELb0ELb0ELb0ELi2ELi2ELi2ELi1ELb1EEENS1_21CollectiveEpilogueBwdISB_SC_SE_Li256ELb0ELb0ELi4EEENS1_19SingleTileSchedulerILb0ELb0ELb0ELi64EEEEEEEEEvNT_6ParamsE,(.L_x_1150 - _ZN7cutlass13device_kernelIN5flash19enable_sm80_to_sm89INS1_16FlashAttnBwdSm80INS1_25CollectiveMainloopBwdSm80ILi1ELi1EN4cute5tupleIJNS5_1CILi32EEENS7_ILi64EEENS7_ILi256EEEEEENS_6half_tEfNS_4arch4Sm80ELb0ELb1ELb0ELb0ELb0ELb0ELb0ELb0ELi2ELi2ELi2ELi1ELb1EEENS1_21CollectiveEpilogueBwdISB_SC_SE_Li256ELb0ELb0ELi4EEENS1_19SingleTileSchedulerILb0ELb0ELb0ELi64EEEEEEEEEvNT_6ParamsE)
        .other          _ZN7cutlass13device_kernelIN5flash19enable_sm80_to_sm89INS1_16FlashAttnBwdSm80INS1_25CollectiveMainloopBwdSm80ILi1ELi1EN4cute5tupleIJNS5_1CILi32EEENS7_ILi64EEENS7_ILi256EEEEEENS_6half_tEfNS_4arch4Sm80ELb0ELb1ELb0ELb0ELb0ELb0ELb0ELb0ELi2ELi2ELi2ELi1ELb1EEENS1_21CollectiveEpilogueBwdISB_SC_SE_Li256ELb0ELb0ELi4EEENS1_19SingleTileSchedulerILb0ELb0ELb0ELi64EEEEEEEEEvNT_6ParamsE,@"STO_CUDA_ENTRY STV_DEFAULT"
_ZN7cutlass13device_kernelIN5flash19enable_sm80_to_sm89INS1_16FlashAttnBwdSm80INS1_25CollectiveMainloopBwdSm80ILi1ELi1EN4cute5tupleIJNS5_1CILi32EEENS7_ILi64EEENS7_ILi256EEEEEENS_6half_tEfNS_4arch4Sm80ELb0ELb1ELb0ELb0ELb0ELb0ELb0ELb0ELi2ELi2ELi2ELi1ELb1EEENS1_21CollectiveEpilogueBwdISB_SC_SE_Li256ELb0ELb0ELi4EEENS1_19SingleTileSchedulerILb0ELb0ELb0ELi64EEEEEEEEEvNT_6ParamsE:
[----:B------:R-:W-:-:S03]  /*0000*/  MOV R1, c[0x0][0x28] ;  /* 0x00000a0000017a02 */ /* 0x000fc60000000f00 */
[----:B------:R-:W1:Y:S01]  /*0010*/  S2UR UR11, SR_CTAID.Z ;  /* 0x00000000000b79c3 */ /* 0x000e620000002700 */
[----:B------:R-:W-:Y:S02]  /*0020*/  IADD3 R1, R1, -0xd0, RZ ;  /* 0xffffff3001017810 */ /* 0x000fe40007ffe0ff */
[----:B-1----:R-:W-:-:S13]  /*0030*/  ISETP.LE.AND P0, PT, RZ, UR11, PT ;  /* 0x0000000bff007c0c */ /* 0x002fda000bf03270 */
[----:B------:R-:W-:Y:S05]  /*0040*/  @!P0 EXIT ;  /* 0x000000000000894d */ /* 0x000fea0003800000 */
[----:B------:R-:W1:Y:S01]  /*0050*/  S2R R6, SR_TID.X ;  /* 0x0000000000067919 */ /* 0x000e620000002100 */
[----:B------:R-:W2:Y:S01]  /*0060*/  S2UR UR10, SR_CTAID.X ;  /* 0x00000000000a79c3 */ /* 0x000ea20000002500 */
[----:B------:R-:W-:Y:S02]  /*0070*/  UMOV UR5, 0x1f ;  /* 0x0000001f00057882 */ /* 0x000fe40000000000 */
[----:B------:R-:W-:Y:S02]  /*0080*/  ULDC UR4, c[0x0][0x168] ;  /* 0x00005a0000047ab9 */ /* 0x000fe40000000800 */
[----:B------:R-:W-:-:S03]  /*0090*/  UIADD3 UR5, UR5, UR4, URZ ;  /* 0x0000000405057290 */ /* 0x000fc6000fffe03f */
[----:B------:R-:W3:Y:S01]  /*00a0*/  S2UR UR24, SR_CTAID.Y ;  /* 0x00000000001879c3 */ /* 0x000ee20000002600 */
[----:B------:R-:W-:-:S04]  /*00b0*/  USHF.R.S32.HI UR4, URZ, 0x1f, UR5 ;  /* 0x0000001f3f047899 */ /* 0x000fc80008011405 */
[----:B------:R-:W-:-:S04]  /*00c0*/  ULEA.HI UR4, UR4, UR5, URZ, 0x5 ;  /* 0x0000000504047291 */ /* 0x000fc8000f8f283f */
[----:B------:R-:W-:Y:S01]  /*00d0*/  USHF.R.S32.HI UR14, URZ, 0x5, UR4 ;  /* 0x000000053f0e7899 */ /* 0x000fe20008011404 */
[----:B-1----:R1:W-:Y:S01]  /*00e0*/  STL [R1+0x70], R6 ;  /* 0x0000700601007387 */ /* 0x0023e20000100800 */
[----:B--2---:R-:W-:-:S13]  /*00f0*/  ISETP.LE.AND P0, PT, RZ, UR10, PT ;  /* 0x0000000aff007c0c */ /* 0x004fda000bf03270 */
[----:B---3--:R-:W-:Y:S05]  /*0100*/  @!P0 BRA `(.L_x_136) ;  /* 0x000000c000008947 */ /* 0x008fea0003800000 */
[----:B------:R-:W-:Y:S02]  /*0110*/  ULDC UR4, c[0x0][0x168] ;  /* 0x00005a0000047ab9 */ /* 0x000fe40000000800 */
[----:B------:R-:W-:-:S04]  /*0120*/  ULEA UR4, UR10, UR4, 0x6 ;  /* 0x000000040a047291 */ /* 0x000fc8000f8e303f */
[----:B------:R-:W-:-:S03]  /*0130*/  UIADD3 UR5, UR4, 0x5f, URZ ;  /* 0x0000005f04057890 */ /* 0x000fc6000fffe03f */
[----:B------:R-:W-:Y:S02]  /*0140*/  ULDC UR4, c[0x0][0x198] ;  /* 0x0000660000047ab9 */ /* 0x000fe40000000800 */
[----:B------:R-:W-:-:S03]  /*0150*/  UIADD3 UR4, UR5, -UR4, URZ ;  /* 0x8000000405047290 */ /* 0x000fc6000fffe03f */
[----:B------:R-:W-:Y:S02]  /*0160*/  ULDC UR5, c[0x0][0x2a0] ;  /* 0x0000a80000057ab9 */ /* 0x000fe40000000800 */
[----:B------:R-:W-:-:S04]  /*0170*/  UIADD3 UR5, UR4, UR5, URZ ;  /* 0x0000000504057290 */ /* 0x000fc8000fffe03f */
[----:B------:R-:W-:-:S04]  /*0180*/  USHF.R.S32.HI UR4, URZ, 0x1f, UR5 ;  /* 0x0000001f3f047899 */ /* 0x000fc80008011405 */
[----:B------:R-:W-:-:S04]  /*0190*/  ULEA.HI UR4, UR4, UR5, URZ, 0x5 ;  /* 0x0000000504047291 */ /* 0x000fc8000f8f283f */
[----:B------:R-:W-:-:S04]  /*01a0*/  USHF.R.S32.HI UR4, URZ, 0x5, UR4 ;  /* 0x000000053f047899 */ /* 0x000fc80008011404 */
[----:B------:R-:W-:-:S04]  /*01b0*/  UISETP.LT.AND UP0, UPT, UR14, UR4, UPT ;  /* 0x000000040e00728c */ /* 0x000fc8000bf01270 */
[----:B------:R-:W-:Y:S02]  /*01c0*/  USEL UR14, UR14, UR4, UP0 ;  /* 0x000000040e0e7287 */ /* 0x000fe40008000000 */
.L_x_136:
[----:B------:R-:W-:Y:S01]  /*01d0*/  USHF.L.U32 UR13, UR10, 0x6, URZ ;  /* 0x000000060a0d7899 */ /* 0x000fe2000800063f */
[----:B------:R-:W-:Y:S01]  /*01e0*/  PLOP3.LUT P1, PT, PT, PT, PT, 0x80, 0x0 ;  /* 0x000000000000781c */ /* 0x000fe20003f2f070 */
[----:B------:R-:W-:Y:S01]  /*01f0*/  ULDC UR6, c[0x0][0x168] ;  /* 0x00005a0000067ab9 */ /* 0x000fe20000000800 */
[----:B------:R-:W-:Y:S01]  /*0200*/  CS2R R142, SRZ ;  /* 0x00000000008e7805 */ /* 0x000fe2000001ff00 */
[----:B------:R-:W-:Y:S01]  /*0210*/  UIADD3 UR6, UR13, UR6, URZ ;  /* 0x000000060d067290 */ /* 0x000fe2000fffe03f */
[----:B------:R-:W-:Y:S01]  /*0220*/  CS2R R140, SRZ ;  /* 0x00000000008c7805 */ /* 0x000fe2000001ff00 */
[----:B------:R-:W-:Y:S01]  /*0230*/  ULDC UR5, c[0x0][0x198] ;  /* 0x0000660000057ab9 */ /* 0x000fe20000000800 */
[----:B------:R-:W-:Y:S01]  /*0240*/  CS2R R146, SRZ ;  /* 0x0000000000927805 */ /* 0x000fe2000001ff00 */
[----:B------:R-:W-:Y:S01]  /*0250*/  UIADD3 UR5, UR6, -UR5, URZ ;  /* 0x8000000506057290 */ /* 0x000fe2000fffe03f */
[----:B------:R-:W-:Y:S01]  /*0260*/  CS2R R10, SRZ ;  /* 0x00000000000a7805 */ /* 0x000fe2000001ff00 */
[----:B------:R-:W-:Y:S01]  /*0270*/  ULDC UR4, c[0x0][0x2a4] ;  /* 0x0000a90000047ab9 */ /* 0x000fe20000000800 */
[----:B------:R-:W-:Y:S01]  /*0280*/  IMAD.MOV.U32 R144, RZ, RZ, RZ ;  /* 0x000000ffff907224 */ /* 0x000fe200078e00ff */
[----:B------:R-:W-:Y:S01]  /*0290*/  UIADD3 UR5, UR5, -UR4, URZ ;  /* 0x8000000405057290 */ /* 0x000fe2000fffe03f */
[----:B------:R-:W-:Y:S01]  /*02a0*/  IMAD.MOV.U32 R138, RZ, RZ, RZ ;  /* 0x000000ffff8a7224 */ /* 0x000fe200078e00ff */
[----:B------:R-:W-:Y:S01]  /*02b0*/  ULDC.64 UR20, c[0x0][0x118] ;  /* 0x0000460000147ab9 */ /* 0x000fe20000000a00 */
[----:B------:R-:W-:Y:S01]  /*02c0*/  CS2R R12, SRZ ;  /* 0x00000000000c7805 */ /* 0x000fe2000001ff00 */
[----:B------:R-:W-:Y:S01]  /*02d0*/  USHF.R.S32.HI UR4, URZ, 0x1f, UR5 ;  /* 0x0000001f3f047899 */ /* 0x000fe20008011405 */
[----:B------:R-:W-:Y:S01]  /*02e0*/  MOV R136, RZ ;  /* 0x000000ff00887202 */ /* 0x000fe20000000f00 */
[----:B------:R-:W-:Y:S01]  /*02f0*/  IMAD.MOV.U32 R134, RZ, RZ, RZ ;  /* 0x000000ffff867224 */ /* 0x000fe200078e00ff */
[----:B------:R-:W-:Y:S01]  /*0300*/  CS2R R14, SRZ ;  /* 0x00000000000e7805 */ /* 0x000fe2000001ff00 */
[----:B------:R-:W-:Y:S01]  /*0310*/  ULEA.HI UR4, UR4, UR5, URZ, 0x5 ;  /* 0x0000000504047291 */ /* 0x000fe2000f8f283f */
[----:B------:R-:W-:Y:S01]  /*0320*/  MOV R132, RZ ;  /* 0x000000ff00847202 */ /* 0x000fe20000000f00 */
[----:B------:R-:W-:Y:S01]  /*0330*/  IMAD.MOV.U32 R126, RZ, RZ, RZ ;  /* 0x000000ffff7e7224 */ /* 0x000fe200078e00ff */
[----:B------:R-:W-:Y:S01]  /*0340*/  CS2R R16, SRZ ;  /* 0x0000000000107805 */ /* 0x000fe2000001ff00 */
[----:B------:R-:W-:Y:S01]  /*0350*/  USHF.R.S32.HI UR12, URZ, 0x5, UR4 ;  /* 0x000000053f0c7899 */ /* 0x000fe20008011404 */
[----:B------:R-:W-:Y:S01]  /*0360*/  MOV R124, RZ ;  /* 0x000000ff007c7202 */ /* 0x000fe20000000f00 */
[----:B------:R-:W-:Y:S01]  /*0370*/  IMAD.MOV.U32 R130, RZ, RZ, RZ ;  /* 0x000000ffff827224 */ /* 0x000fe200078e00ff */
[----:B------:R-:W-:Y:S01]  /*0380*/  CS2R R18, SRZ ;  /* 0x0000000000127805 */ /* 0x000fe2000001ff00 */
[----:B------:R-:W-:Y:S01]  /*0390*/  UISETP.LT.AND UP0, UPT, URZ, UR12, UPT ;  /* 0x0000000c3f00728c */ /* 0x000fe2000bf01270 */
[----:B------:R-:W-:Y:S01]  /*03a0*/  MOV R128, RZ ;  /* 0x000000ff00807202 */ /* 0x000fe20000000f00 */
[----:B------:R-:W-:Y:S01]  /*03b0*/  IMAD.MOV.U32 R122, RZ, RZ, RZ ;  /* 0x000000ffff7a7224 */ /* 0x000fe200078e00ff */
[----:B------:R-:W-:Y:S01]  /*03c0*/  CS2R R120, SRZ ;  /* 0x0000000000787805 */ /* 0x000fe2000001ff00 */
[----:B------:R-:W-:Y:S01]  /*03d0*/  USEL UR12, URZ, UR12, !UP0 ;  /* 0x0000000c3f0c7287 */ /* 0x000fe2000c000000 */
[----:B------:R-:W-:Y:S01]  /*03e0*/  CS2R R118, SRZ ;  /* 0x0000000000767805 */ /* 0x000fe2000001ff00 */
[----:B------:R-:W-:Y:S01]  /*03f0*/  CS2R R116, SRZ ;  /* 0x0000000000747805 */ /* 0x000fe2000001ff00 */
[----:B------:R-:W-:Y:S01]  /*0400*/  CS2R R110, SRZ ;  /* 0x00000000006e7805 */ /* 0x000fe2000001ff00 */
[----:B------:R-:W-:Y:S01]  /*0410*/  UISETP.GT.AND UP0, UPT, UR14, UR12, UPT ;  /* 0x0000000c0e00728c */ /* 0x000fe2000bf04270 */
[----:B------:R-:W-:Y:S01]  /*0420*/  CS2R R108, SRZ ;  /* 0x00000000006c7805 */ /* 0x000fe2000001ff00 */
        /* <DEDUP_REMOVED lines=12> */
[----:B------:R-:W-:Y:S01]  /*04f0*/  MOV R89, RZ ;  /* 0x000000ff00597202 */ /* 0x000fe20000000f00 */
[----:B------:R-:W-:Y:S01]  /*0500*/  CS2R R2, SRZ ;  /* 0x0000000000027805 */ /* 0x000fe2000001ff00 */
[----:B------:R-:W-:Y:S01]  /*0510*/  IMAD.MOV.U32 R0, RZ, RZ, RZ ;  /* 0x000000ffff007224 */ /* 0x000fe200078e00ff */
        /* <DEDUP_REMOVED lines=34> */
[----:B------:R-:W-:Y:S01]  /*0740*/  USHF.R.S32.HI UR9, URZ, 0x1f, UR11 ;  /* 0x0000001f3f097899 */ /* 0x000fe2000801140b */
[--C-:B------:R-:W-:Y:S01]  /*0750*/  IMAD.MOV.U32 R84, RZ, RZ, R6.reuse ;  /* 0x000000ffff547224 */ /* 0x100fe200078e0006 */
[----:B------:R-:W-:Y:S01]  /*0760*/  ULDC.64 UR4, c[0x0][0x1e8] ;  /* 0x00007a0000047ab9 */ /* 0x000fe20000000a00 */
[----:B------:R-:W-:Y:S01]  /*0770*/  IMAD.MOV.U32 R84, RZ, RZ, R6 ;  /* 0x000000ffff547224 */ /* 0x000fe200078e0006 */
[----:B------:R-:W-:Y:S01]  /*0780*/  UIMAD UR4, UR9, UR4, URZ ;  /* 0x00000004090472a4 */ /* 0x000fe2000f8e023f */
[----:B------:R-:W-:Y:S01]  /*0790*/  IMAD.MOV.U32 R85, RZ, RZ, R7 ;  /* 0x000000ffff557224 */ /* 0x000fe200078e0007 */
[----:B------:R-:W-:Y:S01]  /*07a0*/  USHF.R.S32.HI UR25, URZ, 0x1f, UR24 ;  /* 0x0000001f3f197899 */ /* 0x000fe20008011418 */
[----:B------:R-:W-:Y:S01]  /*07b0*/  IMAD.U32 R2, RZ, RZ, UR24 ;  /* 0x00000018ff027e24 */ /* 0x000fe2000f8e00ff */
[----:B------:R-:W-:Y:S01]  /*07c0*/  ULDC.64 UR6, c[0x0][0x288] ;  /* 0x0000a20000067ab9 */ /* 0x000fe20000000a00 */
[--C-:B------:R-:W-:Y:S01]  /*07d0*/  SHF.R.S32.HI R85, RZ, 0x1f, R84.reuse ;  /* 0x0000001fff557819 */ /* 0x100fe20000011454 */
[----:B------:R-:W-:Y:S01]  /*07e0*/  UIMAD UR23, UR11, UR5, UR4 ;  /* 0x000000050b1772a4 */ /* 0x000fe2000f8e0204 */
[C---:B------:R-:W-:Y:S01]  /*07f0*/  IMAD.SHL.U32 R10, R84.reuse, 0x4, RZ ;  /* 0x00000004540a7824 */ /* 0x040fe200078e00ff */
[----:B------:R-:W-:Y:S01]  /*0800*/  UIMAD UR6, UR25, UR6, URZ ;  /* 0x00000006190672a4 */ /* 0x000fe2000f8e023f */
[----:B------:R-:W-:Y:S01]  /*0810*/  ISETP.GT.AND P1, PT, R84, 0x7, PT ;  /* 0x000000075400780c */ /* 0x000fe20003f24270 */
[----:B------:R-:W-:Y:S01]  /*0820*/  ULDC.64 UR4, c[0x0][0x238] ;  /* 0x00008e0000047ab9 */ /* 0x000fe20000000a00 */
[----:B------:R-:W-:Y:S01]  /*0830*/  IMAD.WIDE.U32 R2, R2, c[0x0][0x238], R84 ;  /* 0x00008e0002027a25 */ /* 0x000fe200078e0054 */
[----:B------:R-:W-:Y:S01]  /*0840*/  UIMAD UR4, UR25, UR4, URZ ;  /* 0x00000004190472a4 */ /* 0x000fe2000f8e023f */
[----:B------:R-:W-:Y:S01]  /*0850*/  SHF.R.S32.HI R11, RZ, 0x1f, R10 ;  /* 0x0000001fff0b7819 */ /* 0x000fe2000001140a */
[----:B------:R-:W-:Y:S01]  /*0860*/  UIMAD UR22, UR24, UR7, UR6 ;  /* 0x00000007181672a4 */ /* 0x000fe2000f8e0206 */
[----:B-1----:R-:W-:Y:S01]  /*0870*/  IMAD.U32 R6, RZ, RZ, UR24 ;  /* 0x00000018ff067e24 */ /* 0x002fe2000f8e00ff */
[----:B------:R-:W-:Y:S01]  /*0880*/  UIMAD UR6, UR24, UR5, UR4 ;  /* 0x00000005180672a4 */ /* 0x000fe2000f8e0204 */
[----:B------:R-:W-:Y:S01]  /*0890*/  IMAD.U32 R4, RZ, RZ, UR24 ;  /* 0x00000018ff047e24 */ /* 0x000fe2000f8e00ff */
[----:B------:R-:W-:Y:S01]  /*08a0*/  ULDC.64 UR16, c[0x0][0x270] ;  /* 0x00009c0000107ab9 */ /* 0x000fe20000000a00 */
[----:B------:R-:W-:Y:S01]  /*08b0*/  SHF.R.S32.HI R23, RZ, 0x1f, R84 ;  /* 0x0000001fff177819 */ /* 0x000fe20000011454 */
[----:B------:R-:W-:Y:S01]  /*08c0*/  UIMAD UR15, UR25, UR16, URZ ;  /* 0x00000010190f72a4 */ /* 0x000fe2000f8e023f */
[--C-:B------:R-:W-:Y:S01]  /*08d0*/  IMAD.WIDE.U32 R6, R6, c[0x0][0x270], R10.reuse ;  /* 0x00009c0006067a25 */ /* 0x100fe200078e000a */
[----:B------:R-:W-:Y:S01]  /*08e0*/  USHF.L.U32 UR8, UR12, 0x5, URZ ;  /* 0x000000050c087899 */ /* 0x000fe2000800063f */
[----:B------:R-:W-:Y:S01]  /*08f0*/  IADD3 R9, R3, UR6, RZ ;  /* 0x0000000603097c10 */ /* 0x000fe2000fffe0ff */
[----:B------:R-:W-:Y:S01]  /*0900*/  ULDC.64 UR4, c[0x0][0x278] ;  /* 0x00009e0000047ab9 */ /* 0x000fe20000000a00 */
[----:B------:R-:W-:Y:S01]  /*0910*/  IMAD.WIDE.U32 R4, R4, c[0x0][0x288], R10 ;  /* 0x0000a20004047a25 */ /* 0x000fe200078e000a */
[----:B------:R-:W-:Y:S01]  /*0920*/  ULDC.64 UR6, c[0x0][0x290] ;  /* 0x0000a40000067ab9 */ /* 0x000fe20000000a00 */
[CC--:B------:R-:W-:Y:S01]  /*0930*/  LEA.HI R27, R23.reuse, R84.reuse, RZ, 0x3 ;  /* 0x00000054171b7211 */ /* 0x0c0fe200078f18ff */
[----:B------:R-:W-:Y:S01]  /*0940*/  UIMAD UR15, UR24, UR17, UR15 ;  /* 0x00000011180f72a4 */ /* 0x000fe2000f8e020f */
[----:B------:R-:W-:Y:S01]  /*0950*/  IMAD.U32 R0, RZ, RZ, UR8 ;  /* 0x00000008ff007e24 */ /* 0x000fe2000f8e00ff */
[----:B------:R-:W-:Y:S01]  /*0960*/  ULDC.64 UR26, c[0x0][0x248] ;  /* 0x00009200001a7ab9 */ /* 0x000fe20000000a00 */
[----:B------:R-:W-:Y:S01]  /*0970*/  STL [R1+0x74], R85 ;  /* 0x0000745501007387 */ /* 0x000fe20000100800 */
[----:B------:R-:W-:Y:S01]  /*0980*/  UIMAD.WIDE.U32 UR18, UR11, UR4, URZ ;  /* 0x000000040b1272a5 */ /* 0x000fe2000f8e003f */
[----:B------:R-:W-:Y:S01]  /*0990*/  SHF.R.S32.HI R38, RZ, 0x3, R27 ;  /* 0x00000003ff267819 */ /* 0x000fe2000001141b */
[----:B------:R-:W-:Y:S01]  /*09a0*/  UIMAD.WIDE.U32 UR16, UR11, UR6, URZ ;  /* 0x000000060b1072a5 */ /* 0x000fe2000f8e003f */
[----:B------:R1:W-:Y:S01]  /*09b0*/  STL.64 [R1+0x78], R10 ;  /* 0x0000780a01007387 */ /* 0x0003e20000100a00 */
[----:B------:R-:W-:Y:S01]  /*09c0*/  UISETP.NE.AND UP0, UPT, UR26, 0x1, UPT ;  /* 0x000000011a00788c */ /* 0x000fe2000bf05270 */
[-C--:B------:R-:W-:Y:S01]  /*09d0*/  LEA.HI R26, R23, R84.reuse, RZ, 0x4 ;  /* 0x00000054171a7211 */ /* 0x080fe200078f20ff */
[----:B------:R-:W-:Y:S01]  /*09e0*/  UIMAD.WIDE.U32 UR26, UR24, UR27, URZ ;  /* 0x0000001b181a72a5 */ /* 0x000fe2000f8e003f */
[C---:B------:R-:W-:Y:S01]  /*09f0*/  @!P1 IADD3 R31, P4, P3, R0.reuse, UR18, R6 ;  /* 0x00000012001f9c10 */ /* 0x040fe2000fb9e006 */
[----:B------:R-:W-:Y:S01]  /*0a00*/  UIMAD UR28, UR9, UR4, URZ ;  /* 0x00000004091c72a4 */ /* 0x000fe2000f8e023f */
[----:B------:R-:W-:Y:S01]  /*0a10*/  IADD3 R32, P2, P0, R0, UR16, R4 ;  /* 0x0000001000207c10 */ /* 0x000fe2000f85e004 */
[----:B------:R-:W-:Y:S01]  /*0a20*/  IMAD.MOV.U32 R8, RZ, RZ, R2 ;  /* 0x000000ffff087224 */ /* 0x000fe200078e0002 */
[----:B------:R-:W-:Y:S01]  /*0a30*/  LOP3.LUT R0, R27, 0xfffffff8, RZ, 0xc0, !PT ;  /* 0xfffffff81b007812 */ /* 0x000fe200078ec0ff */
[----:B------:R-:W-:Y:S01]  /*0a40*/  IMAD.U32 R2, RZ, RZ, UR10 ;  /* 0x0000000aff027e24 */ /* 0x000fe2000f8e00ff */
[----:B------:R-:W-:Y:S01]  /*0a50*/  SHF.R.S32.HI R39, RZ, 0x1f, R38 ;  /* 0x0000001fff277819 */ /* 0x000fe20000011426 */
[----:B------:R-:W-:Y:S01]  /*0a60*/  UIMAD UR28, UR11, UR5, UR28 ;  /* 0x000000050b1c72a4 */ /* 0x000fe2000f8e021c */
[----:B------:R-:W-:Y:S01]  /*0a70*/  LEA.HI R19, R23, R84, RZ, 0x2 ;  /* 0x0000005417137211 */ /* 0x000fe200078f10ff */
[----:B------:R-:W-:Y:S01]  /*0a80*/  IMAD.IADD R17, R84, 0x1, -R0 ;  /* 0x0000000154117824 */ /* 0x000fe200078e0a00 */
[----:B------:R-:W-:Y:S01]  /*0a90*/  SHF.R.S32.HI R4, RZ, 0x4, R26 ;  /* 0x00000004ff047819 */ /* 0x000fe2000001141a */
[----:B------:R-:W-:Y:S01]  /*0aa0*/  ULDC.64 UR4, c[0x0][0x1e0] ;  /* 0x0000780000047ab9 */ /* 0x000fe20000000a00 */
[----:B------:R-:W-:Y:S01]  /*0ab0*/  IMAD.WIDE R14, R2, 0x40, R38 ;  /* 0x00000040020e7825 */ /* 0x000fe200078e0226 */
[--C-:B------:R-:W-:Y:S01]  /*0ac0*/  SHF.R.S32.HI R6, RZ, 0x2, R19.reuse ;  /* 0x00000002ff067819 */ /* 0x100fe20000011413 */
[----:B------:R-:W-:Y:S01]  /*0ad0*/  UIMAD UR6, UR9, UR6, URZ ;  /* 0x00000006090672a4 */ /* 0x000fe2000f8e023f */
[----:B------:R-:W-:Y:S01]  /*0ae0*/  SHF.R.S32.HI R2, RZ, 0x1f, R19 ;  /* 0x0000001fff027819 */ /* 0x000fe20000011413 */
[----:B------:R-:W-:Y:S01]  /*0af0*/  IMAD.SHL.U32 R12, R17, 0x8, RZ ;  /* 0x00000008110c7824 */ /* 0x000fe200078e00ff */
[----:B------:R-:W-:Y:S01]  /*0b00*/  LEA.HI R0, R26, R4, RZ, 0x1 ;  /* 0x000000041a007211 */ /* 0x000fe200078f08ff */
[----:B------:R-:W-:Y:S01]  /*0b10*/  UIMAD UR6, UR11, UR7, UR6 ;  /* 0x000000070b0672a4 */ /* 0x000fe2000f8e0206 */
[----:B------:R-:W-:Y:S01]  /*0b20*/  IMAD.U32 R16, RZ, RZ, UR11 ;  /* 0x0000000bff107e24 */ /* 0x000fe2000f8e00ff */
[----:B------:R-:W-:Y:S01]  /*0b30*/  STL.64 [R1+0x58], R38 ;  /* 0x0000582601007387 */ /* 0x000fe20000100a00 */
[----:B------:R-:W-:Y:S01]  /*0b40*/  SHF.R.S32.HI R13, RZ, 0x1f, R12 ;  /* 0x0000001fff0d7819 */ /* 0x000fe2000001140c */
[----:B------:R-:W-:Y:S01]  /*0b50*/  IMAD.MOV.U32 R148, RZ, RZ, 0x20 ;  /* 0x00000020ff947424 */ /* 0x000fe200078e00ff */
[----:B-1----:R-:W-:Y:S01]  /*0b60*/  IADD3 R10, R5, UR22, RZ ;  /* 0x00000016050a7c10 */ /* 0x002fe2000fffe0ff */
[----:B------:R-:W-:Y:S01]  /*0b70*/  ULDC UR22, c[0x0][0x250] ;  /* 0x0000940000167ab9 */ /* 0x000fe20000000800 */
[----:B------:R-:W-:Y:S01]  /*0b80*/  IADD3 R11, R7, UR15, RZ ;  /* 0x0000000f070b7c10 */ /* 0x000fe2000fffe0ff */
[----:B------:R-:W-:Y:S01]  /*0b90*/  UMOV UR15, UR24 ;  /* 0x00000018000f7c82 */ /* 0x000fe20008000000 */
[----:B------:R-:W-:Y:S01]  /*0ba0*/  LEA.HI R5, R2, R6, RZ, 0x3 ;  /* 0x0000000602057211 */ /* 0x000fe200078f18ff */
[----:B------:R-:W-:Y:S01]  /*0bb0*/  @UP0 USHF.R.U32.HI UR15, URZ, UR22, UR27 ;  /* 0x000000163f0f0299 */ /* 0x000fe2000801161b */
[----:B------:R-:W-:Y:S01]  /*0bc0*/  LOP3.LUT R0, R0, 0xfffffffe, RZ, 0xc0, !PT ;  /* 0xfffffffe00007812 */ /* 0x000fe200078ec0ff */
[----:B------:R-:W-:Y:S01]  /*0bd0*/  CS2R R146, SRZ ;  /* 0x0000000000927805 */ /* 0x000fe2000001ff00 */
[C---:B------:R-:W-:Y:S01]  /*0be0*/  IADD3 R28, R12.reuse, 0x40, RZ ;  /* 0x000000400c1c7810 */ /* 0x040fe20007ffe0ff */
[----:B------:R-:W-:Y:S01]  /*0bf0*/  USHF.R.S32.HI UR22, URZ, 0x1f, UR15 ;  /* 0x0000001f3f167899 */ /* 0x000fe2000801140f */
[C---:B------:R-:W-:Y:S01]  /*0c00*/  IADD3 R29, R12.reuse, 0x80, RZ ;  /* 0x000000800c1d7810 */ /* 0x040fe20007ffe0ff */
[----:B------:R-:W-:Y:S01]  /*0c10*/  IMAD.U32 R7, RZ, RZ, UR15 ;  /* 0x0000000fff077e24 */ /* 0x000fe2000f8e00ff */
[----:B------:R-:W-:Y:S01]  /*0c20*/  IADD3 R30, R12, 0xc0, RZ ;  /* 0x000000c00c1e7810 */ /* 0x000fe20007ffe0ff */
[----:B------:R-:W-:Y:S01]  /*0c30*/  UIMAD UR4, UR22, UR4, URZ ;  /* 0x00000004160472a4 */ /* 0x000fe2000f8e023f */
[----:B------:R-:W-:Y:S01]  /*0c40*/  IMAD.IADD R22, R4, 0x1, -R0 ;  /* 0x0000000104167824 */ /* 0x000fe200078e0a00 */
[----:B------:R-:W-:Y:S01]  /*0c50*/  LOP3.LUT R0, R5, 0xfffffff8, RZ, 0xc0, !PT ;  /* 0xfffffff805007812 */ /* 0x000fe200078ec0ff */
[----:B------:R-:W-:Y:S01]  /*0c60*/  IMAD.WIDE.U32 R2, R7, c[0x0][0x1e0], R12 ;  /* 0x0000780007027a25 */ /* 0x000fe200078e000c */
[----:B------:R-:W-:Y:S01]  /*0c70*/  UIMAD UR26, UR15, UR5, UR4 ;  /* 0x000000050f1a72a4 */ /* 0x000fe2000f8e0204 */
[----:B------:R-:W-:Y:S01]  /*0c80*/  ISETP.GE.AND P6, PT, R29, c[0x0][0x1cc], PT ;  /* 0x000073001d007a0c */ /* 0x000fe20003fc6270 */
[----:B------:R-:W-:Y:S01]  /*0c90*/  UMOV UR27, 0x5 ;  /* 0x00000005001b7882 */ /* 0x000fe20000000000 */
[----:B------:R-:W-:Y:S01]  /*0ca0*/  IMAD.U32 R4, RZ, RZ, UR11 ;  /* 0x0000000bff047e24 */ /* 0x000fe2000f8e00ff */
[----:B------:R-:W-:Y:S01]  /*0cb0*/  ULDC.64 UR4, c[0x0][0x1b0] ;  /* 0x00006c0000047ab9 */ /* 0x000fe20000000a00 */
[----:B------:R-:W-:Y:S01]  /*0cc0*/  IMAD.IADD R18, R6, 0x1, -R0 ;  /* 0x0000000106127824 */ /* 0x000fe200078e0a00 */
[----:B------:R-:W-:Y:S01]  /*0cd0*/  IADD3 R3, R3, UR26, RZ ;  /* 0x0000001a03037c10 */ /* 0x000fe2000fffe0ff */
[----:B------:R-:W-:Y:S01]  /*0ce0*/  UIMAD UR4, UR22, UR4, URZ ;  /* 0x00000004160472a4 */ /* 0x000fe2000f8e023f */
[CC--:B------:R-:W-:Y:S01]  /*0cf0*/  LEA.HI R0, R23.reuse, R84.reuse, RZ, 0x6 ;  /* 0x0000005417007211 */ /* 0x0c0fe200078f30ff */
[----:B------:R-:W-:Y:S01]  /*0d00*/  UIADD3 UR22, UR17, UR6, URZ ;  /* 0x0000000611167290 */ /* 0x000fe2000fffe03f */
[----:B------:R-:W-:Y:S01]  /*0d10*/  LEA.HI R23, R23, R84, RZ, 0x5 ;  /* 0x0000005417177211 */ /* 0x000fe200078f28ff */
[----:B------:R-:W-:Y:S01]  /*0d20*/  IMAD.WIDE.U32 R4, R4, c[0x0][0x1e8], R2 ;  /* 0x00007a0004047a25 */ /* 0x000fe200078e0002 */
[----:B------:R-:W-:Y:S01]  /*0d30*/  UIMAD UR7, UR15, UR5, UR4 ;  /* 0x000000050f0772a4 */ /* 0x000fe2000f8e0204 */
[----:B------:R-:W-:Y:S01]  /*0d40*/  SHF.R.S32.HI R20, RZ, 0x6, R0 ;  /* 0x00000006ff147819 */ /* 0x000fe20000011400 */
[----:B------:R-:W-:Y:S01]  /*0d50*/  USHF.R.S32.HI UR5, URZ, 0x1f, UR8 ;  /* 0x0000001f3f057899 */ /* 0x000fe20008011408 */
[----:B------:R-:W-:Y:S01]  /*0d60*/  IMAD.SHL.U32 R2, R38, 0x40, RZ ;  /* 0x0000004026027824 */ /* 0x000fe200078e00ff */
[----:B------:R-:W-:Y:S01]  /*0d70*/  UIADD3 UR15, UR19, UR28, URZ ;  /* 0x0000001c130f7290 */ /* 0x000fe2000fffe03f */
[----:B------:R-:W-:Y:S01]  /*0d80*/  IADD3 R5, R5, UR23, RZ ;  /* 0x0000001705057c10 */ /* 0x000fe2000fffe0ff */
[----:B------:R-:W-:Y:S01]  /*0d90*/  ULDC UR4, c[0x0][0x198] ;  /* 0x0000660000047ab9 */ /* 0x000fe20000000800 */
[----:B------:R-:W-:Y:S01]  /*0da0*/  IMAD.SHL.U32 R21, R20, 0x200, RZ ;  /* 0x0000020014157824 */ /* 0x000fe200078e00ff */
[----:B------:R-:W-:Y:S01]  /*0db0*/  LOP3.LUT R0, R2, 0x1c0, RZ, 0xc0, !PT ;  /* 0x000001c002007812 */ /* 0x000fe200078ec0ff */
[----:B------:R-:W-:Y:S01]  /*0dc0*/  IMAD.U32 R6, RZ, RZ, UR5 ;  /* 0x00000005ff067e24 */ /* 0x000fe2000f8e00ff */
[----:B------:R-:W-:Y:S01]  /*0dd0*/  UIADD3 UR23, -UR13, UR4, URZ ;  /* 0x000000040d177290 */ /* 0x000fe2000fffe13f */
[----:B------:R-:W-:Y:S01]  /*0de0*/  IMAD.WIDE.U32 R2, R7, c[0x0][0x1b0], R12 ;  /* 0x00006c0007027a25 */ /* 0x000fe200078e000c */
[----:B------:R-:W-:Y:S01]  /*0df0*/  LOP3.LUT R7, R0, 0x38, R12, 0xf8, !PT ;  /* 0x0000003800077812 */ /* 0x000fe200078ef80c */
[----:B------:R-:W-:Y:S01]  /*0e00*/  ULDC.64 UR4, c[0x0][0x1b8] ;  /* 0x00006e0000047ab9 */ /* 0x000fe20000000a00 */
[----:B------:R-:W-:Y:S01]  /*0e10*/  SHF.R.U32.HI R0, RZ, 0x3, R0 ;  /* 0x00000003ff007819 */ /* 0x000fe20000011600 */
[----:B------:R-:W-:Y:S01]  /*0e20*/  UIMAD UR4, UR9, UR4, URZ ;  /* 0x00000004090472a4 */ /* 0x000fe2000f8e023f */
[C---:B------:R-:W-:Y:S01]  /*0e30*/  @!P1 IADD3.X R34, R6.reuse, UR15, R11, P4, P3 ;  /* 0x0000000f06229c10 */ /* 0x040fe2000a7e640b */
[----:B------:R-:W-:Y:S01]  /*0e40*/  CS2R R144, SRZ ;  /* 0x0000000000907805 */ /* 0x000fe2000001ff00 */
[----:B------:R-:W-:Y:S01]  /*0e50*/  LOP3.LUT R11, R21, R7, R0, 0xf6, !PT ;  /* 0x00000007150b7212 */ /* 0x000fe200078ef600 */
[----:B------:R-:W-:Y:S01]  /*0e60*/  IMAD R0, R15, c[0x0][0x1d8], RZ ;  /* 0x000076000f007a24 */ /* 0x000fe200078e02ff */
[----:B------:R-:W-:Y:S01]  /*0e70*/  IADD3.X R35, R6, UR22, R10, P2, P0 ;  /* 0x0000001606237c10 */ /* 0x000fe200097e040a */
[----:B------:R-:W-:Y:S01]  /*0e80*/  IMAD.WIDE.U32 R6, R14, c[0x0][0x1d8], R4 ;  /* 0x000076000e067a25 */ /* 0x000fe200078e0004 */
[----:B------:R-:W-:Y:S01]  /*0e90*/  IADD3 R10, -R38, UR23, RZ ;  /* 0x00000017260a7c10 */ /* 0x000fe2000fffe1ff */
[----:B------:R-:W-:Y:S01]  /*0ea0*/  UIMAD UR4, UR11, UR5, UR4 ;  /* 0x000000050b0472a4 */ /* 0x000fe2000f8e0204 */
[----:B------:R-:W-:Y:S01]  /*0eb0*/  ISETP.GE.AND P2, PT, R12, c[0x0][0x1cc], PT ;  /* 0x000073000c007a0c */ /* 0x000fe20003f46270 */
[----:B------:R-:W-:Y:S01]  /*0ec0*/  IMAD R0, R14, c[0x0][0x1dc], R0 ;  /* 0x000077000e007a24 */ /* 0x000fe200078e0200 */
[----:B------:R-:W-:Y:S01]  /*0ed0*/  IADD3 R3, R3, UR7, RZ ;  /* 0x0000000703037c10 */ /* 0x000fe2000fffe0ff */
[----:B------:R-:W-:Y:S01]  /*0ee0*/  IMAD.SHL.U32 R37, R11, 0x2, RZ ;  /* 0x000000020b257824 */ /* 0x000fe200078e00ff */
[----:B------:R-:W-:Y:S01]  /*0ef0*/  ISETP.LT.OR P3, PT, R10, 0x1, P2 ;  /* 0x000000010a00780c */ /* 0x000fe20001761670 */
[----:B------:R-:W-:Y:S01]  /*0f00*/  IMAD.IADD R0, R7, 0x1, R0 ;  /* 0x0000000107007824 */ /* 0x000fe200078e0200 */
[----:B------:R-:W-:Y:S01]  /*0f10*/  ISETP.GE.AND P4, PT, R28, c[0x0][0x1cc], PT ;  /* 0x000073001c007a0c */ /* 0x000fe20003f86270 */
[----:B------:R-:W-:Y:S01]  /*0f20*/  IMAD.WIDE.U32 R4, R16, c[0x0][0x1b8], R2 ;  /* 0x00006e0010047a25 */ /* 0x000fe200078e0002 */
[----:B------:R-:W-:Y:S01]  /*0f30*/  LEA R2, P0, R6, c[0x0][0x1c0], 0x1 ;  /* 0x0000700006027a11 */ /* 0x000fe200078008ff */
[----:B------:R-:W-:Y:S01]  /*0f40*/  ULDC.64 UR6, c[0x0][0x208] ;  /* 0x0000820000067ab9 */ /* 0x000fe20000000a00 */
[----:B------:R-:W-:Y:S01]  /*0f50*/  ISETP.LT.OR P5, PT, R10, 0x1, P4 ;  /* 0x000000010a00780c */ /* 0x000fe200027a1670 */
[----:B------:R-:W-:Y:S01]  /*0f60*/  IMAD.MOV.U32 R11, RZ, RZ, c[0x0][0x1ac] ;  /* 0x00006b00ff0b7624 */ /* 0x000fe200078e00ff */
[----:B------:R-:W-:Y:S01]  /*0f70*/  LEA.HI.X R3, R6, c[0x0][0x1c4], R0, 0x1, P0 ;  /* 0x0000710006037a11 */ /* 0x000fe200000f0c00 */
[----:B------:R-:W-:Y:S01]  /*0f80*/  IMAD.U32 R0, RZ, RZ, UR11 ;  /* 0x0000000bff007e24 */ /* 0x000fe2000f8e00ff */
[----:B------:R-:W-:Y:S01]  /*0f90*/  ISETP.LT.OR P0, PT, R10, 0x1, P6 ;  /* 0x000000010a00780c */ /* 0x000fe20003701670 */
[----:B------:R-:W-:Y:S01]  /*0fa0*/  IMAD.MOV.U32 R6, RZ, RZ, R4 ;  /* 0x000000ffff067224 */ /* 0x000fe200078e0004 */
[----:B------:R-:W-:Y:S01]  /*0fb0*/  IADD3 R7, R5, UR4, RZ ;  /* 0x0000000405077c10 */ /* 0x000fe2000fffe0ff */
[----:B------:R-:W-:Y:S01]  /*0fc0*/  @!PT LDS RZ, [RZ] ;  /* 0x00000000fffff984 */ /* 0x000fe20000000800 */
[----:B------:R-:W-:Y:S01]  /*0fd0*/  @!PT LDS RZ, [RZ] ;  /* 0x00000000fffff984 */ /* 0x000fe20000000800 */
[----:B------:R-:W-:Y:S01]  /*0fe0*/  @!PT LDS RZ, [RZ] ;  /* 0x00000000fffff984 */ /* 0x000fe20000000800 */
[----:B------:R1:W-:Y:S01]  /*0ff0*/  LDGSTS.E.BYPASS.LTC128B.128 [R37+0x8080], [R2.64], !P3 ;  /* 0x0808000002257fae */ /* 0x0003e2000d901d54 */
[----:B------:R-:W-:Y:S01]  /*1000*/  ISETP.GE.AND P3, PT, R30, c[0x0][0x1cc], PT ;  /* 0x000073001e007a0c */ /* 0x000fe20003f66270 */
[----:B------:R-:W-:Y:S01]  /*1010*/  IMAD.MOV.U32 R5, RZ, RZ, c[0x0][0x1d8] ;  /* 0x00007600ff057624 */ /* 0x000fe200078e00ff */
[----:B------:R-:W-:Y:S01]  /*1020*/  ISETP.LT.OR P2, PT, R10, 0x21, P2 ;  /* 0x000000210a00780c */ /* 0x000fe20001741670 */
[----:B------:R-:W-:Y:S01]  /*1030*/  IMAD.WIDE.U32 R150, R0, c[0x0][0x240], R8 ;  /* 0x0000900000967a25 */ /* 0x000fe200078e0008 */
[C---:B------:R-:W-:Y:S01]  /*1040*/  ISETP.LT.OR P4, PT, R10.reuse, 0x21, P4 ;  /* 0x000000210a00780c */ /* 0x040fe20002781670 */
[----:B------:R1:W-:Y:S01]  /*1050*/  LDGSTS.E.BYPASS.LTC128B.128 [R37+0xa080], [R2.64+0x80], !P5 ;  /* 0x0a08008002257fae */ /* 0x0003e2000e901d54 */
[C---:B------:R-:W-:Y:S01]  /*1060*/  ISETP.LT.OR P5, PT, R10.reuse, 0x1, P3 ;  /* 0x000000010a00780c */ /* 0x040fe20001fa1670 */
[----:B------:R-:W-:Y:S01]  /*1070*/  IMAD.MOV.U32 R8, RZ, RZ, c[0x0][0x1dc] ;  /* 0x00007700ff087624 */ /* 0x000fe200078e00ff */
[C---:B------:R-:W-:Y:S01]  /*1080*/  ISETP.LT.OR P6, PT, R10.reuse, 0x21, P6 ;  /* 0x000000210a00780c */ /* 0x040fe200037c1670 */
[----:B------:R1:W-:Y:S01]  /*1090*/  LDGSTS.E.BYPASS.LTC128B.128 [R37+0xc080], [R2.64+0x100], !P0 ;  /* 0x0c08010002257fae */ /* 0x0003e2000c101d54 */
[----:B------:R-:W-:Y:S01]  /*10a0*/  ISETP.LT.OR P3, PT, R10, 0x21, P3 ;  /* 0x000000210a00780c */ /* 0x000fe20001f61670 */
[----:B------:R-:W-:Y:S01]  /*10b0*/  IMAD R0, R15, c[0x0][0x1a8], RZ ;  /* 0x00006a000f007a24 */ /* 0x000fe200078e02ff */
[C---:B------:R-:W-:Y:S01]  /*10c0*/  LEA R4, P0, R5.reuse, R2, 0x6 ;  /* 0x0000000205047211 */ /* 0x040fe200078030ff */
[C---:B------:R-:W-:Y:S01]  /*10d0*/  IMAD.WIDE.U32 R6, R14.reuse, c[0x0][0x1a8], R6 ;  /* 0x00006a000e067a25 */ /* 0x040fe200078e0006 */
[----:B------:R-:W-:Y:S01]  /*10e0*/  ULDC.64 UR4, c[0x0][0x180] ;  /* 0x0000600000047ab9 */ /* 0x000fe20000000a00 */
[----:B------:R-:W-:Y:S01]  /*10f0*/  STL [R1+0x50], R37 ;  /* 0x0000502501007387 */ /* 0x000fe20000100800 */
[----:B------:R-:W-:Y:S01]  /*1100*/  LEA.HI.X R5, R5, R3, R8, 0x6, P0 ;  /* 0x0000000305057211 */ /* 0x000fe200000f3408 */
[----:B------:R-:W-:Y:S01]  /*1110*/  IMAD R0, R14, c[0x0][0x1ac], R0 ;  /* 0x00006b000e007a24 */ /* 0x000fe200078e0200 */
[----:B------:R-:W-:Y:S01]  /*1120*/  LEA R8, P0, R6, c[0x0][0x190], 0x1 ;  /* 0x0000640006087a11 */ /* 0x000fe200078008ff */
[----:B------:R1:W-:Y:S01]  /*1130*/  LDGSTS.E.BYPASS.LTC128B.128 [R37+0xe080], [R2.64+0x180], !P5 ;  /* 0x0e08018002257fae */ /* 0x0003e2000e901d54 */
[----:B------:R-:W-:Y:S01]  /*1140*/  ISETP.GE.AND P5, PT, R12, c[0x0][0x19c], PT ;  /* 0x000067000c007a0c */ /* 0x000fe20003fa6270 */
[----:B------:R-:W-:Y:S01]  /*1150*/  IMAD.IADD R0, R7, 0x1, R0 ;  /* 0x0000000107007824 */ /* 0x000fe200078e0200 */
[----:B------:R-:W-:Y:S01]  /*1160*/  UIMAD UR4, UR25, UR4, URZ ;  /* 0x00000004190472a4 */ /* 0x000fe2000f8e023f */
[----:B------:R2:W-:Y:S01]  /*1170*/  LDGSTS.E.BYPASS.LTC128B.128 [R37+0x9080], [R4.64], !P2 ;  /* 0x0908000004257fae */ /* 0x0005e2000d101d54 */
[----:B------:R-:W-:Y:S01]  /*1180*/  ISETP.LT.OR P2, PT, R10, 0x1, P5 ;  /* 0x000000010a00780c */ /* 0x000fe20002f41670 */
[----:B------:R-:W-:Y:S01]  /*1190*/  IMAD.MOV.U32 R7, RZ, RZ, c[0x0][0x1a8] ;  /* 0x00006a00ff077624 */ /* 0x000fe200078e00ff */
[----:B------:R-:W-:Y:S01]  /*11a0*/  LEA.HI.X R9, R6, c[0x0][0x194], R0, 0x1, P0 ;  /* 0x0000650006097a11 */ /* 0x000fe200000f0c00 */
[----:B------:R2:W-:Y:S01]  /*11b0*/  LDGSTS.E.BYPASS.LTC128B.128 [R37+0xb080], [R4.64+0x80], !P4 ;  /* 0x0b08008004257fae */ /* 0x0005e2000e101d54 */
[----:B------:R-:W-:Y:S01]  /*11c0*/  ISETP.GE.AND P4, PT, R28, c[0x0][0x19c], PT ;  /* 0x000067001c007a0c */ /* 0x000fe20003f86270 */
[----:B------:R-:W-:Y:S01]  /*11d0*/  IMAD R0, R39, c[0x0][0x178], RZ ;  /* 0x00005e0027007a24 */ /* 0x000fe200078e02ff */
[C---:B------:R-:W-:Y:S01]  /*11e0*/  ISETP.LT.OR P5, PT, R10.reuse, 0x21, P5 ;  /* 0x000000210a00780c */ /* 0x040fe20002fa1670 */
[----:B------:R2:W-:Y:S01]  /*11f0*/  LDGSTS.E.BYPASS.LTC128B.128 [R37+0xd080], [R4.64+0x100], !P6 ;  /* 0x0d08010004257fae */ /* 0x0005e2000f101d54 */
[----:B------:R-:W-:Y:S01]  /*1200*/  ISETP.LT.OR P6, PT, R10, 0x1, P4 ;  /* 0x000000010a00780c */ /* 0x000fe200027c1670 */
[----:B------:R-:W-:Y:S01]  /*1210*/  IMAD R0, R38, c[0x0][0x17c], R0 ;  /* 0x00005f0026007a24 */ /* 0x000fe200078e0200 */
[C---:B------:R-:W-:Y:S01]  /*1220*/  ISETP.LT.OR P4, PT, R10.reuse, 0x21, P4 ;  /* 0x000000210a00780c */ /* 0x040fe20002781670 */
[----:B------:R2:W-:Y:S01]  /*1230*/  LDGSTS.E.BYPASS.LTC128B.128 [R37+0xf080], [R4.64+0x180], !P3 ;  /* 0x0f08018004257fae */ /* 0x0005e2000d901d54 */
[----:B------:R-:W-:Y:S01]  /*1240*/  ISETP.GE.AND P3, PT, R29, c[0x0][0x19c], PT ;  /* 0x000067001d007a0c */ /* 0x000fe20003f66270 */
[----:B------:R-:W-:Y:S01]  /*1250*/  UIMAD UR26, UR24, UR5, UR4 ;  /* 0x00000005181a72a4 */ /* 0x000fe2000f8e0204 */
[----:B------:R-:W-:Y:S01]  /*1260*/  CS2R R142, SRZ ;  /* 0x00000000008e7805 */ /* 0x000fe2000001ff00 */
[----:B------:R-:W0:Y:S01]  /*1270*/  LDGDEPBAR ;  /* 0x00000000000079af */ /* 0x000e220000000000 */
[C---:B------:R-:W-:Y:S01]  /*1280*/  ISETP.LT.OR P0, PT, R10.reuse, 0x1, P3 ;  /* 0x000000010a00780c */ /* 0x040fe20001f01670 */
[----:B------:R-:W-:Y:S01]  /*1290*/  ULDC.64 UR4, c[0x0][0x210] ;  /* 0x0000840000047ab9 */ /* 0x000fe20000000a00 */
[----:B------:R-:W-:Y:S01]  /*12a0*/  ISETP.LT.OR P3, PT, R10, 0x21, P3 ;  /* 0x000000210a00780c */ /* 0x000fe20001f61670 */
[----:B------:R3:W-:Y:S01]  /*12b0*/  LDGSTS.E.BYPASS.LTC128B.128 [R37+0x80], [R8.64], !P2 ;  /* 0x0008000008257fae */ /* 0x0007e2000d101d54 */
[----:B------:R-:W-:Y:S01]  /*12c0*/  ISETP.GE.AND P2, PT, R30, c[0x0][0x19c], PT ;  /* 0x000067001e007a0c */ /* 0x000fe20003f46270 */
[----:B------:R-:W-:Y:S01]  /*12d0*/  UIMAD UR25, UR25, UR4, URZ ;  /* 0x00000004191972a4 */ /* 0x000fe2000f8e023f */
[----:B-1----:R-:W-:Y:S01]  /*12e0*/  IMAD.WIDE.U32 R2, R38, c[0x0][0x178], R12 ;  /* 0x00005e0026027a25 */ /* 0x002fe200078e000c */
[----:B------:R3:W-:Y:S01]  /*12f0*/  LDGSTS.E.BYPASS.LTC128B.128 [R37+0x2080], [R8.64+0x80], !P6 ;  /* 0x0208008008257fae */ /* 0x0007e2000f101d54 */
[C---:B------:R-:W-:Y:S01]  /*1300*/  ISETP.LT.OR P6, PT, R10.reuse, 0x1, P2 ;  /* 0x000000010a00780c */ /* 0x040fe200017c1670 */
[----:B------:R-:W-:Y:S01]  /*1310*/  UIMAD UR25, UR24, UR5, UR25 ;  /* 0x00000005181972a4 */ /* 0x000fe2000f8e0219 */
[----:B------:R-:W-:Y:S01]  /*1320*/  ISETP.LT.OR P2, PT, R10, 0x21, P2 ;  /* 0x000000210a00780c */ /* 0x000fe20001741670 */
[----:B------:R-:W-:Y:S01]  /*1330*/  USHF.L.U64.HI UR7, UR6, UR27, UR7 ;  /* 0x0000001b06077299 */ /* 0x000fe20008010207 */
[----:B------:R-:W-:Y:S01]  /*1340*/  STL.64 [R1+0xb0], R150 ;  /* 0x0000b09601007387 */ /* 0x000fe20000100a00 */
[----:B------:R-:W-:Y:S01]  /*1350*/  ULDC.64 UR4, c[0x0][0x188] ;  /* 0x0000620000047ab9 */ /* 0x000fe20000000a00 */
[----:B------:R-:W-:Y:S01]  /*1360*/  CS2R R140, SRZ ;  /* 0x00000000008c7805 */ /* 0x000fe2000001ff00 */
[----:B------:R-:W-:Y:S01]  /*1370*/  UIMAD UR4, UR9, UR4, URZ ;  /* 0x00000004090472a4 */ /* 0x000fe2000f8e023f */
[----:B------:R3:W-:Y:S01]  /*1380*/  LDGSTS.E.BYPASS.LTC128B.128 [R37+0x4080], [R8.64+0x100], !P0 ;  /* 0x0408010008257fae */ /* 0x0007e2000c101d54 */
[C---:B------:R-:W-:Y:S01]  /*1390*/  LEA R6, P0, R7.reuse, R8, 0x6 ;  /* 0x0000000807067211 */ /* 0x040fe200078030ff */
[----:B------:R-:W-:Y:S01]  /*13a0*/  USHF.L.U32 UR6, UR6, 0x5, URZ ;  /* 0x0000000506067899 */ /* 0x000fe2000800063f */
[----:B------:R-:W-:Y:S01]  /*13b0*/  CS2R R138, SRZ ;  /* 0x00000000008a7805 */ /* 0x000fe2000001ff00 */
[----:B------:R-:W-:Y:S01]  /*13c0*/  UIMAD UR7, UR7, UR12, URZ ;  /* 0x0000000c070772a4 */ /* 0x000fe2000f8e023f */
[----:B------:R-:W-:Y:S01]  /*13d0*/  LEA.HI.X R7, R7, R9, R11, 0x6, P0 ;  /* 0x0000000907077211 */ /* 0x000fe200000f340b */
[----:B--2---:R-:W-:Y:S01]  /*13e0*/  IMAD.IADD R5, R3, 0x1, R0 ;  /* 0x0000000103057824 */ /* 0x004fe200078e0200 */
[----:B------:R-:W-:Y:S01]  /*13f0*/  LOP3.LUT P0, RZ, R18, 0x4, RZ, 0xc0, !PT ;  /* 0x0000000412ff7812 */ /* 0x000fe2000780c0ff */
[----:B------:R-:W-:Y:S01]  /*1400*/  IMAD R0, R39, c[0x0][0x208], RZ ;  /* 0x0000820027007a24 */ /* 0x000fe200078e02ff */
[----:B------:R3:W-:Y:S01]  /*1410*/  LDGSTS.E.BYPASS.LTC128B.128 [R37+0x6080], [R8.64+0x180], !P6 ;  /* 0x0608018008257fae */ /* 0x0007e2000f101d54 */
[----:B------:R-:W-:Y:S01]  /*1420*/  IMAD.MOV.U32 R4, RZ, RZ, R2 ;  /* 0x000000ffff047224 */ /* 0x000fe200078e0002 */
[----:B------:R-:W-:Y:S01]  /*1430*/  LOP3.LUT P6, RZ, R17, 0x2, RZ, 0xc0, !PT ;  /* 0x0000000211ff7812 */ /* 0x000fe200078cc0ff */
[----:B------:R-:W-:Y:S01]  /*1440*/  IMAD R10, R38, c[0x0][0x20c], R0 ;  /* 0x00008300260a7a24 */ /* 0x000fe200078e0200 */
[----:B------:R1:W-:Y:S01]  /*1450*/  LDGSTS.E.BYPASS.LTC128B.128 [R37+0x1080], [R6.64], !P5 ;  /* 0x0108000006257fae */ /* 0x0003e2000e901d54 */
[----:B------:R-:W-:Y:S01]  /*1460*/  IMAD.SHL.U32 R0, R18, 0x40, RZ ;  /* 0x0000004012007824 */ /* 0x000fe200078e00ff */
[----:B------:R-:W-:Y:S01]  /*1470*/  SHF.R.S32.HI R18, RZ, 0x5, R23 ;  /* 0x00000005ff127819 */ /* 0x000fe20000011417 */
[----:B------:R-:W-:Y:S01]  /*1480*/  IMAD.WIDE.U32 R2, R38, c[0x0][0x208], R12 ;  /* 0x0000820026027a25 */ /* 0x000fe200078e000c */
[----:B------:R1:W-:Y:S01]  /*1490*/  LDGSTS.E.BYPASS.LTC128B.128 [R37+0x3080], [R6.64+0x80], !P4 ;  /* 0x0308008006257fae */ /* 0x0003e2000e101d54 */
[----:B------:R-:W-:Y:S01]  /*14a0*/  CS2R R136, SRZ ;  /* 0x0000000000887805 */ /* 0x000fe2000001ff00 */
[----:B------:R-:W-:Y:S01]  /*14b0*/  LOP3.LUT R0, R0, 0x1c0, RZ, 0xc0, !PT ;  /* 0x000001c000007812 */ /* 0x000fe200078ec0ff */
[----:B------:R-:W-:Y:S01]  /*14c0*/  IMAD.SHL.U32 R11, R20, 0x8, RZ ;  /* 0x00000008140b7824 */ /* 0x000fe200078e00ff */
[----:B------:R1:W-:Y:S01]  /*14d0*/  LDGSTS.E.BYPASS.LTC128B.128 [R37+0x5080], [R6.64+0x100], !P3 ;  /* 0x0508010006257fae */ /* 0x0003e2000d901d54 */
[----:B------:R-:W-:Y:S01]  /*14e0*/  IMAD.IADD R3, R3, 0x1, R10 ;  /* 0x0000000103037824 */ /* 0x000fe200078e020a */
[----:B------:R-:W-:Y:S01]  /*14f0*/  LEA.HI R10, R23, R18, RZ, 0x1 ;  /* 0x00000012170a7211 */ /* 0x000fe200078f08ff */
[----:B------:R-:W-:Y:S01]  /*1500*/  CS2R R134, SRZ ;  /* 0x0000000000867805 */ /* 0x000fe2000001ff00 */
[----:B------:R-:W-:Y:S01]  /*1510*/  LOP3.LUT R24, R11, 0x18, RZ, 0xc0, !PT ;  /* 0x000000180b187812 */ /* 0x000fe200078ec0ff */
[----:B------:R1:W-:Y:S01]  /*1520*/  LDGSTS.E.BYPASS.LTC128B.128 [R37+0x7080], [R6.64+0x180], !P2 ;  /* 0x0708018006257fae */ /* 0x0003e2000d101d54 */
[----:B------:R-:W-:Y:S01]  /*1530*/  SHF.R.U32.HI R11, RZ, 0x3, R0 ;  /* 0x00000003ff0b7819 */ /* 0x000fe20000011600 */
[----:B------:R-:W-:Y:S01]  /*1540*/  CS2R R132, SRZ ;  /* 0x0000000000847805 */ /* 0x000fe2000001ff00 */
[----:B------:R-:W-:Y:S01]  /*1550*/  LOP3.LUT R10, R10, 0xfffffffe, RZ, 0xc0, !PT ;  /* 0xfffffffe0a0a7812 */ /* 0x000fe200078ec0ff */
[----:B------:R-:W0:Y:S01]  /*1560*/  LDGDEPBAR ;  /* 0x00000000000079af */ /* 0x000e220000000000 */
[----:B------:R-:W-:Y:S01]  /*1570*/  LOP3.LUT R11, R11, R0, R24, 0x1e, !PT ;  /* 0x000000000b0b7212 */ /* 0x000fe200078e1e18 */
[----:B------:R-:W-:Y:S01]  /*1580*/  CS2R R130, SRZ ;  /* 0x0000000000827805 */ /* 0x000fe2000001ff00 */
[----:B------:R-:W-:Y:S01]  /*1590*/  LOP3.LUT R0, R19, 0x3ffffffc, RZ, 0xc0, !PT ;  /* 0x3ffffffc13007812 */ /* 0x000fe200078ec0ff */
[----:B------:R-:W-:Y:S01]  /*15a0*/  IMAD.IADD R19, R18, 0x1, -R10 ;  /* 0x0000000112137824 */ /* 0x000fe200078e0a0a */
[----:B------:R-:W-:Y:S01]  /*15b0*/  CS2R R128, SRZ ;  /* 0x0000000000807805 */ /* 0x000fe2000001ff00 */
[----:B------:R-:W-:Y:S01]  /*15c0*/  IMAD.U32 R10, RZ, RZ, UR24 ;  /* 0x00000018ff0a7e24 */ /* 0x000fe2000f8e00ff */
[----:B------:R-:W-:Y:S01]  /*15d0*/  UIMAD UR24, UR11, UR5, UR4 ;  /* 0x000000050b1872a4 */ /* 0x000fe2000f8e0204 */
[----:B------:R-:W-:Y:S01]  /*15e0*/  IMAD.IADD R0, R84, 0x1, -R0 ;  /* 0x0000000154007824 */ /* 0x000fe200078e0a00 */
[----:B------:R-:W-:Y:S01]  /*15f0*/  CS2R R126, SRZ ;  /* 0x00000000007e7805 */ /* 0x000fe2000001ff00 */
[----:B------:R-:W-:Y:S01]  /*1600*/  IMAD.SHL.U32 R25, R19, 0x400, RZ ;  /* 0x0000040013197824 */ /* 0x000fe200078e00ff */
[----:B------:R-:W-:Y:S01]  /*1610*/  ULDC.64 UR4, c[0x0][0x178] ;  /* 0x00005e0000047ab9 */ /* 0x000fe20000000a00 */
[----:B------:R-:W-:Y:S01]  /*1620*/  IMAD.WIDE.U32 R2, R10, c[0x0][0x210], R2 ;  /* 0x000084000a027a25 */ /* 0x000fe200078e0002 */
[----:B------:R-:W-:Y:S01]  /*1630*/  UIMAD.WIDE.U32 UR28, UR12, UR4, URZ ;  /* 0x000000040c1c72a5 */ /* 0x000fe2000f8e003f */
[----:B------:R-:W-:Y:S01]  /*1640*/  CS2R R124, SRZ ;  /* 0x00000000007c7805 */ /* 0x000fe2000001ff00 */
[----:B------:R-:W-:Y:S01]  /*1650*/  CS2R R122, SRZ ;  /* 0x00000000007a7805 */ /* 0x000fe2000001ff00 */
[----:B------:R-:W-:Y:S01]  /*1660*/  IMAD R0, R0, 0x2, R25 ;  /* 0x0000000200007824 */ /* 0x000fe200078e0219 */
[----:B------:R-:W-:Y:S01]  /*1670*/  IADD3 R3, R3, UR25, RZ ;  /* 0x0000001903037c10 */ /* 0x000fe2000fffe0ff */
[----:B------:R-:W-:Y:S01]  /*1680*/  IMAD.WIDE.U32 R4, R10, c[0x0][0x180], R4 ;  /* 0x000060000a047a25 */ /* 0x000fe200078e0004 */
[----:B------:R-:W-:Y:S01]  /*1690*/  USHF.R.S32.HI UR25, URZ, 0x1f, UR12 ;  /* 0x0000001f3f197899 */ /* 0x000fe2000801140c */
[----:B------:R-:W-:Y:S01]  /*16a0*/  CS2R R120, SRZ ;  /* 0x0000000000787805 */ /* 0x000fe2000001ff00 */
[----:B------:R-:W-:Y:S01]  /*16b0*/  CS2R R118, SRZ ;  /* 0x0000000000767805 */ /* 0x000fe2000001ff00 */
[----:B------:R-:W-:Y:S01]  /*16c0*/  IMAD.IADD R0, R0, 0x1, R11 ;  /* 0x0000000100007824 */ /* 0x000fe200078e020b */
[----:B------:R-:W-:Y:S01]  /*16d0*/  IADD3 R5, R5, UR26, RZ ;  /* 0x0000001a05057c10 */ /* 0x000fe2000fffe0ff */
[----:B------:R-:W-:Y:S01]  /*16e0*/  UIMAD UR26, UR25, UR4, URZ ;  /* 0x00000004191a72a4 */ /* 0x000fe2000f8e023f */
[----:B---3--:R-:W-:Y:S01]  /*16f0*/  IMAD.U32 R9, RZ, RZ, UR11 ;  /* 0x0000000bff097e24 */ /* 0x008fe2000f8e00ff */
[----:B------:R-:W-:Y:S01]  /*1700*/  UIMAD UR7, UR25, UR6, UR7 ;  /* 0x00000006190772a4 */ /* 0x000fe2000f8e0207 */
[----:B------:R-:W-:Y:S01]  /*1710*/  IMAD.SHL.U32 R33, R0, 0x2, RZ ;  /* 0x0000000200217824 */ /* 0x000fe200078e00ff */
[----:B------:R-:W-:Y:S01]  /*1720*/  UIMAD UR26, UR12, UR5, UR26 ;  /* 0x000000050c1a72a4 */ /* 0x000fe2000f8e021a */
[----:B------:R-:W-:Y:S01]  /*1730*/  IMAD.U32 R8, RZ, RZ, UR11 ;  /* 0x0000000bff087e24 */ /* 0x000fe2000f8e00ff */
[----:B------:R-:W-:-:S04]  /*1740*/  DEPBAR.LE SB0, 0x1 ;  /* 0x000080400000791a */ /* 0x000fc80000000000 */
[C---:B------:R-:W-:Y:S01]  /*1750*/  IADD3 R0, R33.reuse, 0x14180, RZ ;  /* 0x0001418021007810 */ /* 0x040fe20007ffe0ff */
[----:B------:R-:W-:Y:S01]  /*1760*/  ULDC.64 UR4, c[0x0][0x218] ;  /* 0x0000860000047ab9 */ /* 0x000fe20000000a00 */
[----:B------:R-:W-:Y:S01]  /*1770*/  IADD3 R11, R33, 0x141c0, RZ ;  /* 0x000141c0210b7810 */ /* 0x000fe20007ffe0ff */
[----:B------:R-:W-:Y:S01]  /*1780*/  UIMAD UR4, UR9, UR4, URZ ;  /* 0x00000004090472a4 */ /* 0x000fe2000f8e023f */
[----:B------:R-:W-:Y:S01]  /*1790*/  @P0 IADD3 R11, R0, -0x40, RZ ;  /* 0xffffffc0000b0810 */ /* 0x000fe20007ffe0ff */
[----:B------:R-:W-:Y:S01]  /*17a0*/  IMAD.SHL.U32 R0, R17, 0x40, RZ ;  /* 0x0000004011007824 */ /* 0x000fe200078e00ff */
[----:B------:R-:W-:Y:S01]  /*17b0*/  UIADD3 UR26, UR29, UR26, URZ ;  /* 0x0000001a1d1a7290 */ /* 0x000fe2000fffe03f */
[----:B------:R-:W-:Y:S01]  /*17c0*/  IMAD.WIDE.U32 R40, R9, c[0x0][0x188], R4 ;  /* 0x0000620009287a25 */ /* 0x000fe200078e0004 */
[----:B------:R-:W-:Y:S01]  /*17d0*/  UIMAD UR4, UR11, UR5, UR4 ;  /* 0x000000050b0472a4 */ /* 0x000fe2000f8e0204 */
[----:B------:R2:W-:Y:S01]  /*17e0*/  STL [R1+0x68], R33 ;  /* 0x0000682101007387 */ /* 0x0005e20000100800 */
[----:B------:R-:W-:Y:S01]  /*17f0*/  LOP3.LUT R13, R0, 0x1c0, RZ, 0xc0, !PT ;  /* 0x000001c0000d7812 */ /* 0x000fe200078ec0ff */
[----:B------:R-:W-:Y:S01]  /*1800*/  IMAD.WIDE.U32 R14, R8, c[0x0][0x218], R2 ;  /* 0x00008600080e7a25 */ /* 0x000fe200078e0002 */
[----:B------:R-:W-:Y:S01]  /*1810*/  SHF.R.S32.HI R3, RZ, 0x1f, R20 ;  /* 0x0000001fff037819 */ /* 0x000fe20000011414 */
[----:B------:R3:W-:Y:S01]  /*1820*/  STL [R1+0x6c], R11 ;  /* 0x00006c0b01007387 */ /* 0x0007e20000100800 */
[----:B------:R-:W-:Y:S01]  /*1830*/  LOP3.LUT R2, R13, 0x8, R27, 0xf8, !PT ;  /* 0x000000080d027812 */ /* 0x000fe200078ef81b */
[----:B------:R-:W-:Y:S01]  /*1840*/  IMAD.U32 R4, RZ, RZ, UR28 ;  /* 0x0000001cff047e24 */ /* 0x000fe2000f8e00ff */
[----:B------:R-:W-:Y:S01]  /*1850*/  SHF.R.U32.HI R16, RZ, 0x3, R13 ;  /* 0x00000003ff107819 */ /* 0x000fe2000001160d */
[----:B------:R-:W-:Y:S01]  /*1860*/  IMAD.U32 R9, RZ, RZ, UR26 ;  /* 0x0000001aff097e24 */ /* 0x000fe2000f8e00ff */
[----:B------:R-:W-:Y:S01]  /*1870*/  STL.64 [R1+0xa0], R40 ;  /* 0x0000a02801007387 */ /* 0x000fe20000100a00 */
[----:B------:R-:W-:Y:S01]  /*1880*/  IMAD.U32 R5, RZ, RZ, UR29 ;  /* 0x0000001dff057e24 */ /* 0x000fe2000f8e00ff */
[----:B------:R-:W-:Y:S01]  /*1890*/  LEA R8, P5, R4, R40, 0x5 ;  /* 0x0000002804087211 */ /* 0x000fe200078a28ff */
[----:B------:R-:W-:Y:S01]  /*18a0*/  IMAD.U32 R5, RZ, RZ, UR6 ;  /* 0x00000006ff057e24 */ /* 0x000fe2000f8e00ff */
[----:B------:R-:W-:Y:S01]  /*18b0*/  LOP3.LUT R2, R2, R16, RZ, 0x3c, !PT ;  /* 0x0000001002027212 */ /* 0x000fe200078e3cff */
[----:B------:R-:W-:Y:S01]  /*18c0*/  IMAD.MOV.U32 R10, RZ, RZ, R14 ;  /* 0x000000ffff0a7224 */ /* 0x000fe200078e000e */
[----:B------:R-:W-:Y:S01]  /*18d0*/  STL.64 [R1+0x98], R14 ;  /* 0x0000980e01007387 */ /* 0x000fe20000100a00 */
[----:B------:R-:W-:Y:S01]  /*18e0*/  IMAD R0, R22, 0x800, R21 ;  /* 0x0000080016007824 */ /* 0x000fe200078e0215 */
[----:B------:R-:W-:Y:S01]  /*18f0*/  LOP3.LUT P0, RZ, R17, 0x4, RZ, 0xc0, !PT ;  /* 0x0000000411ff7812 */ /* 0x000fe2000780c0ff */
[----:B------:R-:W-:Y:S01]  /*1900*/  IMAD.SHL.U32 R18, R18, 0x8, RZ ;  /* 0x0000000812127824 */ /* 0x000fe200078e00ff */
[----:B-1----:R-:W-:Y:S01]  /*1910*/  LEA R6, P3, R8, c[0x0][0x160], 0x1 ;  /* 0x0000580008067a11 */ /* 0x002fe200078608ff */
[----:B------:R-:W-:Y:S01]  /*1920*/  IMAD.IADD R2, R0, 0x1, R2 ;  /* 0x0000000100027824 */ /* 0x000fe200078e0202 */
[----:B------:R-:W-:Y:S01]  /*1930*/  CS2R R116, SRZ ;  /* 0x0000000000747805 */ /* 0x000fe2000001ff00 */
[----:B------:R-:W-:Y:S01]  /*1940*/  CS2R R114, SRZ ;  /* 0x0000000000727805 */ /* 0x000fe2000001ff00 */
[----:B------:R-:W-:Y:S01]  /*1950*/  CS2R R112, SRZ ;  /* 0x0000000000707805 */ /* 0x000fe2000001ff00 */
[----:B------:R-:W-:Y:S01]  /*1960*/  IMAD.SHL.U32 R2, R2, 0x2, RZ ;  /* 0x0000000202027824 */ /* 0x000fe200078e00ff */
[----:B--2---:R-:W-:Y:S01]  /*1970*/  IADD3 R33, R41, UR24, RZ ;  /* 0x0000001829217c10 */ /* 0x004fe2000fffe0ff */
[----:B------:R-:W-:Y:S01]  /*1980*/  BAR.SYNC.DEFER_BLOCKING 0x0 ;  /* 0x0000000000007b1d */ /* 0x000fe20000010000 */
[----:B------:R-:W-:Y:S01]  /*1990*/  CS2R R110, SRZ ;  /* 0x00000000006e7805 */ /* 0x000fe2000001ff00 */
[----:B------:R-:W-:Y:S01]  /*19a0*/  CS2R R108, SRZ ;  /* 0x00000000006c7805 */ /* 0x000fe2000001ff00 */
[----:B---3--:R-:W-:Y:S01]  /*19b0*/  IADD3 R11, R15, UR4, RZ ;  /* 0x000000040f0b7c10 */ /* 0x008fe2000fffe0ff */
[----:B------:R-:W-:Y:S01]  /*19c0*/  CS2R R106, SRZ ;  /* 0x00000000006a7805 */ /* 0x000fe2000001ff00 */
[----:B------:R-:W-:Y:S01]  /*19d0*/  LEA.HI.X R9, R4, R33, R9, 0x5, P5 ;  /* 0x0000002104097211 */ /* 0x000fe200028f2c09 */
[----:B------:R-:W-:Y:S01]  /*19e0*/  STL [R1+0xac], R33 ;  /* 0x0000ac2101007387 */ /* 0x000fe20000100800 */
[----:B------:R-:W-:Y:S01]  /*19f0*/  ULDC UR4, c[0x0][0x168] ;  /* 0x00005a0000047ab9 */ /* 0x000fe20000000800 */
[----:B------:R-:W-:Y:S01]  /*1a00*/  IMAD.WIDE.U32 R4, R5, UR12, R10 ;  /* 0x0000000c05047c25 */ /* 0x000fe2000f8e000a */
[----:B------:R-:W-:Y:S01]  /*1a10*/  LEA.HI.X R7, R8, c[0x0][0x164], R9, 0x1, P3 ;  /* 0x0000590008077a11 */ /* 0x000fe200018f0c09 */
[----:B------:R1:W-:Y:S01]  /*1a20*/  STL.64 [R1+0x90], R10 ;  /* 0x0000900a01007387 */ /* 0x0003e20000100a00 */
[----:B------:R-:W-:Y:S01]  /*1a30*/  UIADD3 UR4, -UR8, UR4, URZ ;  /* 0x0000000408047290 */ /* 0x000fe2000fffe13f */
[----:B------:R-:W-:Y:S01]  /*1a40*/  CS2R R104, SRZ ;  /* 0x0000000000687805 */ /* 0x000fe2000001ff00 */
[----:B------:R-:W-:Y:S01]  /*1a50*/  IADD3 R0, R5, UR7, RZ ;  /* 0x0000000705007c10 */ /* 0x000fe2000fffe0ff */
[----:B------:R-:W-:Y:S01]  /*1a60*/  STL [R1+0x28], R2 ;  /* 0x0000280201007387 */ /* 0x000fe20000100800 */
[----:B------:R-:W-:Y:S01]  /*1a70*/  UMOV UR8, 0x1 ;  /* 0x0000000100087882 */ /* 0x000fe20000000000 */
[----:B------:R-:W-:Y:S01]  /*1a80*/  CS2R R102, SRZ ;  /* 0x0000000000667805 */ /* 0x000fe2000001ff00 */
[----:B------:R-:W-:Y:S01]  /*1a90*/  ULDC UR7, c[0x0][0x198] ;  /* 0x0000660000077ab9 */ /* 0x000fe20000000800 */
[----:B------:R-:W-:Y:S01]  /*1aa0*/  CS2R R100, SRZ ;  /* 0x0000000000647805 */ /* 0x000fe2000001ff00 */
[----:B------:R-:W-:Y:S01]  /*1ab0*/  UIADD3 UR7, -UR13, UR7, UR8 ;  /* 0x000000070d077290 */ /* 0x000fe2000fffe108 */
[----:B------:R-:W-:Y:S01]  /*1ac0*/  CS2R R98, SRZ ;  /* 0x0000000000627805 */ /* 0x000fe2000001ff00 */
[----:B------:R-:W-:Y:S01]  /*1ad0*/  CS2R R96, SRZ ;  /* 0x0000000000607805 */ /* 0x000fe2000001ff00 */
[----:B------:R-:W-:Y:S01]  /*1ae0*/  CS2R R94, SRZ ;  /* 0x00000000005e7805 */ /* 0x000fe2000001ff00 */
[----:B------:R-:W-:Y:S01]  /*1af0*/  CS2R R92, SRZ ;  /* 0x00000000005c7805 */ /* 0x000fe2000001ff00 */
[----:B------:R-:W2:Y:S01]  /*1b00*/  LDSM.16.M88.4 R164, [R2+0x8080] ;  /* 0x0080800002a4783b */ /* 0x000ea20000000200 */
[----:B------:R-:W-:Y:S01]  /*1b10*/  CS2R R90, SRZ ;  /* 0x00000000005a7805 */ /* 0x000fe2000001ff00 */
[----:B------:R-:W-:Y:S01]  /*1b20*/  CS2R R88, SRZ ;  /* 0x0000000000587805 */ /* 0x000fe2000001ff00 */
[----:B------:R-:W-:Y:S01]  /*1b30*/  CS2R R86, SRZ ;  /* 0x0000000000567805 */ /* 0x000fe2000001ff00 */
[----:B------:R-:W3:Y:S01]  /*1b40*/  LDSM.16.M88.4 R180, [R2+0xa080] ;  /* 0x00a0800002b4783b */ /* 0x000ee20000000200 */
[----:B------:R-:W-:Y:S01]  /*1b50*/  CS2R R82, SRZ ;  /* 0x0000000000527805 */ /* 0x000fe2000001ff00 */
[----:B------:R-:W-:Y:S01]  /*1b60*/  CS2R R80, SRZ ;  /* 0x0000000000507805 */ /* 0x000fe2000001ff00 */
[----:B------:R-:W-:Y:S01]  /*1b70*/  CS2R R78, SRZ ;  /* 0x00000000004e7805 */ /* 0x000fe2000001ff00 */
[----:B------:R-:W4:Y:S01]  /*1b80*/  LDSM.16.M88.4 R196, [R2+0xc080] ;  /* 0x00c0800002c4783b */ /* 0x000f220000000200 */
[----:B------:R-:W-:Y:S01]  /*1b90*/  CS2R R76, SRZ ;  /* 0x00000000004c7805 */ /* 0x000fe2000001ff00 */
[----:B------:R-:W-:Y:S01]  /*1ba0*/  CS2R R74, SRZ ;  /* 0x00000000004a7805 */ /* 0x000fe2000001ff00 */
[----:B------:R-:W-:Y:S01]  /*1bb0*/  CS2R R72, SRZ ;  /* 0x0000000000487805 */ /* 0x000fe2000001ff00 */
[----:B------:R5:W2:Y:S01]  /*1bc0*/  LDSM.16.M88.4 R212, [R2+0xe080] ;  /* 0x00e0800002d4783b */ /* 0x000aa20000000200 */
[C---:B-1----:R-:W-:Y:S01]  /*1bd0*/  LEA R10, P2, R4.reuse, c[0x0][0x1f0], 0x1 ;  /* 0x00007c00040a7a11 */ /* 0x042fe200078408ff */
[----:B------:R-:W-:Y:S01]  /*1be0*/  CS2R R70, SRZ ;  /* 0x0000000000467805 */ /* 0x000fe2000001ff00 */
[----:B------:R-:W-:Y:S01]  /*1bf0*/  CS2R R68, SRZ ;  /* 0x0000000000447805 */ /* 0x000fe2000001ff00 */
[----:B------:R-:W-:Y:S01]  /*1c00*/  CS2R R66, SRZ ;  /* 0x0000000000427805 */ /* 0x000fe2000001ff00 */
[----:B------:R-:W-:Y:S01]  /*1c10*/  LEA.HI.X R11, R4, c[0x0][0x1f4], R0, 0x1, P2 ;  /* 0x00007d00040b7a11 */ /* 0x000fe200010f0c00 */
[----:B------:R-:W-:Y:S01]  /*1c20*/  CS2R R64, SRZ ;  /* 0x0000000000407805 */ /* 0x000fe2000001ff00 */
[----:B------:R-:W-:Y:S01]  /*1c30*/  LEA.HI R0, R3, R20, RZ, 0x2 ;  /* 0x0000001403007211 */ /* 0x000fe200078f10ff */
[----:B------:R-:W-:Y:S01]  /*1c40*/  IMAD.MOV.U32 R3, RZ, RZ, 0x40 ;  /* 0x00000040ff037424 */ /* 0x000fe200078e00ff */
[----:B------:R-:W-:Y:S01]  /*1c50*/  ISETP.LT.AND P2, PT, R38, UR4, PT ;  /* 0x0000000426007c0c */ /* 0x000fe2000bf41270 */
[----:B------:R-:W-:Y:S01]  /*1c60*/  ULDC.64 UR4, c[0x0][0x240] ;  /* 0x0000900000047ab9 */ /* 0x000fe20000000a00 */
[----:B------:R-:W-:Y:S01]  /*1c70*/  LOP3.LUT R4, R0, 0x1ffffffc, RZ, 0xc0, !PT ;  /* 0x1ffffffc00047812 */ /* 0x000fe200078ec0ff */
[----:B------:R-:W-:Y:S01]  /*1c80*/  UIMAD UR4, UR9, UR4, URZ ;  /* 0x00000004090472a4 */ /* 0x000fe2000f8e023f */
[----:B------:R-:W-:Y:S01]  /*1c90*/  SEL R0, R148, 0xffffffe0, !P6 ;  /* 0xffffffe094007807 */ /* 0x000fe20007000000 */
[----:B------:R-:W-:Y:S01]  /*1ca0*/  CS2R R62, SRZ ;  /* 0x00000000003e7805 */ /* 0x000fe2000001ff00 */
[----:B------:R-:W-:Y:S01]  /*1cb0*/  SEL R3, R3, 0xffffffc0, !P0 ;  /* 0xffffffc003037807 */ /* 0x000fe20004000000 */
[----:B------:R-:W-:Y:S01]  /*1cc0*/  IMAD.IADD R20, R20, 0x1, -R4 ;  /* 0x0000000114147824 */ /* 0x000fe200078e0a04 */
[----:B------:R-:W-:Y:S01]  /*1cd0*/  ISETP.GE.OR P3, PT, R12, c[0x0][0x16c], !P2 ;  /* 0x00005b000c007a0c */ /* 0x000fe20005766670 */
[----:B------:R-:W-:Y:S01]  /*1ce0*/  IMAD.IADD R9, R2, 0x1, R0 ;  /* 0x0000000102097824 */ /* 0x000fe200078e0200 */
[----:B------:R-:W-:Y:S01]  /*1cf0*/  ISETP.GE.OR P6, PT, R28, c[0x0][0x16c], !P2 ;  /* 0x00005b001c007a0c */ /* 0x000fe200057c6670 */
[----:B------:R-:W-:Y:S01]  /*1d00*/  IMAD.IADD R8, R2, 0x1, R3 ;  /* 0x0000000102087824 */ /* 0x000fe200078e0203 */
[----:B------:R-:W-:Y:S01]  /*1d10*/  LOP3.LUT R0, R26, 0xfffffff0, RZ, 0xc0, !PT ;  /* 0xfffffff01a007812 */ /* 0x000fe200078ec0ff */
[----:B------:R-:W-:Y:S01]  /*1d20*/  IMAD.IADD R5, R3, 0x1, R9 ;  /* 0x0000000103057824 */ /* 0x000fe200078e0209 */
[----:B------:R-:W1:Y:S01]  /*1d30*/  LDSM.16.M88.4 R168, [R9+0x8080] ;  /* 0x0080800009a8783b */ /* 0x000e620000000200 */
[----:B------:R-:W-:Y:S01]  /*1d40*/  ISETP.GE.OR P5, PT, R29, c[0x0][0x16c], !P2 ;  /* 0x00005b001d007a0c */ /* 0x000fe200057a6670 */
[----:B------:R-:W-:Y:S01]  /*1d50*/  UIMAD UR11, UR11, UR5, UR4 ;  /* 0x000000050b0b72a4 */ /* 0x000fe2000f8e0204 */
[----:B------:R-:W-:Y:S01]  /*1d60*/  ISETP.GE.OR P4, PT, R30, c[0x0][0x16c], !P2 ;  /* 0x00005b001e007a0c */ /* 0x000fe20005786670 */
[----:B------:R-:W1:Y:S01]  /*1d70*/  LDSM.16.M88.4 R172, [R8+0x8080] ;  /* 0x0080800008ac783b */ /* 0x000e620000000200 */
[----:B------:R-:W-:Y:S01]  /*1d80*/  IMAD.IADD R0, R84, 0x1, -R0 ;  /* 0x0000000154007824 */ /* 0x000fe200078e0a00 */
[----:B-----5:R-:W-:Y:S01]  /*1d90*/  LOP3.LUT R2, R23, 0xffffffe0, RZ, 0xc0, !PT ;  /* 0xffffffe017027812 */ /* 0x020fe200078ec0ff */
[----:B------:R-:W-:Y:S01]  /*1da0*/  ULDC UR4, c[0x0][0x2a0] ;  /* 0x0000a80000047ab9 */ /* 0x000fe20000000800 */
[----:B------:R-:W1:Y:S01]  /*1db0*/  LDSM.16.M88.4 R176, [R5+0x8080] ;  /* 0x0080800005b0783b */ /* 0x000e620000000200 */
[----:B------:R-:W-:Y:S01]  /*1dc0*/  ISETP.GE.AND P0, PT, R12, c[0x0][0x16c], PT ;  /* 0x00005b000c007a0c */ /* 0x000fe20003f06270 */
[----:B------:R-:W-:Y:S01]  /*1dd0*/  ULOP3.LUT UR4, URZ, UR4, URZ, 0x33, !UPT ;  /* 0x000000043f047292 */ /* 0x000fe2000f8e333f */
[----:B------:R-:W-:Y:S01]  /*1de0*/  IMAD.IADD R2, R84, 0x1, -R2 ;  /* 0x0000000154027824 */ /* 0x000fe200078e0a02 */
[----:B------:R-:W1:Y:S01]  /*1df0*/  LDSM.16.M88.4 R184, [R9+0xa080] ;  /* 0x00a0800009b8783b */ /* 0x000e620000000200 */
[----:B------:R-:W-:Y:S01]  /*1e00*/  SEL R36, RZ, 0x1, P0 ;  /* 0x00000001ff247807 */ /* 0x000fe20000000000 */
[----:B------:R-:W-:Y:S01]  /*1e10*/  CS2R R60, SRZ ;  /* 0x00000000003c7805 */ /* 0x000fe2000001ff00 */
[----:B------:R-:W-:Y:S01]  /*1e20*/  ISETP.GE.AND P0, PT, R30, c[0x0][0x16c], PT ;  /* 0x00005b001e007a0c */ /* 0x000fe20003f06270 */
[----:B------:R-:W1:Y:S01]  /*1e30*/  LDSM.16.M88.4 R188, [R8+0xa080] ;  /* 0x00a0800008bc783b */ /* 0x000e620000000200 */
[----:B------:R-:W-:Y:S01]  /*1e40*/  CS2R R58, SRZ ;  /* 0x00000000003a7805 */ /* 0x000fe2000001ff00 */
[----:B------:R-:W-:Y:S01]  /*1e50*/  CS2R R56, SRZ ;  /* 0x0000000000387805 */ /* 0x000fe2000001ff00 */
[----:B------:R-:W-:Y:S01]  /*1e60*/  SEL R26, RZ, 0x8, P0 ;  /* 0x00000008ff1a7807 */ /* 0x000fe20000000000 */
[----:B------:R-:W1:Y:S01]  /*1e70*/  LDSM.16.M88.4 R192, [R5+0xa080] ;  /* 0x00a0800005c0783b */ /* 0x000e620000000200 */
[----:B------:R-:W-:Y:S01]  /*1e80*/  @!P1 LEA R4, P0, R31, c[0x0][0x258], 0x2 ;  /* 0x000096001f049a11 */ /* 0x000fe200078010ff */
[----:B------:R-:W-:Y:S01]  /*1e90*/  CS2R R54, SRZ ;  /* 0x0000000000367805 */ /* 0x000fe2000001ff00 */
[----:B------:R-:W-:Y:S01]  /*1ea0*/  CS2R R52, SRZ ;  /* 0x0000000000347805 */ /* 0x000fe2000001ff00 */
[----:B------:R-:W1:Y:S01]  /*1eb0*/  LDSM.16.M88.4 R200, [R9+0xc080] ;  /* 0x00c0800009c8783b */ /* 0x000e620000000200 */
[----:B------:R-:W-:Y:S01]  /*1ec0*/  CS2R R50, SRZ ;  /* 0x0000000000327805 */ /* 0x000fe2000001ff00 */
        /* <DEDUP_REMOVED lines=8> */
[----:B------:R-:W-:-:S02]  /*1f50*/  ULDC UR5, c[0x0][0x2a8] ;  /* 0x0000aa0000057ab9 */ /* 0x000fc40000000800 */
[----:B------:R-:W1:Y:S01]  /*1f60*/  LDSM.16.M88.4 R216, [R9+0xe080] ;  /* 0x00e0800009d8783b */ /* 0x000e620000000200 */
[----:B------:R-:W-:Y:S02]  /*1f70*/  UISETP.GT.AND UP2, UPT, UR10, -0x1, UPT ;  /* 0xffffffff0a00788c */ /* 0x000fe4000bf44270 */
[----:B------:R-:W-:Y:S01]  /*1f80*/  ULDC UR6, c[0x0][0x168] ;  /* 0x00005a0000067ab9 */ /* 0x000fe20000000800 */
[----:B------:R-:W1:Y:S01]  /*1f90*/  LDSM.16.M88.4 R220, [R8+0xe080] ;  /* 0x00e0800008dc783b */ /* 0x000e620000000200 */
[----:B------:R-:W-:-:S03]  /*1fa0*/  UISETP.LE.AND UP1, UPT, UR8, UR5, UPT ;  /* 0x000000050800728c */ /* 0x000fc6000bf23270 */
[----:B------:R-:W1:Y:S04]  /*1fb0*/  LDSM.16.M88.4 R224, [R5+0xe080] ;  /* 0x00e0800005e0783b */ /* 0x000e680000000200 */
[----:B------:R-:W-:Y:S06]  /*1fc0*/  BAR.SYNC.DEFER_BLOCKING 0x0 ;  /* 0x0000000000007b1d */ /* 0x000fec0000010000 */
[----:B------:R-:W-:Y:S04]  /*1fd0*/  STL [R1+0x2c], R9 ;  /* 0x00002c0901007387 */ /* 0x000fe80000100800 */
[----:B------:R5:W-:Y:S04]  /*1fe0*/  STL [R1+0x34], R8 ;  /* 0x0000340801007387 */ /* 0x000be80000100800 */
[----:B------:R1:W-:Y:S04]  /*1ff0*/  STL [R1+0x30], R5 ;  /* 0x0000300501007387 */ /* 0x0003e80000100800 */
[----:B------:R-:W-:Y:S01]  /*2000*/  @!PT LDS RZ, [RZ] ;  /* 0x00000000fffff984 */ /* 0x000fe20000000800 */
[----:B------:R-:W-:Y:S01]  /*2010*/  @!PT LDS RZ, [RZ] ;  /* 0x00000000fffff984 */ /* 0x000fe20000000800 */
[----:B------:R-:W-:Y:S01]  /*2020*/  @!PT LDS RZ, [RZ] ;  /* 0x00000000fffff984 */ /* 0x000fe20000000800 */
[----:B------:R1:W-:Y:S01]  /*2030*/  LDGSTS.E.BYPASS.LTC128B.128 [R37+0x8080], [R6.64], !P3 ;  /* 0x0808000006257fae */ /* 0x0003e2000d901d54 */
[----:B------:R-:W-:-:S03]  /*2040*/  ISETP.GE.AND P3, PT, R12, c[0x0][0x1fc], PT ;  /* 0x00007f000c007a0c */ /* 0x000fc60003f66270 */
[----:B------:R1:W-:Y:S01]  /*2050*/  LDGSTS.E.BYPASS.LTC128B.128 [R37+0x9080], [R6.64+0x80], !P6 ;  /* 0x0908008006257fae */ /* 0x0003e2000f101d54 */
[----:B------:R-:W-:Y:S01]  /*2060*/  ISETP.GE.OR P6, PT, R12, c[0x0][0x1fc], !P2 ;  /* 0x00007f000c007a0c */ /* 0x000fe200057c6670 */
[----:B------:R-:W-:Y:S02]  /*2070*/  IMAD.SHL.U32 R12, R22, 0x20, RZ ;  /* 0x00000020160c7824 */ /* 0x000fe400078e00ff */
[----:B------:R2:W-:Y:S01]  /*2080*/  LDGSTS.E.BYPASS.LTC128B.128 [R37+0xa080], [R6.64+0x100], !P5 ;  /* 0x0a08010006257fae */ /* 0x0005e2000e901d54 */
[----:B------:R-:W-:Y:S02]  /*2090*/  ISETP.GE.AND P5, PT, R29, c[0x0][0x16c], PT ;  /* 0x00005b001d007a0c */ /* 0x000fe40003fa6270 */
[----:B-----5:R-:W-:Y:S01]  /*20a0*/  SHF.R.S32.HI R8, RZ, 0x1f, R0 ;  /* 0x0000001fff087819 */ /* 0x020fe20000011400 */
[----:B------:R2:W-:Y:S01]  /*20b0*/  LDGSTS.E.BYPASS.LTC128B.128 [R37+0xb080], [R6.64+0x180], !P4 ;  /* 0x0b08018006257fae */ /* 0x0005e2000e101d54 */
[----:B------:R-:W-:Y:S02]  /*20c0*/  ISETP.GE.AND P4, PT, R28, c[0x0][0x16c], PT ;  /* 0x00005b001c007a0c */ /* 0x000fe40003f86270 */
[----:B------:R-:W-:-:S02]  /*20d0*/  LEA.HI R8, R8, R0, RZ, 0x3 ;  /* 0x0000000008087211 */ /* 0x000fc400078f18ff */
[----:B------:R-:W-:Y:S02]  /*20e0*/  SEL R21, RZ, 0xffffffff, P4 ;  /* 0xffffffffff157807 */ /* 0x000fe40002000000 */
[----:B------:R-:W-:Y:S02]  /*20f0*/  LOP3.LUT R9, R8, 0xfffffff8, RZ, 0xc0, !PT ;  /* 0xfffffff808097812 */ /* 0x000fe400078ec0ff */
[----:B------:R-:W-:Y:S02]  /*2100*/  ISETP.GE.AND P4, PT, R28, c[0x0][0x1fc], PT ;  /* 0x00007f001c007a0c */ /* 0x000fe40003f86270 */
[----:B------:R-:W-:Y:S01]  /*2110*/  SEL R33, RZ, 0x4, P5 ;  /* 0x00000004ff217807 */ /* 0x000fe20002800000 */
[----:B------:R-:W-:Y:S01]  /*2120*/  IMAD.IADD R0, R0, 0x1, -R9 ;  /* 0x0000000100007824 */ /* 0x000fe200078e0a09 */
[----:B------:R-:W-:Y:S02]  /*2130*/  ISETP.GE.OR P5, PT, R28, c[0x0][0x1fc], !P2 ;  /* 0x00007f001c007a0c */ /* 0x000fe400057a6670 */
[----:B------:R-:W-:-:S02]  /*2140*/  SEL R28, RZ, 0x1, P3 ;  /* 0x00000001ff1c7807 */ /* 0x000fc40001800000 */
[----:B------:R-:W-:Y:S02]  /*2150*/  ISETP.GE.AND P3, PT, R29, c[0x0][0x1fc], PT ;  /* 0x00007f001d007a0c */ /* 0x000fe40003f66270 */
[----:B------:R-:W-:Y:S02]  /*2160*/  SEL R17, RZ, 0xffffffff, P4 ;  /* 0xffffffffff117807 */ /* 0x000fe40002000000 */
[----:B-1----:R-:W-:Y:S02]  /*2170*/  @!P1 LEA.HI.X R5, R31, c[0x0][0x25c], R34, 0x2, P0 ;  /* 0x000097001f059a11 */ /* 0x002fe400000f1422 */
[----:B------:R-:W-:Y:S02]  /*2180*/  SEL R23, RZ, 0x4, P3 ;  /* 0x00000004ff177807 */ /* 0x000fe40001800000 */
[----:B------:R-:W-:Y:S02]  /*2190*/  LEA R14, P0, R32, c[0x0][0x280], 0x2 ;  /* 0x0000a000200e7a11 */ /* 0x000fe400078010ff */
[----:B--2---:R-:W-:Y:S01]  /*21a0*/  SHF.R.S32.HI R6, RZ, 0x1f, R2 ;  /* 0x0000001fff067819 */ /* 0x004fe20000011402 */
[----:B------:R-:W-:Y:S01]  /*21b0*/  IMAD.SHL.U32 R7, R19, 0x10, RZ ;  /* 0x0000001013077824 */ /* 0x000fe200078e00ff */
[----:B------:R-:W-:-:S02]  /*21c0*/  ISETP.GE.AND P3, PT, R30, c[0x0][0x1fc], PT ;  /* 0x00007f001e007a0c */ /* 0x000fc40003f66270 */
[----:B------:R-:W-:Y:S02]  /*21d0*/  LEA.HI R6, R6, R2, RZ, 0x2 ;  /* 0x0000000206067211 */ /* 0x000fe400078f10ff */
[----:B------:R-:W-:Y:S02]  /*21e0*/  LOP3.LUT R13, R13, 0x10, R7, 0xf8, !PT ;  /* 0x000000100d0d7812 */ /* 0x000fe400078ef807 */
[C---:B------:R-:W-:Y:S02]  /*21f0*/  LOP3.LUT R9, R6.reuse, 0x7ffffffc, RZ, 0xc0, !PT ;  /* 0x7ffffffc06097812 */ /* 0x040fe400078ec0ff */
[----:B------:R-:W-:Y:S02]  /*2200*/  LEA.HI.SX32 R19, R6, R7, 0x1e ;  /* 0x0000000706137211 */ /* 0x000fe400078ff2ff */
[----:B------:R-:W-:Y:S01]  /*2210*/  LOP3.LUT R7, R13, 0x8, R27, 0xf8, !PT ;  /* 0x000000080d077812 */ /* 0x000fe200078ef81b */
[----:B------:R-:W-:Y:S01]  /*2220*/  IMAD.IADD R6, R2, 0x1, -R9 ;  /* 0x0000000102067824 */ /* 0x000fe200078e0a09 */
[----:B------:R-:W-:Y:S01]  /*2230*/  ISETP.GE.OR P4, PT, R29, c[0x0][0x1fc], !P2 ;  /* 0x00007f001d007a0c */ /* 0x000fe20005786670 */
[----:B------:R-:W-:Y:S01]  /*2240*/  IMAD.SHL.U32 R9, R21, 0x2, RZ ;  /* 0x0000000215097824 */ /* 0x000fe200078e00ff */
[----:B------:R-:W-:Y:S01]  /*2250*/  ISETP.GE.OR P2, PT, R30, c[0x0][0x1fc], !P2 ;  /* 0x00007f001e007a0c */ /* 0x000fe20005746670 */
[----:B------:R-:W-:Y:S01]  /*2260*/  @!P1 IMAD.SHL.U32 R2, R84, 0x10, RZ ;  /* 0x0000001054029824 */ /* 0x000fe200078e00ff */
[----:B------:R-:W-:Y:S01]  /*2270*/  LEA.HI.X R15, R32, c[0x0][0x284], R35, 0x2, P0 ;  /* 0x0000a100200f7a11 */ /* 0x000fe200000f1423 */
[----:B------:R-:W-:Y:S01]  /*2280*/  IMAD.SHL.U32 R13, R17, 0x2, RZ ;  /* 0x00000002110d7824 */ /* 0x000fe200078e00ff */
[----:B------:R-:W-:Y:S01]  /*2290*/  LOP3.LUT P0, RZ, R0, 0x4, RZ, 0xc0, !PT ;  /* 0x0000000400ff7812 */ /* 0x000fe2000780c0ff */
[----:B------:R-:W-:Y:S01]  /*22a0*/  IMAD R17, R20, 0x4, R6 ;  /* 0x0000000414117824 */ /* 0x000fe200078e0206 */
[----:B------:R-:W-:Y:S01]  /*22b0*/  LOP3.LUT R6, R9, 0x2, R36, 0xe2, !PT ;  /* 0x0000000209067812 */ /* 0x000fe200078ee224 */
[----:B------:R1:W-:Y:S01]  /*22c0*/  @!P1 LDGSTS.E.BYPASS.LTC128B.128 [R2+0x14080], [R4.64] ;  /* 0x1408000004029fae */ /* 0x0003e2000b901d54 */
[----:B------:R-:W-:Y:S01]  /*22d0*/  LOP3.LUT R9, R13, 0x2, R28, 0xe2, !PT ;  /* 0x000000020d097812 */ /* 0x000fe200078ee21c */
[----:B------:R-:W-:Y:S01]  /*22e0*/  CS2R R34, SRZ ;  /* 0x0000000000227805 */ /* 0x000fe2000001ff00 */
[----:B------:R-:W-:Y:S01]  /*22f0*/  LOP3.LUT R12, R24, 0x20, R12, 0xf8, !PT ;  /* 0x00000020180c7812 */ /* 0x000fe200078ef80c */
[----:B------:R-:W-:Y:S01]  /*2300*/  STL [R1+0x54], R19 ;  /* 0x0000541301007387 */ /* 0x000fe20000100800 */
[----:B------:R-:W-:Y:S01]  /*2310*/  LOP3.LUT R16, R7, R16, RZ, 0x3c, !PT ;  /* 0x0000001007107212 */ /* 0x000fe200078e3cff */
[----:B------:R-:W-:Y:S01]  /*2320*/  CS2R R30, SRZ ;  /* 0x00000000001e7805 */ /* 0x000fe2000001ff00 */
[----:B------:R-:W-:Y:S01]  /*2330*/  CS2R R28, SRZ ;  /* 0x00000000001c7805 */ /* 0x000fe2000001ff00 */
[----:B------:R-:W0:Y:S01]  /*2340*/  LDGDEPBAR ;  /* 0x00000000000079af */ /* 0x000e220000000000 */
[----:B------:R-:W-:-:S03]  /*2350*/  CS2R R20, SRZ ;  /* 0x0000000000147805 */ /* 0x000fc6000001ff00 */
[----:B------:R2:W-:Y:S04]  /*2360*/  LDGSTS.E.BYPASS.LTC128B.128 [R37+0x10080], [R10.64], !P6 ;  /* 0x100800000a257fae */ /* 0x0005e8000f101d54 */
[----:B------:R2:W-:Y:S01]  /*2370*/  LDGSTS.E.BYPASS.LTC128B.128 [R37+0x11080], [R10.64+0x80], !P5 ;  /* 0x110800800a257fae */ /* 0x0005e2000e901d54 */
[----:B------:R-:W-:-:S03]  /*2380*/  ISETP.GE.AND P5, PT, R84, 0x8, PT ;  /* 0x000000085400780c */ /* 0x000fc60003fa6270 */
[----:B------:R2:W-:Y:S04]  /*2390*/  LDGSTS.E.BYPASS.LTC128B.128 [R37+0x12080], [R10.64+0x100], !P4 ;  /* 0x120801000a257fae */ /* 0x0005e8000e101d54 */
[----:B------:R2:W-:Y:S01]  /*23a0*/  LDGSTS.E.BYPASS.LTC128B.128 [R37+0x13080], [R10.64+0x180], !P2 ;  /* 0x130801800a257fae */ /* 0x0005e2000d101d54 */
[----:B-1----:R-:W-:Y:S02]  /*23b0*/  SEL R2, RZ, 0x8, P3 ;  /* 0x00000008ff027807 */ /* 0x002fe40001800000 */
[C---:B------:R-:W-:Y:S01]  /*23c0*/  LOP3.LUT P3, RZ, R0.reuse, 0x2, RZ, 0xc0, !PT ;  /* 0x0000000200ff7812 */ /* 0x040fe2000786c0ff */
[----:B------:R-:W-:Y:S01]  /*23d0*/  IMAD.SHL.U32 R0, R0, 0x40, RZ ;  /* 0x0000004000007824 */ /* 0x000fe200078e00ff */
[----:B------:R-:W-:Y:S01]  /*23e0*/  LOP3.LUT R4, R26, R6, R33, 0xfe, !PT ;  /* 0x000000061a047212 */ /* 0x000fe200078efe21 */
[----:B------:R-:W-:Y:S01]  /*23f0*/  IMAD.SHL.U32 R6, R8, 0x40, RZ ;  /* 0x0000004008067824 */ /* 0x000fe200078e00ff */
[----:B------:R-:W-:Y:S01]  /*2400*/  LOP3.LUT R2, R2, R9, R23, 0xfe, !PT ;  /* 0x0000000902027212 */ /* 0x000fe200078efe17 */
[----:B------:R-:W-:Y:S01]  /*2410*/  IMAD.U32 R9, RZ, RZ, UR7 ;  /* 0x00000007ff097e24 */ /* 0x000fe2000f8e00ff */
[----:B------:R-:W-:Y:S01]  /*2420*/  LOP3.LUT R0, R0, 0x1c0, RZ, 0xc0, !PT ;  /* 0x000001c000007812 */ /* 0x000fe200078ec0ff */
[----:B------:R1:W-:Y:S01]  /*2430*/  STL [R1+0x64], R4 ;  /* 0x0000640401007387 */ /* 0x0003e20000100800 */
[----:B------:R-:W-:Y:S01]  /*2440*/  LOP3.LUT R6, R6, 0xfffffe00, RZ, 0xc0, !PT ;  /* 0xfffffe0006067812 */ /* 0x000fe200078ec0ff */
[----:B------:R-:W-:Y:S01]  /*2450*/  CS2R R32, SRZ ;  /* 0x0000000000207805 */ /* 0x000fe2000001ff00 */
[----:B------:R-:W-:Y:S01]  /*2460*/  LOP3.LUT R5, R0, 0x38, R18, 0xf8, !PT ;  /* 0x0000003800057812 */ /* 0x000fe200078ef812 */
[----:B------:R5:W-:Y:S01]  /*2470*/  STL [R1+0x60], R2 ;  /* 0x0000600201007387 */ /* 0x000be20000100800 */
[----:B------:R-:W-:Y:S01]  /*2480*/  CS2R R26, SRZ ;  /* 0x00000000001a7805 */ /* 0x000fe2000001ff00 */
[----:B------:R-:W-:Y:S01]  /*2490*/  IMAD R8, R22, 0x1000, R6 ;  /* 0x0000100016087824 */ /* 0x000fe200078e0206 */
[----:B------:R-:W-:Y:S01]  /*24a0*/  ULDC UR7, c[0x0][0x168] ;  /* 0x00005a0000077ab9 */ /* 0x000fe20000000800 */
[----:B--2---:R-:W-:Y:S01]  /*24b0*/  IADD3 R11, R151, UR11, RZ ;  /* 0x0000000b970b7c10 */ /* 0x004fe2000fffe0ff */
[----:B------:R-:W-:Y:S01]  /*24c0*/  IMAD.SHL.U32 R10, R17, 0x2, RZ ;  /* 0x00000002110a7824 */ /* 0x000fe200078e00ff */
[----:B------:R-:W-:-:S03]  /*24d0*/  CS2R R36, SRZ ;  /* 0x0000000000247805 */ /* 0x000fc6000001ff00 */
[----:B------:R2:W-:Y:S01]  /*24e0*/  STL [R1+0xa8], R11 ;  /* 0x0000a80b01007387 */ /* 0x0005e20000100800 */
[----:B------:R-:W-:-:S03]  /*24f0*/  IADD3 R9, R9, -c[0x0][0x168], -R10 ;  /* 0x80005a0009097a10 */ /* 0x000fc60007ffe80a */
[----:B------:R3:W-:Y:S01]  /*2500*/  STL [R1+0x84], R10 ;  /* 0x0000840a01007387 */ /* 0x0007e20000100800 */
[----:B-1----:R-:W-:Y:S01]  /*2510*/  IMAD.SHL.U32 R4, R22, 0x8, RZ ;  /* 0x0000000816047824 */ /* 0x002fe200078e00ff */
[----:B-----5:R-:W-:-:S04]  /*2520*/  SHF.R.U32.HI R2, RZ, 0x3, R0 ;  /* 0x00000003ff027819 */ /* 0x020fc80000011600 */
[----:B------:R-:W-:Y:S02]  /*2530*/  LOP3.LUT R4, R0, 0x8, R4, 0xf8, !PT ;  /* 0x0000000800047812 */ /* 0x000fe400078ef804 */
[----:B------:R-:W-:Y:S01]  /*2540*/  LOP3.LUT R7, R2, R12, R0, 0x1e, !PT ;  /* 0x0000000c02077212 */ /* 0x000fe200078e1e00 */
[----:B------:R-:W-:Y:S01]  /*2550*/  IMAD R0, R22, 0x200, R16 ;  /* 0x0000020016007824 */ /* 0x000fe200078e0210 */
[-C--:B------:R-:W-:Y:S01]  /*2560*/  LOP3.LUT R5, R5, R2.reuse, RZ, 0x3c, !PT ;  /* 0x0000000205057212 */ /* 0x080fe200078e3cff */
[----:B------:R-:W-:Y:S01]  /*2570*/  CS2R R22, SRZ ;  /* 0x0000000000167805 */ /* 0x000fe2000001ff00 */
[----:B------:R-:W-:Y:S02]  /*2580*/  LOP3.LUT R4, R4, R2, RZ, 0x3c, !PT ;  /* 0x0000000204047212 */ /* 0x000fe400078e3cff */
[----:B------:R-:W-:Y:S01]  /*2590*/  IADD3 R12, -R10, UR23, RZ ;  /* 0x000000170a0c7c10 */ /* 0x000fe2000fffe1ff */
[----:B------:R-:W-:Y:S01]  /*25a0*/  IMAD.IADD R8, R8, 0x1, R5 ;  /* 0x0000000108087824 */ /* 0x000fe200078e0205 */
[-C--:B------:R-:W-:Y:S01]  /*25b0*/  LOP3.LUT R7, R7, R6.reuse, RZ, 0xfc, !PT ;  /* 0x0000000607077212 */ /* 0x080fe200078efcff */
[----:B------:R-:W-:Y:S01]  /*25c0*/  IMAD.MOV.U32 R5, RZ, RZ, 0x10 ;  /* 0x00000010ff057424 */ /* 0x000fe200078e00ff */
[-C--:B------:R-:W-:Y:S01]  /*25d0*/  IADD3 R2, R4, R6.reuse, R25 ;  /* 0x0000000604027210 */ /* 0x080fe20007ffe019 */
[----:B------:R-:W-:Y:S01]  /*25e0*/  STL [R1+0x8c], R12 ;  /* 0x00008c0c01007387 */ /* 0x000fe20000100800 */
[----:B--2---:R-:W-:Y:S01]  /*25f0*/  IMAD R11, R0, 0x2, R3 ;  /* 0x00000002000b7824 */ /* 0x004fe200078e0203 */
[----:B------:R-:W-:Y:S01]  /*2600*/  LOP3.LUT R6, R4, R6, RZ, 0xfc, !PT ;  /* 0x0000000604067212 */ /* 0x000fe200078efcff */
[----:B------:R-:W-:Y:S01]  /*2610*/  @!P5 IMAD.SHL.U32 R4, R84, 0x10, RZ ;  /* 0x000000105404d824 */ /* 0x000fe200078e00ff */
[C---:B------:R-:W-:Y:S01]  /*2620*/  IADD3 R3, R9.reuse, c[0x0][0x2a4], RZ ;  /* 0x0000a90009037a10 */ /* 0x040fe20007ffe0ff */
[----:B---3--:R-:W-:Y:S01]  /*2630*/  IMAD.SHL.U32 R10, R0, 0x2, RZ ;  /* 0x00000002000a7824 */ /* 0x008fe200078e00ff */
[----:B------:R-:W-:Y:S01]  /*2640*/  STL [R1+0x38], R11 ;  /* 0x0000380b01007387 */ /* 0x000fe20000100800 */
[----:B------:R-:W-:Y:S01]  /*2650*/  IADD3 R0, R9, UR4, RZ ;  /* 0x0000000409007c10 */ /* 0x000fe2000fffe0ff */
[----:B------:R-:W-:Y:S01]  /*2660*/  IMAD.SHL.U32 R2, R2, 0x2, RZ ;  /* 0x0000000202027824 */ /* 0x000fe200078e00ff */
[----:B------:R-:W-:Y:S01]  /*2670*/  SEL R5, R5, 0xfffffff0, !P3 ;  /* 0xfffffff005057807 */ /* 0x000fe20005800000 */
[----:B------:R1:W-:Y:S01]  /*2680*/  STL [R1+0x3c], R10 ;  /* 0x00003c0a01007387 */ /* 0x0003e20000100800 */
[----:B------:R-:W-:Y:S01]  /*2690*/  CS2R R84, SRZ ;  /* 0x0000000000547805 */ /* 0x000fe2000001ff00 */
[----:B------:R-:W-:-:S02]  /*26a0*/  CS2R R24, SRZ ;  /* 0x0000000000187805 */ /* 0x000fc4000001ff00 */
[----:B------:R2:W-:Y:S04]  /*26b0*/  @!P5 LDGSTS.E.BYPASS.LTC128B.128 [R4+0x14100], [R14.64] ;  /* 0x141000000e04dfae */ /* 0x0005e8000b901d54 */
[----:B------:R3:W-:Y:S04]  /*26c0*/  STL [R1+0x80], R3 ;  /* 0x0000800301007387 */ /* 0x0007e80000100800 */
[----:B------:R5:W-:Y:S04]  /*26d0*/  STL [R1+0x88], R0 ;  /* 0x0000880001007387 */ /* 0x000be80000100800 */
[----:B------:R-:W0:Y:S01]  /*26e0*/  LDGDEPBAR ;  /* 0x00000000000079af */ /* 0x000e220000000000 */
[----:B-1----:R-:W-:-:S02]  /*26f0*/  LEA R10, R6, 0x15180, 0x1 ;  /* 0x00015180060a7811 */ /* 0x002fc400078e08ff */
[----:B------:R-:W-:-:S03]  /*2700*/  LEA R6, R8, 0x80, 0x1 ;  /* 0x0000008008067811 */ /* 0x000fc600078e08ff */
[----:B------:R-:W-:Y:S01]  /*2710*/  STL [R1+0x40], R10 ;  /* 0x0000400a01007387 */ /* 0x000fe20000100800 */
[----:B--2---:R-:W-:Y:S01]  /*2720*/  SEL R4, R148, 0xffffffe0, !P0 ;  /* 0xffffffe094047807 */ /* 0x004fe20004000000 */
[--C-:B---3--:R-:W-:Y:S02]  /*2730*/  IMAD R3, R5, 0x2, R2.reuse ;  /* 0x0000000205037824 */ /* 0x108fe400078e0202 */
[----:B------:R1:W-:Y:S01]  /*2740*/  STL [R1+0x24], R6 ;  /* 0x0000240601007387 */ /* 0x0003e20000100800 */
[----:B-----5:R-:W-:Y:S02]  /*2750*/  IMAD.SHL.U32 R0, R7, 0x2, RZ ;  /* 0x0000000207007824 */ /* 0x020fe400078e00ff */
        /* <DEDUP_REMOVED lines=8> */
[----:B----4-:R2:W-:Y:S02]  /*27e0*/  STL [R1+0x48], R4 ;  /* 0x0000480401007387 */ /* 0x0105e40000100800 */
.L_x_148:
[----:B-1----:R-:W3:Y:S01]  /*27f0*/  LDL R158, [R1+0x28] ;  /* 0x00002800019e7983 */ /* 0x002ee20000100800 */
[----:B------:R-:W-:Y:S04]  /*2800*/  DEPBAR.LE SB0, 0x0 ;  /* 0x000080000000791a */ /* 0x000fe80000000000 */
[----:B------:R-:W4:Y:S01]  /*2810*/  LDL R157, [R1+0x2c] ;  /* 0x00002c00019d7983 */ /* 0x000f220000100800 */
[----:B------:R-:W-:Y:S03]  /*2820*/  PLOP3.LUT P0, PT, PT, PT, UP1, 0x80, 0x0 ;  /* 0x000000000000781c */ /* 0x000fe60003f0f018 */
[----:B-----5:R-:W5:Y:S04]  /*2830*/  LDL R156, [R1+0x34] ;  /* 0x00003400019c7983 */ /* 0x020f680000100800 */
[----:B--2---:R-:W2:Y:S04]  /*2840*/  LDL R162, [R1+0x20] ;  /* 0x0000200001a27983 */ /* 0x004ea80000100800 */
[----:B------:R-:W2:Y:S04]  /*2850*/  LDL R155, [R1+0x30] ;  /* 0x00003000019b7983 */ /* 0x000ea80000100800 */
[----:B------:R-:W-:Y:S06]  /*2860*/  BAR.SYNC.DEFER_BLOCKING 0x0 ;  /* 0x0000000000007b1d */ /* 0x000fec0000010000 */
[----:B------:R-:W-:Y:S04]  /*2870*/  LDSM.16.M88.4 R8, [R2+0x8080] ;  /* 0x008080000208783b */ /* 0x000fe80000000200 */
[----:B------:R-:W-:Y:S04]  /*2880*/  LDSM.16.M88.4 R16, [R3+0x8080] ;  /* 0x008080000310783b */ /* 0x000fe80000000200 */
[----:B------:R-:W5:Y:S04]  /*2890*/  LDL R229, [R1+0x54] ;  /* 0x0000540001e57983 */ /* 0x000f680000100800 */
[----:B------:R-:W5:Y:S04]  /*28a0*/  LDL R154, [R1+0x80] ;  /* 0x00008000019a7983 */ /* 0x000f680000100800 */
[----:B------:R-:W5:Y:S04]  /*28b0*/  LDL R153, [R1+0x88] ;  /* 0x0000880001997983 */ /* 0x000f680000100800 */
[----:B------:R-:W5:Y:S04]  /*28c0*/  LDL R152, [R1+0x8c] ;  /* 0x00008c0001987983 */ /* 0x000f680000100800 */
[----:B---3--:R-:W1:Y:S04]  /*28d0*/  LDSM.16.M88.4 R12, [R158+0x80] ;  /* 0x000080009e0c783b */ /* 0x008e680000000200 */
[----:B----4-:R-:W3:Y:S01]  /*28e0*/  LDSM.16.M88.4 R148, [R157+0x80] ;  /* 0x000080009d94783b */ /* 0x010ee20000000200 */
[C---:B-1----:R-:W-:Y:S08]  /*28f0*/  HMMA.16816.F32 R4, R8.reuse, R12, RZ ;  /* 0x0000000c0804723c */ /* 0x042ff000000018ff */
[----:B------:R-:W-:Y:S01]  /*2900*/  HMMA.16816.F32 R8, R8, R14, RZ ;  /* 0x0000000e0808723c */ /* 0x000fe200000018ff */
[----:B--2---:R-:W-:Y:S04]  /*2910*/  LDSM.16.M88.4 R12, [R162+0x8080] ;  /* 0x00808000a20c783b */ /* 0x004fe80000000200 */
[----:B-----5:R-:W-:Y:S04]  /*2920*/  LDS R160, [R229.X4+0x14080] ;  /* 0x01408000e5a07984 */ /* 0x020fe80000004800 */
[----:B------:R-:W-:Y:S07]  /*2930*/  LDS R161, [R229.X4+0x140a0] ;  /* 0x0140a000e5a17984 */ /* 0x000fee0000004800 */
[C---:B---3--:R-:W-:Y:S08]  /*2940*/  HMMA.16816.F32 R4, R16.reuse, R148, R4 ;  /* 0x000000941004723c */ /* 0x048ff00000001804 */
[----:B------:R-:W-:Y:S01]  /*2950*/  HMMA.16816.F32 R8, R16, R150, R8 ;  /* 0x000000961008723c */ /* 0x000fe20000001808 */
[----:B------:R-:W1:Y:S04]  /*2960*/  LDSM.16.M88.4 R16, [R156+0x80] ;  /* 0x000080009c10783b */ /* 0x000e680000000200 */
[----:B------:R-:W-:Y:S11]  /*2970*/  LDSM.16.M88.4 R148, [R252+0x8080] ;  /* 0x00808000fc94783b */ /* 0x000ff60000000200 */
[C---:B-1----:R-:W-:Y:S08]  /*2980*/  HMMA.16816.F32 R4, R12.reuse, R16, R4 ;  /* 0x000000100c04723c */ /* 0x042ff00000001804 */
        /* <DEDUP_REMOVED lines=49> */
[----:B------:R-:W1:-:S15]  /*2ca0*/  LDSM.16.M88.4 R12, [R155+0x6080] ;  /* 0x006080009b0c783b */ /* 0x000e5e0000000200 */
[C---:B-1----:R-:W-:Y:S07]  /*2cb0*/  HMMA.16816.F32 R4, R148.reuse, R12, R4 ;  /* 0x0000000c9404723c */ /* 0x042fee0000001804 */
[----:B------:R-:W-:Y:S01]  /*2cc0*/  IMAD.U32 R13, RZ, RZ, UR12 ;  /* 0x0000000cff0d7e24 */ /* 0x000fe2000f8e00ff */
[----:B------:R-:W-:Y:S04]  /*2cd0*/  HMMA.16816.F32 R8, R148, R14, R8 ;  /* 0x0000000e9408723c */ /* 0x000fe80000001808 */
[----:B------:R-:W-:Y:S04]  /*2ce0*/  IMAD R13, R13, 0x20, R229 ;  /* 0x000000200d0d7824 */ /* 0x000fe800078e02e5 */
[C---:B------:R-:W-:Y:S01]  /*2cf0*/  IMAD.IADD R156, R13.reuse, 0x1, R153 ;  /* 0x000000010d9c7824 */ /* 0x040fe200078e0299 */
[----:B------:R-:W-:Y:S04]  /*2d00*/  IADD3 R157, R13, R154, RZ ;  /* 0x0000009a0d9d7210 */ /* 0x000fe80007ffe0ff */
[----:B------:R-:W-:Y:S01]  /*2d10*/  IMNMX R157, R152, R157, PT ;  /* 0x0000009d989d7217 */ /* 0x000fe20003800200 */
[----:B------:R-:W-:-:S05]  /*2d20*/  @!P0 BRA `(.L_x_138) ;  /* 0x0000018000008947 */ /* 0x000fca0003800000 */
[----:B------:R-:W-:Y:S01]  /*2d30*/  IMAD.MOV.U32 R12, RZ, RZ, c[0x0][0x168] ;  /* 0x00005a00ff0c7624 */ /* 0x000fe200078e00ff */
[----:B------:R-:W-:Y:S04]  /*2d40*/  BSSY B0, `(.L_x_139) ;  /* 0x000000f000007945 */ /* 0x000fe80003800000 */
[----:B------:R-:W-:Y:S04]  /*2d50*/  IADD3 R12, R13, c[0x0][0x198], -R12 ;  /* 0x000066000d0c7a10 */ /* 0x000fe80007ffe80c */
[----:B------:R-:W-:-:S13]  /*2d60*/  ISETP.GT.AND P2, PT, R12, -0x1, PT ;  /* 0xffffffff0c00780c */ /* 0x000fda0003f44270 */
[----:B------:R-:W-:-:S05]  /*2d70*/  @P2 BRA `(.L_x_140) ;  /* 0x0000007000002947 */ /* 0x000fca0003800000 */
[----:B------:R-:W-:Y:S01]  /*2d80*/  LOP3.LUT R12, RZ, R12, RZ, 0x33, !PT ;  /* 0x0000000cff0c7212 */ /* 0x000fe200078e33ff */
[----:B------:R-:W-:Y:S05]  /*2d90*/  IMAD.MOV.U32 R14, RZ, RZ, 0x1 ;  /* 0x00000001ff0e7424 */ /* 0x000fea00078e00ff */
[----:B------:R-:W-:-:S13]  /*2da0*/  ISETP.NE.AND P2, PT, R14, c[0x0][0x2a8], PT ;  /* 0x0000aa000e007a0c */ /* 0x000fda0003f45270 */
[----:B------:R-:W-:Y:S05]  /*2db0*/  @P2 IMAD.HI.U32 R14, R12, c[0x0][0x2ac], RZ ;  /* 0x0000ab000c0e2a27 */ /* 0x000fea00078e00ff */
[----:B------:R-:W-:Y:S04]  /*2dc0*/  @P2 SHF.R.U32.HI R12, RZ, c[0x0][0x2b0], R14 ;  /* 0x0000ac00ff0c2a19 */ /* 0x000fe8000001160e */
[----:B------:R-:W-:Y:S01]  /*2dd0*/  LOP3.LUT R12, RZ, R12, RZ, 0x33, !PT ;  /* 0x0000000cff0c7212 */ /* 0x000fe200078e33ff */
[----:B------:R-:W-:-:S05]  /*2de0*/  BRA `(.L_x_141) ;  /* 0x0000004000007947 */ /* 0x000fca0003800000 */
.L_x_140:
[----:B------:R-:W-:Y:S04]  /*2df0*/  MOV R14, 0x1 ;  /* 0x00000001000e7802 */ /* 0x000fe80000000f00 */
[----:B------:R-:W-:-:S13]  /*2e00*/  ISETP.NE.AND P2, PT, R14, c[0x0][0x2a8], PT ;  /* 0x0000aa000e007a0c */ /* 0x000fda0003f45270 */
[----:B------:R-:W-:Y:S05]  /*2e10*/  @P2 IMAD.HI.U32 R14, R12, c[0x0][0x2ac], RZ ;  /* 0x0000ab000c0e2a27 */ /* 0x000fea00078e00ff */
[----:B------:R-:W-:Y:S02]  /*2e20*/  @P2 SHF.R.U32.HI R12, RZ, c[0x0][0x2b0], R14 ;  /* 0x0000ac00ff0c2a19 */ /* 0x000fe4000001160e */
.L_x_141:
[----:B------:R-:W-:Y:S05]  /*2e30*/  BSYNC B0 ;  /* 0x0000000000007941 */ /* 0x000fea0003800000 */
.L_x_139:
[----:B------:R-:W2:Y:S01]  /*2e40*/  LDL R15, [R1+0x84] ;  /* 0x00008400010f7983 */ /* 0x000ea20000100800 */
[----:B------:R-:W-:Y:S04]  /*2e50*/  IMAD.MOV.U32 R14, RZ, RZ, c[0x0][0x2a8] ;  /* 0x0000aa00ff0e7624 */ /* 0x000fe800078e00ff */
[----:B------:R-:W-:Y:S04]  /*2e60*/  IMAD R12, R12, R14, -UR13 ;  /* 0x8000000d0c0c7e24 */ /* 0x000fe8000f8e020e */
[----:B--2---:R-:W-:Y:S05]  /*2e70*/  IMAD.IADD R12, R12, 0x1, -R15 ;  /* 0x000000010c0c7824 */ /* 0x004fea00078e0a0f */
[----:B------:R-:W-:Y:S02]  /*2e80*/  IADD3 R14, R12, c[0x0][0x2a8], RZ ;  /* 0x0000aa000c0e7a10 */ /* 0x000fe40007ffe0ff */
[----:B------:R-:W-:Y:S02]  /*2e90*/  IMNMX R156, R156, R12, !PT ;  /* 0x0000000c9c9c7217 */ /* 0x000fe40007800200 */
[----:B------:R-:W-:Y:S02]  /*2ea0*/  IMNMX R157, R157, R14, PT ;  /* 0x0000000e9d9d7217 */ /* 0x000fe40003800200 */
.L_x_138:
[----:B------:R-:W-:Y:S05]  /*2eb0*/  IADD3 R12, R13, 0x8, RZ ;  /* 0x000000080d0c7810 */ /* 0x000fea0007ffe0ff */
[--C-:B------:R-:W-:Y:S02]  /*2ec0*/  IMAD.IADD R159, R154, 0x1, R12.reuse ;  /* 0x000000019a9f7824 */ /* 0x100fe400078e020c */
[----:B------:R-:W-:Y:S03]  /*2ed0*/  IMAD.IADD R158, R153, 0x1, R12 ;  /* 0x00000001999e7824 */ /* 0x000fe600078e020c */
        /* <DEDUP_REMOVED lines=14> */
.L_x_144:
[----:B------:R-:W-:Y:S04]  /*2fc0*/  MOV R13, 0x1 ;  /* 0x00000001000d7802 */ /* 0x000fe80000000f00 */
[----:B------:R-:W-:-:S13]  /*2fd0*/  ISETP.NE.AND P0, PT, R13, c[0x0][0x2a8], PT ;  /* 0x0000aa000d007a0c */ /* 0x000fda0003f05270 */
[----:B------:R-:W-:Y:S05]  /*2fe0*/  @P0 IMAD.HI.U32 R13, R12, c[0x0][0x2ac], RZ ;  /* 0x0000ab000c0d0a27 */ /* 0x000fea00078e00ff */
[----:B------:R-:W-:Y:S02]  /*2ff0*/  @P0 SHF.R.U32.HI R12, RZ, c[0x0][0x2b0], R13 ;  /* 0x0000ac00ff0c0a19 */ /* 0x000fe4000001160d */
.L_x_145:
[----:B------:R-:W-:Y:S05]  /*3000*/  BSYNC B0 ;  /* 0x0000000000007941 */ /* 0x000fea0003800000 */
.L_x_143:
[----:B------:R-:W2:Y:S01]  /*3010*/  LDL R14, [R1+0x84] ;  /* 0x00008400010e7983 */ /* 0x000ea20000100800 */
[----:B------:R-:W-:Y:S04]  /*3020*/  IMAD.MOV.U32 R13, RZ, RZ, c[0x0][0x2a8] ;  /* 0x0000aa00ff0d7624 */ /* 0x000fe800078e00ff */
[----:B------:R-:W-:Y:S04]  /*3030*/  IMAD R12, R12, R13, -UR13 ;  /* 0x8000000d0c0c7e24 */ /* 0x000fe8000f8e020d */
[----:B--2---:R-:W-:Y:S05]  /*3040*/  IMAD.IADD R12, R12, 0x1, -R14 ;  /* 0x000000010c0c7824 */ /* 0x004fea00078e0a0e */
[----:B------:R-:W-:Y:S02]  /*3050*/  IADD3 R13, R12, c[0x0][0x2a8], RZ ;  /* 0x0000aa000c0d7a10 */ /* 0x000fe40007ffe0ff */
[----:B------:R-:W-:Y:S02]  /*3060*/  IMNMX R158, R158, R12, !PT ;  /* 0x0000000c9e9e7217 */ /* 0x000fe40007800200 */
[----:B------:R-:W-:Y:S02]  /*3070*/  IMNMX R159, R159, R13, PT ;  /* 0x0000000d9f9f7217 */ /* 0x000fe40003800200 */
.L_x_142:
[----:B------:R-:W-:Y:S04]  /*3080*/  DEPBAR.LE SB0, 0x0 ;  /* 0x000080000000791a */ /* 0x000fe80000000000 */
[----:B------:R-:W-:Y:S01]  /*3090*/  BAR.SYNC.DEFER_BLOCKING 0x0 ;  /* 0x0000000000007b1d */ /* 0x000fe20000010000 */
[----:B------:R-:W-:Y:S01]  /*30a0*/  PLOP3.LUT P0, PT, PT, PT, UP2, 0x80, 0x0 ;  /* 0x000000000000781c */ /* 0x000fe20003f0f028 */
[----:B------:R-:W-:Y:S03]  /*30b0*/  UIADD3 UR8, UR12, 0x1, URZ ;  /* 0x000000010c087890 */ /* 0x000fe6000fffe03f */
[----:B------:R-:W-:Y:S01]  /*30c0*/  ISETP.GT.AND P2, PT, R156, RZ, P0 ;  /* 0x000000ff9c00720c */ /* 0x000fe20000744270 */
[----:B------:R-:W-:Y:S03]  /*30d0*/  UISETP.GE.AND UP0, UPT, UR8, UR14, UPT ;  /* 0x0000000e0800728c */ /* 0x000fe6000bf06270 */
[C---:B------:R-:W-:Y:S04]  /*30e0*/  ISETP.LT.OR P2, PT, R157.reuse, 0x1, P2 ;  /* 0x000000019d00780c */ /* 0x040fe80001741670 */
[----:B------:R-:W-:Y:S02]  /*30f0*/  FSEL R4, R4, -INF , !P2 ;  /* 0xff80000004047808 */ /* 0x000fe40005000000 */
[----:B------:R-:W-:Y:S03]  /*3100*/  ISETP.GT.AND P2, PT, R156, 0x1, P0 ;  /* 0x000000019c00780c */ /* 0x000fe60000744270 */
[--C-:B------:R-:W-:Y:S01]  /*3110*/  FFMA.FTZ R4, R4, c[0x0][0x29c], -R160.reuse ;  /* 0x0000a70004047a23 */ /* 0x100fe200000108a0 */
[----:B------:R-:W-:Y:S01]  /*3120*/  ISETP.LT.OR P2, PT, R157, 0x2, P2 ;  /* 0x000000029d00780c */ /* 0x000fe20001741670 */
[----:B------:R-:W1:Y:S02]  /*3130*/  LDSM.16.M88.4 R16, [R2+0x10080] ;  /* 0x010080000210783b */ /* 0x000e640000000200 */
[----:B------:R2:W-:Y:S03]  /*3140*/  MUFU.EX2 R163, R4 ;  /* 0x0000000400a37308 */ /* 0x0005e60000000800 */
[----:B------:R-:W3:Y:S05]  /*3150*/  LDSM.16.M88.4 R148, [R3+0x10080] ;  /* 0x010080000394783b */ /* 0x000eea0000000200 */
[----:B------:R-:W4:Y:S05]  /*3160*/  LDSM.16.M88.4 R152, [R162+0x10080] ;  /* 0x01008000a298783b */ /* 0x000f2a0000000200 */
[----:B------:R-:W5:Y:S05]  /*3170*/  LDL R228, [R1+0x68] ;  /* 0x0000680001e47983 */ /* 0x000f6a0000100800 */
[----:B------:R-:W5:Y:S05]  /*3180*/  LDL R241, [R1+0x3c] ;  /* 0x00003c0001f17983 */ /* 0x000f6a0000100800 */
[----:B------:R-:W5:Y:S01]  /*3190*/  LDL R240, [R1+0x38] ;  /* 0x0000380001f07983 */ /* 0x000f620000100800 */
[----:B--2---:R-:W-:Y:S02]  /*31a0*/  FSEL R4, R5, -INF , !P2 ;  /* 0xff80000005047808 */ /* 0x004fe40005000000 */
[----:B------:R-:W-:Y:S02]  /*31b0*/  ISETP.GT.AND P2, PT, R156, 0x20, P0 ;  /* 0x000000209c00780c */ /* 0x000fe40000744270 */
[----:B------:R-:W-:Y:S01]  /*31c0*/  LDS R5, [R229.X4+0x14100] ;  /* 0x01410000e5057984 */ /* 0x000fe20000004800 */
[--C-:B------:R-:W-:Y:S01]  /*31d0*/  FFMA.FTZ R4, R4, c[0x0][0x29c], -R160.reuse ;  /* 0x0000a70004047a23 */ /* 0x100fe200000108a0 */
[C---:B------:R-:W-:Y:S04]  /*31e0*/  ISETP.LT.OR P2, PT, R157.reuse, 0x21, P2 ;  /* 0x000000219d00780c */ /* 0x040fe80001741670 */
[----:B------:R-:W-:Y:S02]  /*31f0*/  FSEL R8, R8, -INF , !P2 ;  /* 0xff80000008087808 */ /* 0x000fe40005000000 */
[----:B------:R-:W-:Y:S01]  /*3200*/  ISETP.GT.AND P2, PT, R156, 0x21, P0 ;  /* 0x000000219c00780c */ /* 0x000fe20000744270 */
[C---:B-1----:R-:W-:Y:S03]  /*3210*/  HMMA.16816.F32 R12, R16.reuse, R164, RZ ;  /* 0x000000a4100c723c */ /* 0x042fe600000018ff */
[----:B------:R-:W-:Y:S01]  /*3220*/  ISETP.LT.OR P2, PT, R157, 0x22, P2 ;  /* 0x000000229d00780c */ /* 0x000fe20001741670 */
[--C-:B------:R-:W-:Y:S03]  /*3230*/  FFMA.FTZ R8, R8, c[0x0][0x29c], -R160.reuse ;  /* 0x0000a70008087a23 */ /* 0x100fe600000108a0 */
[----:B------:R-:W-:Y:S01]  /*3240*/  FSEL R9, R9, -INF , !P2 ;  /* 0xff80000009097808 */ /* 0x000fe20005000000 */
[----:B------:R-:W-:Y:S01]  /*3250*/  HMMA.16816.F32 R16, R16, R166, RZ ;  /* 0x000000a61010723c */ /* 0x000fe200000018ff */
[----:B------:R-:W-:Y:S01]  /*3260*/  ISETP.GT.AND P2, PT, R158, RZ, P0 ;  /* 0x000000ff9e00720c */ /* 0x000fe20000744270 */
[----:B------:R-:W-:Y:S02]  /*3270*/  MUFU.EX2 R156, R8 ;  /* 0x00000008009c7308 */ /* 0x000fe40000000800 */
[----:B------:R-:W-:Y:S01]  /*3280*/  FFMA.FTZ R160, R9, c[0x0][0x29c], -R160 ;  /* 0x0000a70009a07a23 */ /* 0x000fe200000108a0 */
[----:B------:R-:W-:Y:S07]  /*3290*/  ISETP.LT.OR P2, PT, R159, 0x1, P2 ;  /* 0x000000019f00780c */ /* 0x000fee0001741670 */
[----:B------:R-:W1:Y:S04]  /*32a0*/  MUFU.EX2 R160, R160 ;  /* 0x000000a000a07308 */ /* 0x000e680000000800 */
[C---:B---3--:R-:W-:Y:S08]  /*32b0*/  HMMA.16816.F32 R12, R148.reuse, R168, R12 ;  /* 0x000000a8940c723c */ /* 0x048ff0000000180c */
[----:B------:R-:W-:Y:S01]  /*32c0*/  HMMA.16816.F32 R16, R148, R170, R16 ;  /* 0x000000aa9410723c */ /* 0x000fe20000001810 */
[----:B------:R-:W2:-:S15]  /*32d0*/  LDSM.16.M88.4 R148, [R252+0x10080] ;  /* 0x01008000fc94783b */ /* 0x000e9e0000000200 */
[C---:B----4-:R-:W-:Y:S08]  /*32e0*/  HMMA.16816.F32 R12, R152.reuse, R172, R12 ;  /* 0x000000ac980c723c */ /* 0x050ff0000000180c */
[----:B------:R-:W-:Y:S01]  /*32f0*/  HMMA.16816.F32 R16, R152, R174, R16 ;  /* 0x000000ae9810723c */ /* 0x000fe20000001810 */
[----:B------:R-:W3:-:S15]  /*3300*/  LDSM.16.M88.4 R152, [R2+0x11080] ;  /* 0x011080000298783b */ /* 0x000ede0000000200 */
[C---:B--2---:R-:W-:Y:S08]  /*3310*/  HMMA.16816.F32 R12, R148.reuse, R176, R12 ;  /* 0x000000b0940c723c */ /* 0x044ff0000000180c */
[----:B------:R-:W-:Y:S01]  /*3320*/  HMMA.16816.F32 R16, R148, R178, R16 ;  /* 0x000000b29410723c */ /* 0x000fe20000001810 */
[----:B------:R-:W2:-:S15]  /*3330*/  LDSM.16.M88.4 R148, [R3+0x11080] ;  /* 0x011080000394783b */ /* 0x000e9e0000000200 */
[C---:B---3--:R-:W-:Y:S08]  /*3340*/  HMMA.16816.F32 R12, R152.reuse, R180, R12 ;  /* 0x000000b4980c723c */ /* 0x048ff0000000180c */
        /* <DEDUP_REMOVED lines=25> */
[----:B------:R3:W4:-:S15]  /*34e0*/  LDSM.16.M88.4 R152, [R162+0x13080] ;  /* 0x01308000a298783b */ /* 0x00071e0000000200 */
[C---:B--2---:R-:W-:Y:S01]  /*34f0*/  HMMA.16816.F32 R12, R148.reuse, R216, R12 ;  /* 0x000000d8940c723c */ /* 0x044fe2000000180c */
[----:B---3--:R2:W3:Y:S07]  /*3500*/  MUFU.EX2 R162, R4 ;  /* 0x0000000400a27308 */ /* 0x0084ee0000000800 */
[----:B------:R-:W-:Y:S01]  /*3510*/  HMMA.16816.F32 R16, R148, R218, R16 ;  /* 0x000000da9410723c */ /* 0x000fe20000001810 */
[----:B------:R-:W1:-:S15]  /*3520*/  LDSM.16.M88.4 R148, [R252+0x13080] ;  /* 0x01308000fc94783b */ /* 0x000e5e0000000200 */
[C---:B----4-:R-:W-:Y:S05]  /*3530*/  HMMA.16816.F32 R12, R152.reuse, R220, R12 ;  /* 0x000000dc980c723c */ /* 0x050fea000000180c */
[----:B--2---:R-:W-:Y:S03]  /*3540*/  FSEL R4, R6, -INF , !P2 ;  /* 0xff80000006047808 */ /* 0x004fe60005000000 */
[----:B------:R-:W-:Y:S01]  /*3550*/  HMMA.16816.F32 R16, R152, R222, R16 ;  /* 0x000000de9810723c */ /* 0x000fe20000001810 */
[----:B------:R-:W2:Y:S02]  /*3560*/  LDL R153, [R1+0x6c] ;  /* 0x00006c0001997983 */ /* 0x000ea40000100800 */
[----:B------:R-:W-:Y:S01]  /*3570*/  ISETP.GT.AND P2, PT, R158, 0x1, P0 ;  /* 0x000000019e00780c */ /* 0x000fe20000744270 */
[--C-:B------:R-:W-:Y:S03]  /*3580*/  FFMA.FTZ R4, R4, c[0x0][0x29c], -R161.reuse ;  /* 0x0000a70004047a23 */ /* 0x100fe600000108a1 */
[----:B------:R-:W-:Y:S01]  /*3590*/  ISETP.LT.OR P2, PT, R159, 0x2, P2 ;  /* 0x000000029f00780c */ /* 0x000fe20001741670 */
[----:B------:R4:W-:Y:S04]  /*35a0*/  MUFU.EX2 R152, R4 ;  /* 0x0000000400987308 */ /* 0x0009e80000000800 */
[----:B------:R-:W-:Y:S02]  /*35b0*/  FSEL R6, R7, -INF , !P2 ;  /* 0xff80000007067808 */ /* 0x000fe40005000000 */
[C---:B------:R-:W-:Y:S02]  /*35c0*/  ISETP.GT.AND P2, PT, R158.reuse, 0x20, P0 ;  /* 0x000000209e00780c */ /* 0x040fe40000744270 */
[----:B------:R-:W-:Y:S01]  /*35d0*/  ISETP.GT.AND P0, PT, R158, 0x21, P0 ;  /* 0x000000219e00780c */ /* 0x000fe20000704270 */
[C---:B-1----:R-:W-:Y:S05]  /*35e0*/  HMMA.16816.F32 R12, R148.reuse, R224, R12 ;  /* 0x000000e0940c723c */ /* 0x042fea000000180c */
[----:B------:R-:W-:Y:S01]  /*35f0*/  FFMA.FTZ R6, R6, c[0x0][0x29c], -R161 ;  /* 0x0000a70006067a23 */ /* 0x000fe200000108a1 */
[C---:B------:R-:W-:Y:S02]  /*3600*/  ISETP.LT.OR P2, PT, R159.reuse, 0x21, P2 ;  /* 0x000000219f00780c */ /* 0x040fe40001741670 */
[----:B------:R-:W-:Y:S01]  /*3610*/  HMMA.16816.F32 R16, R148, R226, R16 ;  /* 0x000000e29410723c */ /* 0x000fe20000001810 */
[----:B------:R1:W1:Y:S02]  /*3620*/  MUFU.EX2 R148, R6 ;  /* 0x0000000600947308 */ /* 0x0002640000000800 */
[----:B------:R-:W-:Y:S02]  /*3630*/  ISETP.LT.OR P0, PT, R159, 0x22, P0 ;  /* 0x000000229f00780c */ /* 0x000fe40000701670 */
[----:B------:R-:W-:Y:S01]  /*3640*/  F2FP.PACK_AB R7, R160, R156 ;  /* 0x0000009ca007723e */ /* 0x000fe200000000ff */
[----:B----4-:R-:W4:Y:S01]  /*3650*/  LDS R4, [R229.X4+0x14120] ;  /* 0x01412000e5047984 */ /* 0x010f220000004800 */
[----:B------:R-:W-:Y:S02]  /*3660*/  FSEL R11, R11, -INF , !P0 ;  /* 0xff8000000b0b7808 */ /* 0x000fe40004000000 */
[----:B------:R-:W-:Y:S07]  /*3670*/  PLOP3.LUT P0, PT, PT, PT, UP0, 0x80, 0x0 ;  /* 0x000000000000781c */ /* 0x000fee0003f0f008 */
[--C-:B------:R-:W-:Y:S02]  /*3680*/  FADD.FTZ R13, R13, -R5.reuse ;  /* 0x800000050d0d7221 */ /* 0x100fe40000010000 */
[--C-:B------:R-:W-:Y:S02]  /*3690*/  FADD.FTZ R12, R12, -R5.reuse ;  /* 0x800000050c0c7221 */ /* 0x100fe40000010000 */
[----:B---3--:R-:W-:Y:S02]  /*36a0*/  FMUL.FTZ R9, R162, R13 ;  /* 0x0000000da2097220 */ /* 0x008fe40000410000 */
[----:B------:R-:W-:Y:S02]  /*36b0*/  FMUL.FTZ R12, R163, R12 ;  /* 0x0000000ca30c7220 */ /* 0x000fe40000410000 */
[--C-:B------:R-:W-:Y:S01]  /*36c0*/  FADD.FTZ R17, R17, -R5.reuse ;  /* 0x8000000511117221 */ /* 0x100fe20000010000 */
[----:B-1----:R-:W-:Y:S01]  /*36d0*/  FSEL R6, R10, -INF , !P2 ;  /* 0xff8000000a067808 */ /* 0x002fe20005000000 */
[----:B------:R-:W-:Y:S01]  /*36e0*/  FADD.FTZ R16, R16, -R5 ;  /* 0x8000000510107221 */ /* 0x000fe20000010000 */
[----:B------:R-:W-:Y:S01]  /*36f0*/  F2FP.PACK_AB R5, R162, R163 ;  /* 0x000000a3a205723e */ /* 0x000fe200000000ff */
[----:B------:R-:W-:Y:S01]  /*3700*/  FMUL.FTZ R8, R160, R17 ;  /* 0x00000011a0087220 */ /* 0x000fe20000410000 */
[----:B------:R-:W-:Y:S01]  /*3710*/  F2FP.PACK_AB R9, R9, R12 ;  /* 0x0000000c0909723e */ /* 0x000fe200000000ff */
[--C-:B------:R-:W-:Y:S02]  /*3720*/  FFMA.FTZ R6, R6, c[0x0][0x29c], -R161.reuse ;  /* 0x0000a70006067a23 */ /* 0x100fe400000108a1 */
[----:B------:R-:W-:Y:S01]  /*3730*/  FFMA.FTZ R161, R11, c[0x0][0x29c], -R161 ;  /* 0x0000a7000ba17a23 */ /* 0x000fe200000108a1 */
[----:B-----5:R1:W-:Y:S01]  /*3740*/  STS [R228+0x14180], R5 ;  /* 0x01418005e4007388 */ /* 0x0203e20000000800 */
[----:B------:R-:W-:Y:S02]  /*3750*/  FMUL.FTZ R16, R156, R16 ;  /* 0x000000109c107220 */ /* 0x000fe40000410000 */
[----:B------:R-:W3:Y:S03]  /*3760*/  MUFU.EX2 R6, R6 ;  /* 0x0000000600067308 */ /* 0x000ee60000000800 */
[----:B------:R-:W-:Y:S07]  /*3770*/  F2FP.PACK_AB R8, R8, R16 ;  /* 0x000000100808723e */ /* 0x000fee00000000ff */
[----:B------:R-:W5:Y:S01]  /*3780*/  MUFU.EX2 R161, R161 ;  /* 0x000000a100a17308 */ /* 0x000f620000000800 */
[--C-:B----4-:R-:W-:Y:S02]  /*3790*/  FADD.FTZ R15, R15, -R4.reuse ;  /* 0x800000040f0f7221 */ /* 0x110fe40000010000 */
[--C-:B------:R-:W-:Y:S02]  /*37a0*/  FADD.FTZ R14, R14, -R4.reuse ;  /* 0x800000040e0e7221 */ /* 0x100fe40000010000 */
[--C-:B------:R-:W-:Y:S02]  /*37b0*/  FADD.FTZ R18, R18, -R4.reuse ;  /* 0x8000000412127221 */ /* 0x100fe40000010000 */
[----:B------:R-:W-:Y:S01]  /*37c0*/  FADD.FTZ R19, R19, -R4 ;  /* 0x8000000413137221 */ /* 0x000fe20000010000 */
[----:B------:R-:W-:Y:S01]  /*37d0*/  F2FP.PACK_AB R4, R148, R152 ;  /* 0x000000989404723e */ /* 0x000fe200000000ff */
[----:B------:R-:W-:Y:S02]  /*37e0*/  FMUL.FTZ R14, R152, R14 ;  /* 0x0000000e980e7220 */ /* 0x000fe40000410000 */
[----:B-1----:R-:W-:Y:S02]  /*37f0*/  FMUL.FTZ R5, R148, R15 ;  /* 0x0000000f94057220 */ /* 0x002fe40000410000 */
[----:B------:R1:W-:Y:S01]  /*3800*/  STS [R228+0x14580], R4 ;  /* 0x01458004e4007388 */ /* 0x0003e20000000800 */
[----:B---3--:R-:W-:Y:S02]  /*3810*/  FMUL.FTZ R18, R6, R18 ;  /* 0x0000001206127220 */ /* 0x008fe40000410000 */
[----:B------:R-:W-:Y:S02]  /*3820*/  F2FP.PACK_AB R5, R5, R14 ;  /* 0x0000000e0505723e */ /* 0x000fe400000000ff */
[C---:B-----5:R-:W-:Y:S01]  /*3830*/  F2FP.PACK_AB R6, R161.reuse, R6 ;  /* 0x00000006a106723e */ /* 0x060fe200000000ff */
[----:B------:R-:W-:Y:S05]  /*3840*/  FMUL.FTZ R19, R161, R19 ;  /* 0x00000013a1137220 */ /* 0x000fea0000410000 */
[----:B-1----:R-:W-:Y:S01]  /*3850*/  F2FP.PACK_AB R4, R19, R18 ;  /* 0x000000121304723e */ /* 0x002fe200000000ff */
[----:B--2---:R-:W-:Y:S05]  /*3860*/  STS [R153], R7 ;  /* 0x0000000799007388 */ /* 0x004fea0000000800 */
[----:B------:R-:W-:Y:S05]  /*3870*/  STS [R153+0x400], R6 ;  /* 0x0004000699007388 */ /* 0x000fea0000000800 */
[----:B------:R-:W-:Y:S06]  /*3880*/  BAR.SYNC.DEFER_BLOCKING 0x0 ;  /* 0x0000000000007b1d */ /* 0x000fec0000010000 */
[----:B------:R-:W-:Y:S05]  /*3890*/  STS [R228+0x15180], R9 ;  /* 0x01518009e4007388 */ /* 0x000fea0000000800 */
[----:B------:R-:W-:Y:S05]  /*38a0*/  STS [R228+0x15580], R5 ;  /* 0x01558005e4007388 */ /* 0x000fea0000000800 */
[----:B------:R-:W-:Y:S05]  /*38b0*/  STS [R153+0x1000], R8 ;  /* 0x0010000899007388 */ /* 0x000fea0000000800 */
[----:B------:R-:W-:Y:S05]  /*38c0*/  STS [R153+0x1400], R4 ;  /* 0x0014000499007388 */ /* 0x000fea0000000800 */
[----:B------:R-:W-:Y:S05]  /*38d0*/  LDSM.16.MT88.4 R4, [R241+0x14180] ;  /* 0x01418000f104783b */ /* 0x000fea0000004200 */
[----:B------:R-:W1:Y:S05]  /*38e0*/  LDSM.16.MT88.4 R8, [R0+0x10080] ;  /* 0x010080000008783b */ /* 0x000e6a0000004200 */
[----:B------:R-:W2:Y:S05]  /*38f0*/  LDSM.16.MT88.4 R12, [R240+0x14180] ;  /* 0x01418000f00c783b */ /* 0x000eaa0000004200 */
[----:B------:R-:W3:Y:S05]  /*3900*/  LDSM.16.MT88.4 R16, [R0+0x11080] ;  /* 0x011080000010783b */ /* 0x000eea0000004200 */
[----:B------:R-:W4:Y:S05]  /*3910*/  LDSM.16.MT88.4 R148, [R0+0x12080] ;  /* 0x012080000094783b */ /* 0x000f2a0000004200 */
[----:B------:R-:W5:Y:S05]  /*3920*/  LDSM.16.MT88.4 R152, [R0+0x13080] ;  /* 0x013080000098783b */ /* 0x000f6a0000004200 */
[----:B------:R-:W-:Y:S05]  /*3930*/  LDSM.16.MT88.4 R156, [R241+0x14980] ;  /* 0x01498000f19c783b */ /* 0x000fea0000004200 */
[----:B------:R-:W3:Y:S05]  /*3940*/  LDSM.16.MT88.4 R160, [R0+0x10880] ;  /* 0x0108800000a0783b */ /* 0x000eea0000004200 */
[----:B------:R-:W4:Y:S01]  /*3950*/  LDSM.16.MT88.4 R228, [R240+0x14980] ;  /* 0x01498000f0e4783b */ /* 0x000f220000004200 */
[-C--:B-1----:R-:W-:Y:S04]  /*3960*/  HMMA.16816.F32 R20, R4, R8.reuse, R20 ;  /* 0x000000080414723c */ /* 0x082fe80000001814 */
[----:B------:R-:W1:Y:S05]  /*3970*/  LDSM.16.MT88.4 R232, [R0+0x11880] ;  /* 0x0118800000e8783b */ /* 0x000e6a0000004200 */
[----:B------:R-:W1:Y:S01]  /*3980*/  LDSM.16.MT88.4 R236, [R0+0x12880] ;  /* 0x0128800000ec783b */ /* 0x000e620000004200 */
[C---:B--2---:R-:W-:Y:S08]  /*3990*/  HMMA.16816.F32 R24, R12.reuse, R8, R24 ;  /* 0x000000080c18723c */ /* 0x044ff00000001818 */
[-C--:B------:R-:W-:Y:S08]  /*39a0*/  HMMA.16816.F32 R28, R12, R10.reuse, R28 ;  /* 0x0000000a0c1c723c */ /* 0x080ff0000000181c */
[C---:B------:R-:W-:Y:S01]  /*39b0*/  HMMA.16816.F32 R32, R4.reuse, R10, R32 ;  /* 0x0000000a0420723c */ /* 0x040fe20000001820 */
[----:B------:R-:W2:Y:S05]  /*39c0*/  LDSM.16.MT88.4 R8, [R0+0x13880] ;  /* 0x013880000008783b */ /* 0x000eaa0000004200 */
[----:B------:R-:W-:Y:S02]  /*39d0*/  BAR.SYNC.DEFER_BLOCKING 0x0 ;  /* 0x0000000000007b1d */ /* 0x000fe40000010000 */
        /* <DEDUP_REMOVED lines=14> */
[-C--:B------:R-:W-:Y:S01]  /*3ac0*/  HMMA.16816.F32 R28, R228, R162.reuse, R28 ;  /* 0x000000a2e41c723c */ /* 0x080fe2000000181c */
[----:B------:R3:W4:Y:S05]  /*3ad0*/  LDSM.16.MT88.4 R4, [R241+0x15180] ;  /* 0x01518000f104783b */ /* 0x00072a0000004200 */
[----:B------:R3:W2:Y:S02]  /*3ae0*/  LDSM.16.MT88.4 R12, [R240+0x15180] ;  /* 0x01518000f00c783b */ /* 0x0006a40000004200 */
[C---:B------:R-:W-:Y:S03]  /*3af0*/  HMMA.16816.F32 R32, R156.reuse, R162, R32 ;  /* 0x000000a29c20723c */ /* 0x040fe60000001820 */
[----:B------:R3:W2:Y:S05]  /*3b00*/  LDSM.16.MT88.4 R16, [R0+0x9080] ;  /* 0x009080000010783b */ /* 0x0006aa0000004200 */
[-C--:B-1----:R-:W-:Y:S01]  /*3b10*/  HMMA.16816.F32 R36, R156, R232.reuse, R36 ;  /* 0x000000e89c24723c */ /* 0x082fe20000001824 */
[----:B------:R3:W1:Y:S05]  /*3b20*/  LDSM.16.MT88.4 R148, [R0+0xa080] ;  /* 0x00a080000094783b */ /* 0x00066a0000004200 */
[----:B------:R3:W1:Y:S02]  /*3b30*/  LDSM.16.MT88.4 R152, [R0+0xb080] ;  /* 0x00b080000098783b */ /* 0x0006640000004200 */
[C---:B------:R-:W-:Y:S03]  /*3b40*/  HMMA.16816.F32 R40, R228.reuse, R232, R40 ;  /* 0x000000e8e428723c */ /* 0x040fe60000001828 */
[----:B------:R3:W1:Y:S05]  /*3b50*/  LDSM.16.MT88.4 R160, [R0+0x8880] ;  /* 0x0088800000a0783b */ /* 0x00066a0000004200 */
[-C--:B------:R-:W-:Y:S08]  /*3b60*/  HMMA.16816.F32 R44, R228, R234.reuse, R44 ;  /* 0x000000eae42c723c */ /* 0x080ff0000000182c */
[C---:B------:R-:W-:Y:S01]  /*3b70*/  HMMA.16816.F32 R48, R156.reuse, R234, R48 ;  /* 0x000000ea9c30723c */ /* 0x040fe20000001830 */
[----:B------:R3:W1:Y:S07]  /*3b80*/  LDSM.16.MT88.4 R232, [R0+0x9880] ;  /* 0x0098800000e8783b */ /* 0x00066e0000004200 */
[-C--:B------:R-:W-:Y:S08]  /*3b90*/  HMMA.16816.F32 R52, R156, R236.reuse, R52 ;  /* 0x000000ec9c34723c */ /* 0x080ff00000001834 */
[C---:B------:R-:W-:Y:S08]  /*3ba0*/  HMMA.16816.F32 R56, R228.reuse, R236, R56 ;  /* 0x000000ece438723c */ /* 0x040ff00000001838 */
[-C--:B------:R-:W-:Y:S08]  /*3bb0*/  HMMA.16816.F32 R60, R228, R238.reuse, R60 ;  /* 0x000000eee43c723c */ /* 0x080ff0000000183c */
[C---:B------:R-:W-:Y:S01]  /*3bc0*/  HMMA.16816.F32 R64, R156.reuse, R238, R64 ;  /* 0x000000ee9c40723c */ /* 0x040fe20000001840 */
[----:B------:R3:W1:Y:S07]  /*3bd0*/  LDSM.16.MT88.4 R236, [R0+0xa880] ;  /* 0x00a8800000ec783b */ /* 0x00066e0000004200 */
[-C--:B--2---:R-:W-:Y:S08]  /*3be0*/  HMMA.16816.F32 R68, R156, R8.reuse, R68 ;  /* 0x000000089c44723c */ /* 0x084ff00000001844 */
[C---:B------:R-:W-:Y:S08]  /*3bf0*/  HMMA.16816.F32 R72, R228.reuse, R8, R72 ;  /* 0x00000008e448723c */ /* 0x040ff00000001848 */
[-C--:B------:R-:W-:Y:S01]  /*3c00*/  HMMA.16816.F32 R76, R228, R10.reuse, R76 ;  /* 0x0000000ae44c723c */ /* 0x080fe2000000184c */
[----:B------:R3:W2:Y:S07]  /*3c10*/  LDSM.16.MT88.4 R228, [R240+0x15980] ;  /* 0x01598000f0e4783b */ /* 0x0006ae0000004200 */
[----:B------:R-:W-:Y:S01]  /*3c20*/  HMMA.16816.F32 R80, R156, R10, R80 ;  /* 0x0000000a9c50723c */ /* 0x000fe20000001850 */
[----:B------:R3:W1:Y:S05]  /*3c30*/  LDSM.16.MT88.4 R8, [R0+0x8080] ;  /* 0x008080000008783b */ /* 0x00066a0000004200 */
[----:B------:R3:W1:Y:S05]  /*3c40*/  LDSM.16.MT88.4 R156, [R241+0x15980] ;  /* 0x01598000f19c783b */ /* 0x00066a0000004200 */
[----:B------:R3:W1:Y:S01]  /*3c50*/  LDSM.16.MT88.4 R240, [R0+0xb880] ;  /* 0x00b8800000f0783b */ /* 0x0006620000004200 */
[----:B------:R-:W-:-:S05]  /*3c60*/  @P0 BRA `(.L_x_146) ;  /* 0x0000039000000947 */ /* 0x000fca0003800000 */
[----:B----4-:R-:W4:Y:S01]  /*3c70*/  LDL.64 R248, [R1+0x78] ;  /* 0x0000780001f87983 */ /* 0x010f220000100a00 */
[----:B------:R-:W-:Y:S02]  /*3c80*/  ULDC.64 UR4, c[0x0][0x208] ;  /* 0x0000820000047ab9 */ /* 0x000fe40000000a00 */
[----:B------:R-:W-:Y:S01]  /*3c90*/  UIMAD.WIDE.U32 UR24, UR8, UR4, URZ ;  /* 0x00000004081872a5 */ /* 0x000fe2000f8e003f */
[----:B------:R-:W3:Y:S01]  /*3ca0*/  @!P1 S2R R246, SR_CTAID.Y ;  /* 0x0000000000f69919 */ /* 0x000ee20000002600 */
[----:B------:R-:W-:Y:S03]  /*3cb0*/  USHF.R.S32.HI UR9, URZ, 0x1f, UR8 ;  /* 0x0000001f3f097899 */ /* 0x000fe60008011408 */
[----:B------:R2:W-:Y:S01]  /*3cc0*/  STL.64 [R1+0xc0], R4 ;  /* 0x0000c00401007387 */ /* 0x0005e20000100a00 */
[----:B------:R-:W-:Y:S02]  /*3cd0*/  UIMAD UR9, UR9, UR4, URZ ;  /* 0x00000004090972a4 */ /* 0x000fe4000f8e023f */
[----:B------:R-:W-:Y:S01]  /*3ce0*/  UIMAD UR4, UR8, -0x20, UR6 ;  /* 0xffffffe0080478a4 */ /* 0x000fe2000f8e0206 */
[----:B------:R1:W-:Y:S01]  /*3cf0*/  STL.64 [R1+0xb8], R2 ;  /* 0x0000b80201007387 */ /* 0x0003e20000100a00 */
[----:B------:R-:W-:Y:S03]  /*3d00*/  UIMAD UR9, UR8, UR5, UR9 ;  /* 0x00000005080972a4 */ /* 0x000fe6000f8e0209 */
[----:B------:R-:W4:Y:S01]  /*3d10*/  LDL.64 R250, [R1+0x90] ;  /* 0x0000900001fa7983 */ /* 0x000f220000100a00 */
[----:B------:R-:W-:Y:S03]  /*3d20*/  UIADD3 UR9, UR25, UR9, URZ ;  /* 0x0000000919097290 */ /* 0x000fe6000fffe03f */
[----:B--2---:R-:W2:Y:S04]  /*3d30*/  LDL.64 R4, [R1+0x98] ;  /* 0x0000980001047983 */ /* 0x004ea80000100a00 */
[----:B-1----:R-:W2:Y:S01]  /*3d40*/  LDL.64 R2, [R1+0x58] ;  /* 0x0000580001027983 */ /* 0x002ea20000100a00 */
[----:B---3--:R-:W-:Y:S05]  /*3d50*/  @!P1 SHF.R.S32.HI R244, RZ, 0x1f, R246 ;  /* 0x0000001ffff49819 */ /* 0x008fea00000114f6 */
[----:B------:R-:W-:Y:S04]  /*3d60*/  @!P1 IMAD R247, R244, c[0x0][0x288], RZ ;  /* 0x0000a200f4f79a24 */ /* 0x000fe800078e02ff */
[C---:B------:R-:W-:Y:S02]  /*3d70*/  @!P1 IMAD R247, R246.reuse, c[0x0][0x28c], R247 ;  /* 0x0000a300f6f79a24 */ /* 0x040fe400078e02f7 */
[----:B----4-:R-:W-:Y:S02]  /*3d80*/  @!P1 IMAD.MOV.U32 R245, RZ, RZ, R249 ;  /* 0x000000fffff59224 */ /* 0x010fe400078e00f9 */
[----:B------:R-:W3:Y:S01]  /*3d90*/  LDL R249, [R1+0x50] ;  /* 0x0000500001f97983 */ /* 0x000ee20000100800 */
[----:B------:R-:W-:Y:S04]  /*3da0*/  @!P1 IMAD.MOV.U32 R244, RZ, RZ, R248 ;  /* 0x000000fffff49224 */ /* 0x000fe800078e00f8 */
[----:B------:R-:W-:Y:S04]  /*3db0*/  @!P1 IMAD.WIDE.U32 R244, R246, c[0x0][0x288], R244 ;  /* 0x0000a200f6f49a25 */ /* 0x000fe800078e00f4 */
[----:B------:R-:W-:Y:S02]  /*3dc0*/  IMAD.U32 R246, RZ, RZ, UR12 ;  /* 0x0000000cfff67e24 */ /* 0x000fe4000f8e00ff */
[----:B------:R-:W-:Y:S03]  /*3dd0*/  @!P1 IMAD.IADD R245, R245, 0x1, R247 ;  /* 0x00000001f5f59824 */ /* 0x000fe600078e02f7 */
[----:B------:R-:W-:Y:S04]  /*3de0*/  @!P1 LEA R246, R246, 0x20, 0x5 ;  /* 0x00000020f6f69811 */ /* 0x000fe800078e28ff */
[----:B------:R-:W-:Y:S01]  /*3df0*/  @!P1 IADD3 R247, P3, P2, R246, UR16, R244 ;  /* 0x00000010f6f79c10 */ /* 0x000fe2000fa7e0f4 */
[----:B------:R-:W-:Y:S01]  /*3e00*/  IMAD.U32 R244, RZ, RZ, UR24 ;  /* 0x00000018fff47e24 */ /* 0x000fe2000f8e00ff */
[----:B------:R-:W-:Y:S04]  /*3e10*/  @!P1 SHF.R.S32.HI R246, RZ, 0x1f, R246 ;  /* 0x0000001ffff69819 */ /* 0x000fe800000114f6 */
[----:B------:R-:W-:Y:S01]  /*3e20*/  @!P1 IADD3.X R248, R246, UR22, R245, P3, P2 ;  /* 0x00000016f6f89c10 */ /* 0x000fe20009fe44f5 */
[----:B------:R-:W-:Y:S02]  /*3e30*/  IMAD.U32 R245, RZ, RZ, UR24 ;  /* 0x00000018fff57e24 */ /* 0x000fe4000f8e00ff */
[----:B------:R-:W-:Y:S03]  /*3e40*/  IMAD.U32 R246, RZ, RZ, UR9 ;  /* 0x00000009fff67e24 */ /* 0x000fe6000f8e00ff */
[----:B--2---:R-:W-:Y:S02]  /*3e50*/  LEA R245, P2, R245, R4, 0x5 ;  /* 0x00000004f5f57211 */ /* 0x004fe400078428ff */
[----:B------:R1:W5:Y:S02]  /*3e60*/  LDL.LU.64 R4, [R1+0xc0] ;  /* 0x0000c00001047983 */ /* 0x0003640000300a00 */
[----:B------:R-:W-:Y:S02]  /*3e70*/  LEA.HI.X R246, R244, R251, R246, 0x5, P2 ;  /* 0x000000fbf4f67211 */ /* 0x000fe400010f2cf6 */
[----:B------:R-:W2:Y:S01]  /*3e80*/  LDL.64 R250, [R1+0x70] ;  /* 0x0000700001fa7983 */ /* 0x000ea20000100a00 */
[C---:B------:R-:W-:Y:S04]  /*3e90*/  LEA R244, P2, R245.reuse, c[0x0][0x1f0], 0x1 ;  /* 0x00007c00f5f47a11 */ /* 0x040fe800078408ff */
[----:B------:R-:W-:Y:S02]  /*3ea0*/  LEA.HI.X R245, R245, c[0x0][0x1f4], R246, 0x1, P2 ;  /* 0x00007d00f5f57a11 */ /* 0x000fe400010f0cf6 */
[----:B------:R-:W4:Y:S02]  /*3eb0*/  LDL R246, [R1+0x60] ;  /* 0x0000600001f67983 */ /* 0x000f240000100800 */
[C---:B----4-:R-:W-:Y:S02]  /*3ec0*/  LOP3.LUT P4, RZ, R246.reuse, 0x1, RZ, 0xc0, !PT ;  /* 0x00000001f6ff7812 */ /* 0x050fe4000788c0ff */
[C---:B------:R-:W-:Y:S02]  /*3ed0*/  LOP3.LUT P3, RZ, R246.reuse, 0x2, RZ, 0xc0, !PT ;  /* 0x00000002f6ff7812 */ /* 0x040fe4000786c0ff */
[C---:B------:R-:W-:Y:S02]  /*3ee0*/  LOP3.LUT P2, RZ, R246.reuse, 0x4, RZ, 0xc0, !PT ;  /* 0x00000004f6ff7812 */ /* 0x040fe4000784c0ff */
[----:B------:R-:W-:Y:S01]  /*3ef0*/  LOP3.LUT P5, RZ, R246, 0x8, RZ, 0xc0, !PT ;  /* 0x00000008f6ff7812 */ /* 0x000fe200078ac0ff */
[----:B--2---:R-:W-:Y:S01]  /*3f00*/  @!P1 IMAD.SHL.U32 R246, R250, 0x10, RZ ;  /* 0x00000010faf69824 */ /* 0x004fe200078e00ff */
[C---:B------:R-:W-:Y:S02]  /*3f10*/  ISETP.GE.OR P4, PT, R2.reuse, UR4, !P4 ;  /* 0x0000000402007c0c */ /* 0x040fe4000e786670 */
[C---:B------:R-:W-:Y:S02]  /*3f20*/  ISETP.GE.OR P3, PT, R2.reuse, UR4, !P3 ;  /* 0x0000000402007c0c */ /* 0x040fe4000df66670 */
[C---:B------:R-:W-:Y:S02]  /*3f30*/  ISETP.GE.OR P2, PT, R2.reuse, UR4, !P2 ;  /* 0x0000000402007c0c */ /* 0x040fe4000d746670 */
[----:B------:R-:W-:Y:S02]  /*3f40*/  ISETP.GE.OR P5, PT, R2, UR4, !P5 ;  /* 0x0000000402007c0c */ /* 0x000fe4000efa6670 */
[----:B------:R1:W5:Y:S05]  /*3f50*/  LDL.LU.64 R2, [R1+0xb8] ;  /* 0x0000b80001027983 */ /* 0x00036a0000300a00 */
[----:B------:R-:W-:Y:S01]  /*3f60*/  @!PT LDS RZ, [RZ] ;  /* 0x00000000fffff984 */ /* 0x000fe20000000800 */
[----:B------:R-:W-:Y:S01]  /*3f70*/  @!PT LDS RZ, [RZ] ;  /* 0x00000000fffff984 */ /* 0x000fe20000000800 */
[----:B------:R-:W-:Y:S01]  /*3f80*/  @!PT LDS RZ, [RZ] ;  /* 0x00000000fffff984 */ /* 0x000fe20000000800 */
[----:B---3--:R2:W-:Y:S04]  /*3f90*/  LDGSTS.E.BYPASS.LTC128B.128 [R249+0x10080], [R244.64], !P4 ;  /* 0x10080000f4f97fae */ /* 0x0085e8000e101d54 */
[----:B------:R2:W-:Y:S04]  /*3fa0*/  LDGSTS.E.BYPASS.LTC128B.128 [R249+0x11080], [R244.64+0x80], !P3 ;  /* 0x11080080f4f97fae */ /* 0x0005e8000d901d54 */
[----:B------:R2:W-:Y:S04]  /*3fb0*/  LDGSTS.E.BYPASS.LTC128B.128 [R249+0x12080], [R244.64+0x100], !P2 ;  /* 0x12080100f4f97fae */ /* 0x0005e8000d101d54 */
[----:B------:R2:W-:Y:S02]  /*3fc0*/  LDGSTS.E.BYPASS.LTC128B.128 [R249+0x13080], [R244.64+0x180], !P5 ;  /* 0x13080180f4f97fae */ /* 0x0005e4000e901d54 */
[C---:B--2---:R-:W-:Y:S04]  /*3fd0*/  @!P1 LEA R244, P2, R247.reuse, c[0x0][0x280], 0x2 ;  /* 0x0000a000f7f49a11 */ /* 0x044fe800078410ff */
[----:B------:R-:W-:Y:S05]  /*3fe0*/  @!P1 LEA.HI.X R245, R247, c[0x0][0x284], R248, 0x2, P2 ;  /* 0x0000a100f7f59a11 */ /* 0x000fea00010f14f8 */
[----:B------:R1:W-:Y:S04]  /*3ff0*/  @!P1 LDGSTS.E.BYPASS.LTC128B.128 [R246+0x14100], [R244.64] ;  /* 0x14100000f4f69fae */ /* 0x0003e8000b901d54 */
.L_x_146:
[-C--:B-1--45:R-:W-:Y:S01]  /*4000*/  HMMA.16816.F32 R84, R4, R8.reuse, R84 ;  /* 0x000000080454723c */ /* 0x0b2fe20000001854 */
[----:B------:R-:W4:Y:S05]  /*4010*/  LDL R248, [R1+0x44] ;  /* 0x0000440001f87983 */ /* 0x000f2a0000100800 */
[----:B---3--:R-:W3:Y:S02]  /*4020*/  LDL R244, [R1+0x40] ;  /* 0x0000400001f47983 */ /* 0x008ee40000100800 */
[C---:B------:R-:W-:Y:S03]  /*4030*/  HMMA.16816.F32 R88, R12.reuse, R8, R88 ;  /* 0x000000080c58723c */ /* 0x040fe60000001858 */
[----:B--2---:R-:W2:Y:S05]  /*4040*/  LDL R9, [R1+0x24] ;  /* 0x0000240001097983 */ /* 0x004eaa0000100800 */
        /* <DEDUP_REMOVED lines=32> */
[----:B----4-:R-:W1:Y:S05]  /*4250*/  LDSM.16.M88.4 R12, [R248+0x800] ;  /* 0x00080000f80c783b */ /* 0x010e6a0000000200 */
[----:B---3--:R-:W-:Y:S05]  /*4260*/  LDSM.16.M88.4 R160, [R244] ;  /* 0x00000000f4a0783b */ /* 0x008fea0000000200 */
[----:B--2---:R-:W2:Y:S05]  /*4270*/  LDSM.16.MT88.4 R4, [R9+0x4800] ;  /* 0x004800000904783b */ /* 0x004eaa0000004200 */
        /* <DEDUP_REMOVED lines=10> */
[----:B---34-:R-:W2:Y:S01]  /*4320*/  LDL.64 R8, [R1+0xa0] ;  /* 0x0000a00001087983 */ /* 0x018ea20000100a00 */
[----:B------:R-:W-:Y:S02]  /*4330*/  ULDC.64 UR4, c[0x0][0x178] ;  /* 0x00005e0000047ab9 */ /* 0x000fe40000000a00 */
[----:B------:R-:W-:Y:S01]  /*4340*/  UIMAD.WIDE.U32 UR24, UR8, UR4, URZ ;  /* 0x00000004081872a5 */ /* 0x000fe2000f8e003f */
[----:B-1----:R-:W3:Y:S01]  /*4350*/  LDL R7, [R1+0x64] ;  /* 0x0000640001077983 */ /* 0x002ee20000100800 */
[----:B------:R-:W-:Y:S03]  /*4360*/  USHF.R.S32.HI UR9, URZ, 0x1f, UR8 ;  /* 0x0000001f3f097899 */ /* 0x000fe60008011408 */
[----:B------:R-:W4:Y:S01]  /*4370*/  LDL R12, [R1+0xac] ;  /* 0x0000ac00010c7983 */ /* 0x000f220000100800 */
[----:B------:R-:W-:Y:S01]  /*4380*/  IMAD.U32 R5, RZ, RZ, UR24 ;  /* 0x00000018ff057e24 */ /* 0x000fe2000f8e00ff */
[----:B------:R-:W-:Y:S01]  /*4390*/  UIMAD UR9, UR9, UR4, URZ ;  /* 0x00000004090972a4 */ /* 0x000fe2000f8e023f */
[----:B------:R-:W-:Y:S01]  /*43a0*/  IMAD.U32 R4, RZ, RZ, UR24 ;  /* 0x00000018ff047e24 */ /* 0x000fe2000f8e00ff */
[----:B------:R-:W5:Y:S02]  /*43b0*/  LDL.64 R150, [R1+0x58] ;  /* 0x0000580001967983 */ /* 0x000f640000100a00 */
[----:B------:R-:W-:Y:S02]  /*43c0*/  UIMAD UR9, UR8, UR5, UR9 ;  /* 0x00000005080972a4 */ /* 0x000fe4000f8e0209 */
[----:B------:R-:W5:Y:S01]  /*43d0*/  LDL R149, [R1+0x50] ;  /* 0x0000500001957983 */ /* 0x000f620000100800 */
[----:B------:R-:W-:Y:S02]  /*43e0*/  USHF.L.U32 UR5, UR8, 0x5, URZ ;  /* 0x0000000508057899 */ /* 0x000fe4000800063f */
[----:B------:R-:W-:Y:S01]  /*43f0*/  UIADD3 UR9, UR25, UR9, URZ ;  /* 0x0000000919097290 */ /* 0x000fe2000fffe03f */
[----:B------:R-:W5:Y:S01]  /*4400*/  LDL.64 R10, [R1+0x78] ;  /* 0x00007800010a7983 */ /* 0x000f620000100a00 */
[----:B------:R-:W-:Y:S04]  /*4410*/  UIADD3 UR4, -UR5, UR7, URZ ;  /* 0x0000000705047290 */ /* 0x000fe8000fffe13f */
[----:B------:R-:W-:Y:S01]  /*4420*/  IMAD.U32 R6, RZ, RZ, UR9 ;  /* 0x00000009ff067e24 */ /* 0x000fe2000f8e00ff */
[----:B--2---:R-:W-:Y:S02]  /*4430*/  LEA R5, P0, R5, R8, 0x5 ;  /* 0x0000000805057211 */ /* 0x004fe400078028ff */
[----:B------:R-:W2:Y:S01]  /*4440*/  LDL.64 R8, [R1+0x70] ;  /* 0x0000700001087983 */ /* 0x000ea20000100a00 */
[C---:B---3--:R-:W-:Y:S02]  /*4450*/  LOP3.LUT P3, RZ, R7.reuse, 0x1, RZ, 0xc0, !PT ;  /* 0x0000000107ff7812 */ /* 0x048fe4000786c0ff */
[----:B------:R-:W-:Y:S02]  /*4460*/  LOP3.LUT P2, RZ, R7, 0x2, RZ, 0xc0, !PT ;  /* 0x0000000207ff7812 */ /* 0x000fe4000784c0ff */
[----:B----4-:R-:W-:Y:S02]  /*4470*/  LEA.HI.X R6, R4, R12, R6, 0x5, P0 ;  /* 0x0000000c04067211 */ /* 0x010fe400000f2c06 */
[C---:B------:R-:W-:Y:S02]  /*4480*/  LEA R4, P0, R5.reuse, c[0x0][0x160], 0x1 ;  /* 0x0000580005047a11 */ /* 0x040fe400078008ff */
[C---:B-----5:R-:W-:Y:S02]  /*4490*/  ISETP.GE.OR P3, PT, R150.reuse, UR4, !P3 ;  /* 0x0000000496007c0c */ /* 0x060fe4000df66670 */
[----:B------:R-:W-:Y:S02]  /*44a0*/  LEA.HI.X R5, R5, c[0x0][0x164], R6, 0x1, P0 ;  /* 0x0000590005057a11 */ /* 0x000fe400000f0c06 */
[C---:B------:R-:W-:Y:S02]  /*44b0*/  ISETP.GE.OR P2, PT, R150.reuse, UR4, !P2 ;  /* 0x0000000496007c0c */ /* 0x040fe4000d746670 */
[C---:B------:R-:W-:Y:S02]  /*44c0*/  LOP3.LUT P0, RZ, R7.reuse, 0x4, RZ, 0xc0, !PT ;  /* 0x0000000407ff7812 */ /* 0x040fe4000780c0ff */
[----:B------:R-:W-:Y:S02]  /*44d0*/  LOP3.LUT P4, RZ, R7, 0x8, RZ, 0xc0, !PT ;  /* 0x0000000807ff7812 */ /* 0x000fe4000788c0ff */
[----:B------:R-:W1:Y:S01]  /*44e0*/  S2R R7, SR_CTAID.Y ;  /* 0x0000000000077919 */ /* 0x000e620000002600 */
[C---:B------:R-:W-:Y:S02]  /*44f0*/  ISETP.GE.OR P0, PT, R150.reuse, UR4, !P0 ;  /* 0x0000000496007c0c */ /* 0x040fe4000c706670 */
[----:B------:R-:W-:Y:S01]  /*4500*/  ISETP.GE.OR P4, PT, R150, UR4, !P4 ;  /* 0x0000000496007c0c */ /* 0x000fe2000e786670 */
[----:B------:R-:W-:Y:S01]  /*4510*/  @!PT LDS RZ, [RZ] ;  /* 0x00000000fffff984 */ /* 0x000fe20000000800 */
[----:B------:R-:W-:Y:S01]  /*4520*/  @!PT LDS RZ, [RZ] ;  /* 0x00000000fffff984 */ /* 0x000fe20000000800 */
[----:B------:R-:W-:Y:S01]  /*4530*/  @!PT LDS RZ, [RZ] ;  /* 0x00000000fffff984 */ /* 0x000fe20000000800 */
[----:B------:R3:W-:Y:S01]  /*4540*/  LDGSTS.E.BYPASS.LTC128B.128 [R149+0x8080], [R4.64], !P3 ;  /* 0x0808000004957fae */ /* 0x0007e2000d901d54 */
[----:B------:R-:W-:Y:S03]  /*4550*/  USHF.R.S32.HI UR4, URZ, 0x1f, UR5 ;  /* 0x0000001f3f047899 */ /* 0x000fe60008011405 */
[----:B------:R3:W-:Y:S06]  /*4560*/  LDGSTS.E.BYPASS.LTC128B.128 [R149+0x9080], [R4.64+0x80], !P2 ;  /* 0x0908008004957fae */ /* 0x0007ec000d101d54 */
[----:B------:R3:W-:Y:S04]  /*4570*/  LDGSTS.E.BYPASS.LTC128B.128 [R149+0xa080], [R4.64+0x100], !P0 ;  /* 0x0a08010004957fae */ /* 0x0007e8000c101d54 */
[----:B------:R3:W-:Y:S01]  /*4580*/  LDGSTS.E.BYPASS.LTC128B.128 [R149+0xb080], [R4.64+0x180], !P4 ;  /* 0x0b08018004957fae */ /* 0x0007e2000e101d54 */
[----:B-1----:R-:W-:Y:S05]  /*4590*/  SHF.R.S32.HI R6, RZ, 0x1f, R7 ;  /* 0x0000001fff067819 */ /* 0x002fea0000011407 */
[----:B------:R-:W-:Y:S04]  /*45a0*/  IMAD R6, R6, c[0x0][0x270], RZ ;  /* 0x00009c0006067a24 */ /* 0x000fe800078e02ff */
[C---:B------:R-:W-:Y:S02]  /*45b0*/  IMAD R6, R7.reuse, c[0x0][0x274], R6 ;  /* 0x00009d0007067a24 */ /* 0x040fe400078e0206 */
[----:B---3--:R-:W-:Y:S02]  /*45c0*/  IMAD.MOV.U32 R4, RZ, RZ, R10 ;  /* 0x000000ffff047224 */ /* 0x008fe400078e000a */
[----:B------:R-:W-:Y:S04]  /*45d0*/  IMAD.MOV.U32 R5, RZ, RZ, R11 ;  /* 0x000000ffff057224 */ /* 0x000fe800078e000b */
[----:B------:R-:W-:Y:S04]  /*45e0*/  IMAD.WIDE.U32 R4, R7, c[0x0][0x270], R4 ;  /* 0x00009c0007047a25 */ /* 0x000fe800078e0004 */
[----:B------:R-:W-:Y:S02]  /*45f0*/  IMAD.U32 R7, RZ, RZ, UR5 ;  /* 0x00000005ff077e24 */ /* 0x000fe4000f8e00ff */
[----:B------:R-:W-:Y:S03]  /*4600*/  IMAD.IADD R6, R5, 0x1, R6 ;  /* 0x0000000105067824 */ /* 0x000fe600078e0206 */
[----:B------:R-:W-:Y:S01]  /*4610*/  IADD3 R5, P2, P0, R7, UR18, R4 ;  /* 0x0000001207057c10 */ /* 0x000fe2000f85e004 */
[----:B------:R-:W-:Y:S05]  /*4620*/  IMAD.U32 R4, RZ, RZ, UR4 ;  /* 0x00000004ff047e24 */ /* 0x000fea000f8e00ff */
[----:B------:R-:W-:Y:S02]  /*4630*/  IADD3.X R6, R4, UR15, R6, P2, P0 ;  /* 0x0000000f04067c10 */ /* 0x000fe400097e0406 */
[C---:B------:R-:W-:Y:S04]  /*4640*/  LEA R4, P0, R5.reuse, c[0x0][0x258], 0x2 ;  /* 0x0000960005047a11 */ /* 0x040fe800078010ff */
[----:B------:R-:W-:Y:S01]  /*4650*/  LEA.HI.X R5, R5, c[0x0][0x25c], R6, 0x2, P0 ;  /* 0x0000970005057a11 */ /* 0x000fe200000f1406 */
[----:B--2---:R-:W-:Y:S05]  /*4660*/  @!P1 IMAD.SHL.U32 R6, R8, 0x10, RZ ;  /* 0x0000001008069824 */ /* 0x004fea00078e00ff */
[----:B------:R1:W-:Y:S03]  /*4670*/  @!P1 LDGSTS.E.BYPASS.LTC128B.128 [R6+0x14080], [R4.64] ;  /* 0x1408000004069fae */ /* 0x0003e6000b901d54 */
.L_x_147:
        /* <DEDUP_REMOVED lines=106> */
[----:B-----5:R-:W-:Y:S02]  /*4d20*/  FMUL.FTZ R0, R87, c[0x0][0x298] ;  /* 0x0000a60057007a20 */ /* 0x020fe40000410000 */
        /* <DEDUP_REMOVED lines=60> */
.L_x_137:
[----:B------:R-:W-:Y:S05]  /*50f0*/  @P1 BRA `(.L_x_149) ;  /* 0x00001d2000001947 */ /* 0x000fea0003800000 */
[----:B------:R-:W2:Y:S01]  /*5100*/  LDL.LU.64 R148, [R1+0x70] ;  /* 0x0000700001947983 */ /* 0x000ea20000300a00 */
[----:B------:R-:W-:Y:S01]  /*5110*/  F2FP.PACK_AB R39, R39, R38 ;  /* 0x000000262727723e */ /* 0x000fe200000000ff */
[----:B------:R-:W-:Y:S01]  /*5120*/  ULDC UR4, c[0x0][0x2f0] ;  /* 0x0000bc0000047ab9 */ /* 0x000fe20000000800 */
[----:B------:R-:W-:Y:S01]  /*5130*/  F2FP.PACK_AB R38, R3, R5 ;  /* 0x000000050326723e */ /* 0x000fe200000000ff */
[----:B------:R-:W-:Y:S01]  /*5140*/  UIADD3 UR4, -UR13, UR4, URZ ;  /* 0x000000040d047290 */ /* 0x000fe2000fffe13f */
[----:B------:R-:W-:Y:S01]  /*5150*/  F2FP.PACK_AB R84, R37, R36 ;  /* 0x000000242554723e */ /* 0x000fe200000000ff */
[----:B------:R-:W-:Y:S01]  /*5160*/  BSSY B0, `(.L_x_150) ;  /* 0x00000d6000007945 */ /* 0x000fe20003800000 */
[----:B------:R-:W-:Y:S01]  /*5170*/  F2FP.PACK_AB R37, R0, R4 ;  /* 0x000000040025723e */ /* 0x000fe200000000ff */
[----:B------:R-:W-:Y:S01]  /*5180*/  UISETP.LT.AND UP0, UPT, UR4, 0x40, UPT ;  /* 0x000000400400788c */ /* 0x000fe2000bf01270 */
[----:B------:R-:W-:-:S02]  /*5190*/  F2FP.PACK_AB R36, R89, R2 ;  /* 0x000000025924723e */ /* 0x000fc400000000ff */
[----:B------:R-:W-:Y:S01]  /*51a0*/  F2FP.PACK_AB R129, R21, R20 ;  /* 0x000000141581723e */ /* 0x000fe200000000ff */
[----:B------:R-:W-:Y:S01]  /*51b0*/  USEL UR4, UR4, 0x40, UP0 ;  /* 0x0000004004047887 */ /* 0x000fe20008000000 */
        /* <DEDUP_REMOVED lines=26> */
[----:B------:R-:W-:Y:S01]  /*5360*/  F2FP.PACK_AB R74, R75, R74 ;  /* 0x0000004a4b4a723e */ /* 0x000fe200000000ff */
[----:B------:R-:W3:Y:S01]  /*5370*/  S2R R73, SR_CTAID.Z ;  /* 0x0000000000497919 */ /* 0x000ee20000002700 */
        /* <DEDUP_REMOVED lines=28> */
[----:B--2---:R-:W-:-:S04]  /*5540*/  SHF.R.S32.HI R5, RZ, 0x1f, R148 ;  /* 0x0000001fff057819 */ /* 0x004fc80000011494 */
[----:B------:R-:W-:-:S04]  /*5550*/  LEA.HI R3, R5, R148, RZ, 0x2 ;  /* 0x0000009405037211 */ /* 0x000fc800078f10ff */
[--C-:B------:R-:W-:Y:S02]  /*5560*/  SHF.R.S32.HI R4, RZ, 0x2, R3.reuse ;  /* 0x00000002ff047819 */ /* 0x100fe40000011403 */
[----:B------:R-:W-:Y:S02]  /*5570*/  SHF.R.S32.HI R0, RZ, 0x1f, R3 ;  /* 0x0000001fff007819 */ /* 0x000fe40000011403 */
[----:B-1----:R-:W-:Y:S02]  /*5580*/  LOP3.LUT R6, R3, 0x3ffffffc, RZ, 0xc0, !PT ;  /* 0x3ffffffc03067812 */ /* 0x002fe400078ec0ff */
[----:B------:R-:W-:Y:S02]  /*5590*/  LEA.HI R2, R0, R4, RZ, 0x3 ;  /* 0x0000000400027211 */ /* 0x000fe400078f18ff */
[----:B------:R-:W-:Y:S02]  /*55a0*/  LEA.HI R0, R5, R148, RZ, 0x5 ;  /* 0x0000009405007211 */ /* 0x000fe400078f28ff */
[----:B------:R-:W-:-:S02]  /*55b0*/  LOP3.LUT R2, R2, 0xfffffff8, RZ, 0xc0, !PT ;  /* 0xfffffff802027812 */ /* 0x000fc400078ec0ff */
[----:B------:R-:W-:-:S03]  /*55c0*/  SHF.R.S32.HI R8, RZ, 0x5, R0 ;  /* 0x00000005ff087819 */ /* 0x000fc60000011400 */
[----:B------:R-:W-:Y:S01]  /*55d0*/  IMAD.IADD R9, R4, 0x1, -R2 ;  /* 0x0000000104097824 */ /* 0x000fe200078e0a02 */
[----:B------:R-:W-:Y:S02]  /*55e0*/  LEA.HI R4, R5, R148, RZ, 0x6 ;  /* 0x0000009405047211 */ /* 0x000fe400078f30ff */
[----:B------:R-:W-:Y:S01]  /*55f0*/  LEA.HI R2, R0, R8, RZ, 0x1 ;  /* 0x0000000800027211 */ /* 0x000fe200078f08ff */
[----:B------:R-:W-:Y:S01]  /*5600*/  IMAD.SHL.U32 R5, R9, 0x40, RZ ;  /* 0x0000004009057824 */ /* 0x000fe200078e00ff */
[----:B------:R-:W-:Y:S02]  /*5610*/  SHF.R.U32.HI R7, RZ, 0x3, R4 ;  /* 0x00000003ff077819 */ /* 0x000fe40000011604 */
[----:B------:R-:W-:Y:S02]  /*5620*/  LOP3.LUT R3, R2, 0x1ffffe, RZ, 0xc0, !PT ;  /* 0x001ffffe02037812 */ /* 0x000fe400078ec0ff */
[----:B------:R-:W-:Y:S01]  /*5630*/  LOP3.LUT R2, R5, 0x1c0, RZ, 0xc0, !PT ;  /* 0x000001c005027812 */ /* 0x000fe200078ec0ff */
[----:B------:R-:W-:Y:S01]  /*5640*/  IMAD.IADD R5, R148, 0x1, -R6 ;  /* 0x0000000194057824 */ /* 0x000fe200078e0a06 */
[----:B------:R-:W-:Y:S01]  /*5650*/  LOP3.LUT R0, R0, 0xffffffe0, RZ, 0xc0, !PT ;  /* 0xffffffe000007812 */ /* 0x000fe200078ec0ff */
[----:B------:R-:W-:Y:S01]  /*5660*/  IMAD.IADD R4, R8, 0x1, -R3 ;  /* 0x0000000108047824 */ /* 0x000fe200078e0a03 */
[----:B------:R-:W-:Y:S01]  /*5670*/  LOP3.LUT R7, R2, 0x18, R7, 0xf8, !PT ;  /* 0x0000001802077812 */ /* 0x000fe200078ef807 */
[----:B------:R-:W-:Y:S01]  /*5680*/  IMAD.SHL.U32 R6, R8, 0x40, RZ ;  /* 0x0000004008067824 */ /* 0x000fe200078e00ff */
[----:B------:R-:W-:Y:S01]  /*5690*/  SHF.R.U32.HI R3, RZ, 0x3, R2 ;  /* 0x00000003ff037819 */ /* 0x000fe20000011602 */
[----:B------:R-:W-:Y:S01]  /*56a0*/  IMAD.IADD R2, R148, 0x1, -R0 ;  /* 0x0000000194027824 */ /* 0x000fe200078e0a00 */
[----:B------:R-:W-:Y:S01]  /*56b0*/  BAR.SYNC.DEFER_BLOCKING 0x1, 0x100 ;  /* 0x0044000000007b1d */ /* 0x000fe20000010000 */
[----:B------:R-:W-:Y:S01]  /*56c0*/  IMAD R4, R4, 0x200, R5 ;  /* 0x0000020004047824 */ /* 0x000fe200078e0205 */
[----:B------:R-:W-:-:S02]  /*56d0*/  LOP3.LUT R0, R7, R3, RZ, 0x3c, !PT ;  /* 0x0000000307007212 */ /* 0x000fc400078e3cff */
[----:B------:R-:W-:Y:S02]  /*56e0*/  LOP3.LUT P0, RZ, R9, 0x4, RZ, 0xc0, !PT ;  /* 0x0000000409ff7812 */ /* 0x000fe4000780c0ff */
[----:B------:R-:W-:Y:S01]  /*56f0*/  SHF.R.S32.HI R3, RZ, 0x1f, R2 ;  /* 0x0000001fff037819 */ /* 0x000fe20000011402 */
[----:B------:R-:W-:Y:S01]  /*5700*/  IMAD.U32 R0, R4, 0x2, R0 ;  /* 0x0000000204007824 */ /* 0x000fe200078e0000 */
[----:B------:R-:W-:Y:S01]  /*5710*/  LOP3.LUT R7, R6, 0x1c0, RZ, 0xc0, !PT ;  /* 0x000001c006077812 */ /* 0x000fe200078ec0ff */
[----:B------:R-:W-:Y:S01]  /*5720*/  IMAD.SHL.U32 R6, R2, 0x8, RZ ;  /* 0x0000000802067824 */ /* 0x000fe200078e00ff */
[----:B------:R-:W-:Y:S01]  /*5730*/  LEA.HI R3, R3, R2, RZ, 0x3 ;  /* 0x0000000203037211 */ /* 0x000fe200078f18ff */
[----:B------:R-:W-:Y:S01]  /*5740*/  IMAD.SHL.U32 R0, R0, 0x2, RZ ;  /* 0x0000000200007824 */ /* 0x000fe200078e00ff */
[----:B------:R-:W-:Y:S02]  /*5750*/  SHF.R.U32.HI R9, RZ, 0x3, R7 ;  /* 0x00000003ff097819 */ /* 0x000fe40000011607 */
[----:B------:R-:W-:Y:S01]  /*5760*/  LOP3.LUT R5, R7, 0x38, R6, 0xf8, !PT ;  /* 0x0000003807057812 */ /* 0x000fe200078ef806 */
[----:B------:R-:W-:Y:S01]  /*5770*/  IMAD.SHL.U32 R7, R3, 0x200, RZ ;  /* 0x0000020003077824 */ /* 0x000fe200078e00ff */
[----:B------:R-:W-:-:S02]  /*5780*/  IADD3 R2, R0, 0x40, RZ ;  /* 0x0000004000027810 */ /* 0x000fc40007ffe0ff */
[----:B------:R-:W-:Y:S02]  /*5790*/  @P0 IADD3 R2, R0, -0x40, RZ ;  /* 0xffffffc000020810 */ /* 0x000fe40007ffe0ff */
[----:B------:R-:W-:Y:S02]  /*57a0*/  F2FP.PACK_AB R4, R147, R146 ;  /* 0x000000929304723e */ /* 0x000fe400000000ff */
[----:B------:R-:W-:Y:S01]  /*57b0*/  LOP3.LUT R9, R5, R9, RZ, 0x3c, !PT ;  /* 0x0000000905097212 */ /* 0x000fe200078e3cff */
[----:B------:R-:W-:Y:S01]  /*57c0*/  STS [R0+0x8080], R129 ;  /* 0x0080808100007388 */ /* 0x000fe20000000800 */
[----:B------:R-:W-:Y:S02]  /*57d0*/  F2FP.PACK_AB R3, R141, R140 ;  /* 0x0000008c8d03723e */ /* 0x000fe400000000ff */
[----:B------:R-:W-:Y:S01]  /*57e0*/  F2FP.PACK_AB R5, R143, R142 ;  /* 0x0000008e8f05723e */ /* 0x000fe200000000ff */
[----:B------:R-:W-:Y:S01]  /*57f0*/  STS [R0+0x8480], R127 ;  /* 0x0084807f00007388 */ /* 0x000fe20000000800 */
[----:B------:R-:W-:-:S02]  /*5800*/  LOP3.LUT R7, R9, 0x7ffff000, R7, 0xf8, !PT ;  /* 0x7ffff00009077812 */ /* 0x000fc400078ef807 */
[----:B------:R-:W-:Y:S01]  /*5810*/  ISETP.GE.AND P1, PT, R8, UR4, PT ;  /* 0x0000000408007c0c */ /* 0x000fe2000bf26270 */
[----:B------:R-:W-:Y:S01]  /*5820*/  STS [R2+0x8080], R88 ;  /* 0x0080805802007388 */ /* 0x000fe20000000800 */
[----:B------:R-:W-:Y:S02]  /*5830*/  SHF.R.S32.HI R9, RZ, 0x1f, R8 ;  /* 0x0000001fff097819 */ /* 0x000fe40000011408 */
[----:B------:R-:W-:Y:S01]  /*5840*/  ISETP.GE.OR P0, PT, R6, c[0x0][0x324], P1 ;  /* 0x0000c90006007a0c */ /* 0x000fe20000f06670 */
        /* <DEDUP_REMOVED lines=12> */
[----:B---3--:R-:W-:-:S03]  /*5910*/  SHF.R.S32.HI R84, RZ, 0x1f, R73 ;  /* 0x0000001fff547819 */ /* 0x008fc60000011449 */
        /* <DEDUP_REMOVED lines=14> */
[----:B------:R2:W-:Y:S04]  /*5a00*/  STS [R0+0xf480], R74 ;  /* 0x00f4804a00007388 */ /* 0x0005e80000000800 */
[----:B------:R-:W-:Y:S04]  /*5a10*/  STS [R2+0xf080], R76 ;  /* 0x00f0804c02007388 */ /* 0x000fe80000000800 */
[----:B------:R-:W-:Y:S04]  /*5a20*/  STS [R2+0xf480], R78 ;  /* 0x00f4804e02007388 */ /* 0x000fe80000000800 */
[----:B------:R-:W-:Y:S04]  /*5a30*/  STS [R0+0x80], R38 ;  /* 0x0000802600007388 */ /* 0x000fe80000000800 */
[----:B------:R-:W-:Y:S04]  /*5a40*/  STS [R0+0x480], R37 ;  /* 0x0004802500007388 */ /* 0x000fe80000000800 */
[----:B------:R-:W-:Y:S01]  /*5a50*/  STS [R2+0x80], R34 ;  /* 0x0000802202007388 */ /* 0x000fe20000000800 */
[----:B-1----:R-:W-:-:S03]  /*5a60*/  P2R R72, PR, RZ, 0x2 ;  /* 0x00000002ff487803 */ /* 0x002fc60000000000 */
        /* <DEDUP_REMOVED lines=28> */
[----:B------:R3:W-:Y:S04]  /*5c30*/  STS [R2+0x7480], R5 ;  /* 0x0074800502007388 */ /* 0x0007e80000000800 */
[----:B--2---:R-:W2:Y:S01]  /*5c40*/  S2R R74, SR_CTAID.Y ;  /* 0x00000000004a7919 */ /* 0x004ea20000002600 */
[----:B-1----:R-:W-:-:S03]  /*5c50*/  IMAD.SHL.U32 R0, R7, 0x2, RZ ;  /* 0x0000000207007824 */ /* 0x002fc600078e00ff */
[----:B------:R-:W-:Y:S01]  /*5c60*/  BAR.SYNC.DEFER_BLOCKING 0x1, 0x100 ;  /* 0x0044000000007b1d */ /* 0x000fe20000010000 */
[----:B------:R-:W-:Y:S01]  /*5c70*/  SHF.R.S32.HI R7, RZ, 0x1f, R6 ;  /* 0x0000001fff077819 */ /* 0x000fe20000011406 */
[----:B---3--:R-:W-:Y:S01]  /*5c80*/  IMAD.U32 R5, RZ, RZ, UR10 ;  /* 0x0000000aff057e24 */ /* 0x008fe2000f8e00ff */
[----:B--2---:R-:W-:-:S03]  /*5c90*/  SHF.R.S32.HI R75, RZ, 0x1f, R74 ;  /* 0x0000001fff4b7819 */ /* 0x004fc6000001144a */
[----:B------:R-:W-:-:S04]  /*5ca0*/  IMAD.WIDE.U32 R2, R74, c[0x0][0x338], R6 ;  /* 0x0000ce004a027a25 */ /* 0x000fc800078e0006 */
[----:B------:R-:W-:-:S04]  /*5cb0*/  IMAD R4, R75, c[0x0][0x338], RZ ;  /* 0x0000ce004b047a24 */ /* 0x000fc800078e02ff */
[----:B------:R-:W-:-:S04]  /*5cc0*/  IMAD R4, R74, c[0x0][0x33c], R4 ;  /* 0x0000cf004a047a24 */ /* 0x000fc800078e0204 */
[----:B------:R-:W-:Y:S01]  /*5cd0*/  IMAD.IADD R3, R3, 0x1, R4 ;  /* 0x0000000103037824 */ /* 0x000fe200078e0204 */
[----:B------:R1:W2:Y:S01]  /*5ce0*/  LDS.128 R20, [R0+0x8480] ;  /* 0x0084800000147984 */ /* 0x0002a20000000c00 */
[----:B------:R-:W-:Y:S02]  /*5cf0*/  IMAD R4, R84, c[0x0][0x340], RZ ;  /* 0x0000d00054047a24 */ /* 0x000fe400078e02ff */
[C---:B------:R-:W-:Y:S01]  /*5d00*/  IMAD.WIDE.U32 R10, R73.reuse, c[0x0][0x340], R2 ;  /* 0x0000d000490a7a25 */ /* 0x040fe200078e0002 */
[----:B------:R1:W3:Y:S03]  /*5d10*/  LDS.128 R24, [R0+0x8880] ;  /* 0x0088800000187984 */ /* 0x0002e60000000c00 */
[----:B------:R-:W-:Y:S01]  /*5d20*/  IMAD R4, R73, c[0x0][0x344], R4 ;  /* 0x0000d10049047a24 */ /* 0x000fe200078e0204 */
[----:B------:R1:W4:Y:S01]  /*5d30*/  LDS.128 R28, [R0+0x8c80] ;  /* 0x008c8000001c7984 */ /* 0x0003220000000c00 */
[----:B------:R-:W-:-:S03]  /*5d40*/  IMAD.WIDE R2, R5, 0x40, R8 ;  /* 0x0000004005027825 */ /* 0x000fc600078e0208 */
        /* <DEDUP_REMOVED lines=23> */
.L_x_151:
[----:B--234-:R-:W-:Y:S05]  /*5ec0*/  BSYNC B0 ;  /* 0x0000000000007941 */ /* 0x01cfea0003800000 */
.L_x_150:
[----:B-1----:R-:W-:Y:S01]  /*5ed0*/  IADD3 R0, R8, 0x8, RZ ;  /* 0x0000000808007810 */ /* 0x002fe20007ffe0ff */
[----:B------:R-:W-:Y:S03]  /*5ee0*/  BSSY B0, `(.L_x_152) ;  /* 0x0000010000007945 */ /* 0x000fe60003800000 */
[----:B------:R-:W-:-:S04]  /*5ef0*/  ISETP.GE.AND P0, PT, R0, UR4, PT ;  /* 0x0000000400007c0c */ /* 0x000fc8000bf06270 */
        /* <DEDUP_REMOVED lines=14> */
.L_x_153:
[----:B------:R-:W-:Y:S05]  /*5fe0*/  BSYNC B0 ;  /* 0x0000000000007941 */ /* 0x000fea0003800000 */
.L_x_152:
[----:B------:R-:W-:Y:S01]  /*5ff0*/  IADD3 R0, R8, 0x10, RZ ;  /* 0x0000001008007810 */ /* 0x000fe20007ffe0ff */
[----:B------:R-:W-:Y:S03]  /*6000*/  BSSY B0, `(.L_x_154) ;  /* 0x000000f000007945 */ /* 0x000fe60003800000 */
[----:B------:R-:W-:-:S04]  /*6010*/  ISETP.GE.AND P6, PT, R0, UR4, PT ;  /* 0x0000000400007c0c */ /* 0x000fc8000bfc6270 */
        /* <DEDUP_REMOVED lines=13> */
.L_x_155:
[----:B------:R-:W-:Y:S05]  /*60f0*/  BSYNC B0 ;  /* 0x0000000000007941 */ /* 0x000fea0003800000 */
.L_x_154:
        /* <DEDUP_REMOVED lines=16> */
.L_x_157:
[----:B------:R-:W-:Y:S05]  /*6200*/  BSYNC B0 ;  /* 0x0000000000007941 */ /* 0x000fea0003800000 */
.L_x_156:
        /* <DEDUP_REMOVED lines=16> */
.L_x_159:
[----:B------:R-:W-:Y:S05]  /*6310*/  BSYNC B0 ;  /* 0x0000000000007941 */ /* 0x000fea0003800000 */
.L_x_158:
        /* <DEDUP_REMOVED lines=16> */
.L_x_161:
[----:B------:R-:W-:Y:S05]  /*6420*/  BSYNC B0 ;  /* 0x0000000000007941 */ /* 0x000fea0003800000 */
.L_x_160:
        /* <DEDUP_REMOVED lines=16> */
.L_x_163:
[----:B------:R-:W-:Y:S05]  /*6530*/  BSYNC B0 ;  /* 0x0000000000007941 */ /* 0x000fea0003800000 */
.L_x_162:
[----:B------:R-:W-:Y:S01]  /*6540*/  IADD3 R0, R8, 0x38, RZ ;  /* 0x0000003808007810 */ /* 0x000fe20007ffe0ff */
[----:B------:R-:W-:Y:S03]  /*6550*/  BSSY B0, `(.L_x_164) ;  /* 0x000000e000007945 */ /* 0x000fe60003800000 */
[----:B------:R-:W-:-:S04]  /*6560*/  ISETP.GE.AND P1, PT, R0, UR4, PT ;  /* 0x0000000400007c0c */ /* 0x000fc8000bf26270 */
        /* <DEDUP_REMOVED lines=12> */
.L_x_165:
[----:B------:R-:W-:Y:S05]  /*6630*/  BSYNC B0 ;  /* 0x0000000000007941 */ /* 0x000fea0003800000 */
.L_x_164:
[----:B------:R-:W-:Y:S01]  /*6640*/  ISETP.NE.AND P0, PT, R72, RZ, PT ;  /* 0x000000ff4800720c */ /* 0x000fe20003f05270 */
[----:B------:R-:W-:Y:S01]  /*6650*/  IMAD R0, R75, c[0x0][0x308], RZ ;  /* 0x0000c2004b007a24 */ /* 0x000fe200078e02ff */
[----:B------:R-:W-:Y:S01]  /*6660*/  BSSY B0, `(.L_x_166) ;  /* 0x0000012000007945 */ /* 0x000fe20003800000 */
[----:B--2---:R-:W-:Y:S01]  /*6670*/  IMAD.WIDE.U32 R4, R74, c[0x0][0x308], R6 ;  /* 0x0000c2004a047a25 */ /* 0x004fe200078e0006 */
        /* <DEDUP_REMOVED lines=16> */
.L_x_167:
[----:B------:R-:W-:Y:S05]  /*6780*/  BSYNC B0 ;  /* 0x0000000000007941 */ /* 0x000fea0003800000 */
.L_x_166:
        /* <DEDUP_REMOVED lines=15> */
.L_x_169:
[----:B------:R-:W-:Y:S05]  /*6880*/  BSYNC B0 ;  /* 0x0000000000007941 */ /* 0x000fea0003800000 */
.L_x_168:
        /* <DEDUP_REMOVED lines=14> */
.L_x_171:
[----:B------:R-:W-:Y:S05]  /*6970*/  BSYNC B0 ;  /* 0x0000000000007941 */ /* 0x000fea0003800000 */
.L_x_170:
        /* <DEDUP_REMOVED lines=14> */
.L_x_173:
[----:B------:R-:W-:Y:S05]  /*6a60*/  BSYNC B0 ;  /* 0x0000000000007941 */ /* 0x000fea0003800000 */
.L_x_172:
        /* <DEDUP_REMOVED lines=14> */
.L_x_175:
[----:B------:R-:W-:Y:S05]  /*6b50*/  BSYNC B0 ;  /* 0x0000000000007941 */ /* 0x000fea0003800000 */
.L_x_174:
        /* <DEDUP_REMOVED lines=14> */
.L_x_177:
[----:B------:R-:W-:Y:S05]  /*6c40*/  BSYNC B0 ;  /* 0x0000000000007941 */ /* 0x000fea0003800000 */
.L_x_176:
        /* <DEDUP_REMOVED lines=14> */
.L_x_179:
[----:B------:R-:W-:Y:S05]  /*6d30*/  BSYNC B0 ;  /* 0x0000000000007941 */ /* 0x000fea0003800000 */
.L_x_178:
        /* <DEDUP_REMOVED lines=14> */
.L_x_149:
[----:B------:R-:W2:Y:S01]  /*6e20*/  LDL.LU.64 R2, [R1+0x70] ;  /* 0x0000700001027983 */ /* 0x000ea20000300a00 */
[----:B------:R-:W-:Y:S01]  /*6e30*/  ULDC UR4, c[0x0][0x2f0] ;  /* 0x0000bc0000047ab9 */ /* 0x000fe20000000800 */
[----:B------:R-:W-:Y:S01]  /*6e40*/  BSSY B0, `(.L_x_180) ;  /* 0x0000024000007945 */ /* 0x000fe20003800000 */
[----:B------:R-:W-:Y:S01]  /*6e50*/  UIADD3 UR4, -UR13, UR4, URZ ;  /* 0x000000040d047290 */ /* 0x000fe2000fffe13f */
[----:B------:R-:W3:Y:S04]  /*6e60*/  S2R R18, SR_CTAID.Y ;  /* 0x0000000000127919 */ /* 0x000ee80000002600 */
[----:B------:R-:W4:Y:S01]  /*6e70*/  S2R R19, SR_CTAID.Z ;  /* 0x0000000000137919 */ /* 0x000f220000002700 */
[----:B---3--:R-:W-:-:S02]  /*6e80*/  SHF.R.S32.HI R20, RZ, 0x1f, R18 ;  /* 0x0000001fff147819 */ /* 0x008fc40000011412 */
[----:B----4-:R-:W-:-:S05]  /*6e90*/  SHF.R.S32.HI R21, RZ, 0x1f, R19 ;  /* 0x0000001fff157819 */ /* 0x010fca0000011413 */
[----:B------:R-:W-:-:S04]  /*6ea0*/  IMAD R8, R21, c[0x0][0x310], RZ ;  /* 0x0000c40015087a24 */ /* 0x000fc800078e02ff */
[----:B------:R-:W-:Y:S01]  /*6eb0*/  IMAD R8, R19, c[0x0][0x314], R8 ;  /* 0x0000c50013087a24 */ /* 0x000fe200078e0208 */
[----:B--2---:R-:W-:-:S04]  /*6ec0*/  SHF.R.S32.HI R0, RZ, 0x1f, R2 ;  /* 0x0000001fff007819 */ /* 0x004fc80000011402 */
[----:B------:R-:W-:-:S04]  /*6ed0*/  LEA.HI R0, R0, R2, RZ, 0x5 ;  /* 0x0000000200007211 */ /* 0x000fc800078f28ff */
[----:B------:R-:W-:Y:S02]  /*6ee0*/  LOP3.LUT R4, R0, 0x1fffffe0, RZ, 0xc0, !PT ;  /* 0x1fffffe000047812 */ /* 0x000fe400078ec0ff */
[----:B-1----:R-:W-:-:S03]  /*6ef0*/  SHF.R.S32.HI R6, RZ, 0x5, R0 ;  /* 0x00000005ff067819 */ /* 0x002fc60000011400 */
[----:B------:R-:W-:Y:S01]  /*6f00*/  IMAD.IADD R4, R2, 0x1, -R4 ;  /* 0x0000000102047824 */ /* 0x000fe200078e0a04 */
[----:B------:R-:W-:Y:S01]  /*6f10*/  ISETP.GE.AND P0, PT, R6, UR4, PT ;  /* 0x0000000406007c0c */ /* 0x000fe2000bf06270 */
[----:B------:R-:W-:Y:S01]  /*6f20*/  IMAD R2, R20, c[0x0][0x308], RZ ;  /* 0x0000c20014027a24 */ /* 0x000fe200078e02ff */
[----:B------:R-:W-:Y:S01]  /*6f30*/  SHF.R.S32.HI R7, RZ, 0x1f, R6 ;  /* 0x0000001fff077819 */ /* 0x000fe20000011406 */
[----:B------:R-:W-:Y:S01]  /*6f40*/  IMAD.SHL.U32 R4, R4, 0x8, RZ ;  /* 0x0000000804047824 */ /* 0x000fe200078e00ff */
[----:B------:R-:W-:Y:S01]  /*6f50*/  P2R R16, PR, RZ, 0x1 ;  /* 0x00000001ff107803 */ /* 0x000fe20000000000 */
[----:B------:R-:W-:-:S03]  /*6f60*/  IMAD R2, R18, c[0x0][0x30c], R2 ;  /* 0x0000c30012027a24 */ /* 0x000fc600078e0202 */
[----:B------:R-:W-:Y:S02]  /*6f70*/  SHF.R.S32.HI R5, RZ, 0x1f, R4 ;  /* 0x0000001fff057819 */ /* 0x000fe40000011404 */
[----:B------:R-:W-:-:S03]  /*6f80*/  ISETP.GE.OR P0, PT, R4, c[0x0][0x2f4], P0 ;  /* 0x0000bd0004007a0c */ /* 0x000fc60000706670 */
[----:B------:R-:W-:-:S05]  /*6f90*/  IMAD.WIDE.U32 R10, R18, c[0x0][0x308], R4 ;  /* 0x0000c200120a7a25 */ /* 0x000fca00078e0004 */
[----:B------:R-:W-:Y:S01]  /*6fa0*/  IADD3 R11, R2, R11, RZ ;  /* 0x0000000b020b7210 */ /* 0x000fe20007ffe0ff */
[----:B------:R-:W-:-:S04]  /*6fb0*/  IMAD.U32 R2, RZ, RZ, UR10 ;  /* 0x0000000aff027e24 */ /* 0x000fc8000f8e00ff */
[----:B------:R-:W-:-:S04]  /*6fc0*/  IMAD.WIDE.U32 R10, R19, c[0x0][0x310], R10 ;  /* 0x0000c400130a7a25 */ /* 0x000fc800078e000a */
[----:B------:R-:W-:Y:S01]  /*6fd0*/  IMAD.WIDE R2, R2, 0x40, R6 ;  /* 0x0000004002027825 */ /* 0x000fe200078e0206 */
        /* <DEDUP_REMOVED lines=10> */
.L_x_181:
[----:B------:R-:W-:Y:S05]  /*7080*/  BSYNC B0 ;  /* 0x0000000000007941 */ /* 0x000fea0003800000 */
.L_x_180:
[----:B------:R-:W-:Y:S01]  /*7090*/  IADD3 R0, R6, 0x8, RZ ;  /* 0x0000000806007810 */ /* 0x000fe20007ffe0ff */
        /* <DEDUP_REMOVED lines=16> */
.L_x_183:
[----:B------:R-:W-:Y:S05]  /*71a0*/  BSYNC B0 ;  /* 0x0000000000007941 */ /* 0x000fea0003800000 */
.L_x_182:
        /* <DEDUP_REMOVED lines=16> */
.L_x_185:
[----:B------:R-:W-:Y:S05]  /*72b0*/  BSYNC B0 ;  /* 0x0000000000007941 */ /* 0x000fea0003800000 */
.L_x_184:
        /* <DEDUP_REMOVED lines=16> */
.L_x_187:
[----:B------:R-:W-:Y:S05]  /*73c0*/  BSYNC B0 ;  /* 0x0000000000007941 */ /* 0x000fea0003800000 */
.L_x_186:
        /* <DEDUP_REMOVED lines=16> */
.L_x_189:
[----:B------:R-:W-:Y:S05]  /*74d0*/  BSYNC B0 ;  /* 0x0000000000007941 */ /* 0x000fea0003800000 */
.L_x_188:
        /* <DEDUP_REMOVED lines=16> */
.L_x_191:
[----:B------:R-:W-:Y:S05]  /*75e0*/  BSYNC B0 ;  /* 0x0000000000007941 */ /* 0x000fea0003800000 */
.L_x_190:
        /* <DEDUP_REMOVED lines=16> */
.L_x_193:
[----:B------:R-:W-:Y:S05]  /*76f0*/  BSYNC B0 ;  /* 0x0000000000007941 */ /* 0x000fea0003800000 */
.L_x_192:
[----:B------:R-:W-:Y:S01]  /*7700*/  IADD3 R6, R6, 0x38, RZ ;  /* 0x0000003806067810 */ /* 0x000fe20007ffe0ff */
[----:B------:R-:W-:Y:S03]  /*7710*/  BSSY B0, `(.L_x_194) ;  /* 0x000000e000007945 */ /* 0x000fe60003800000 */
[----:B------:R-:W-:-:S04]  /*7720*/  ISETP.GE.AND P1, PT, R6, UR4, PT ;  /* 0x0000000406007c0c */ /* 0x000fc8000bf26270 */
[----:B------:R-:W-:-:S13]  /*7730*/  ISETP.GE.OR P0, PT, R4, c[0x0][0x2f4], P1 ;  /* 0x0000bd0004007a0c */ /* 0x000fda0000f06670 */
[----:B------:R-:W-:Y:S05]  /*7740*/  @P0 BRA `(.L_x_195) ;  /* 0x000000a000000947 */ /* 0x000fea0003800000 */
[----:B------:R-:W-:Y:S02]  /*7750*/  IADD3 R0, P0, R2, 0x38, RZ ;  /* 0x0000003802007810 */ /* 0x000fe40007f1e0ff */
[----:B------:R-:W-:Y:S02]  /*7760*/  MOV R8, R10 ;  /* 0x0000000a00087202 */ /* 0x000fe40000000f00 */
[----:B------:R-:W-:-:S03]  /*7770*/  IADD3.X R6, RZ, R3, RZ, P0, !PT ;  /* 0x00000003ff067210 */ /* 0x000fc600007fe4ff */
[----:B------:R-:W-:-:S04]  /*7780*/  IMAD.WIDE.U32 R8, R0, c[0x0][0x300], R8 ;  /* 0x0000c00000087a25 */ /* 0x000fc800078e0008 */
[----:B------:R-:W-:-:S04]  /*7790*/  IMAD R6, R6, c[0x0][0x300], RZ ;  /* 0x0000c00006067a24 */ /* 0x000fc800078e02ff */
[----:B------:R-:W-:Y:S01]  /*77a0*/  IMAD R0, R0, c[0x0][0x304], R6 ;  /* 0x0000c10000007a24 */ /* 0x000fe200078e0206 */
[----:B------:R-:W-:-:S04]  /*77b0*/  LEA R6, P0, R8, c[0x0][0x2e8], 0x1 ;  /* 0x0000ba0008067a11 */ /* 0x000fc800078008ff */
[----:B------:R-:W-:-:S04]  /*77c0*/  IADD3 R0, R0, R9, RZ ;  /* 0x0000000900007210 */ /* 0x000fc80007ffe0ff */
[----:B------:R-:W-:-:S05]  /*77d0*/  LEA.HI.X R7, R8, c[0x0][0x2ec], R0, 0x1, P0 ;  /* 0x0000bb0008077a11 */ /* 0x000fca00000f0c00 */
[----:B------:R2:W-:Y:S02]  /*77e0*/  STG.E.128 [R6.64], RZ ;  /* 0x000000ff06007986 */ /* 0x0005e4000c101d14 */
.L_x_195:
[----:B------:R-:W-:Y:S05]  /*77f0*/  BSYNC B0 ;  /* 0x0000000000007941 */ /* 0x000fea0003800000 */
.L_x_194:
[----:B------:R-:W-:Y:S01]  /*7800*/  ISETP.NE.AND P0, PT, R16, RZ, PT ;  /* 0x000000ff1000720c */ /* 0x000fe20003f05270 */
[----:B------:R-:W-:Y:S01]  /*7810*/  IMAD R0, R20, c[0x0][0x338], RZ ;  /* 0x0000ce0014007a24 */ /* 0x000fe200078e02ff */
[----:B------:R-:W-:Y:S01]  /*7820*/  BSSY B0, `(.L_x_196) ;  /* 0x0000012000007945 */ /* 0x000fe20003800000 */
[----:B------:R-:W-:Y:S01]  /*7830*/  IMAD.WIDE.U32 R8, R18, c[0x0][0x338], R4 ;  /* 0x0000ce0012087a25 */ /* 0x000fe200078e0004 */
[----:B------:R-:W-:-:S03]  /*7840*/  ISETP.GE.OR P0, PT, R4, c[0x0][0x324], P0 ;  /* 0x0000c90004007a0c */ /* 0x000fc60000706670 */
[----:B------:R-:W-:Y:S02]  /*7850*/  IMAD R0, R18, c[0x0][0x33c], R0 ;  /* 0x0000cf0012007a24 */ /* 0x000fe400078e0200 */
[----:B--2---:R-:W-:-:S03]  /*7860*/  IMAD R6, R21, c[0x0][0x340], RZ ;  /* 0x0000d00015067a24 */ /* 0x004fc600078e02ff */
        /* <DEDUP_REMOVED lines=13> */
.L_x_197:
[----:B------:R-:W-:Y:S05]  /*7940*/  BSYNC B0 ;  /* 0x0000000000007941 */ /* 0x000fea0003800000 */
.L_x_196:
        /* <DEDUP_REMOVED lines=14> */
[----:B------:R2:W-:Y:S02]  /*7a30*/  STG.E.128 [R12.64], RZ ;  /* 0x000000ff0c007986 */ /* 0x0005e4000c101d14 */
.L_x_199:
[----:B------:R-:W-:Y:S05]  /*7a40*/  BSYNC B0 ;  /* 0x0000000000007941 */ /* 0x000fea0003800000 */
.L_x_198:
        /* <DEDUP_REMOVED lines=14> */
.L_x_201:
[----:B------:R-:W-:Y:S05]  /*7b30*/  BSYNC B0 ;  /* 0x0000000000007941 */ /* 0x000fea0003800000 */
.L_x_200:
        /* <DEDUP_REMOVED lines=14> */
.L_x_203:
[----:B------:R-:W-:Y:S05]  /*7c20*/  BSYNC B0 ;  /* 0x0000000000007941 */ /* 0x000fea0003800000 */
.L_x_202:
        /* <DEDUP_REMOVED lines=14> */
.L_x_205:
[----:B------:R-:W-:Y:S05]  /*7d10*/  BSYNC B0 ;  /* 0x0000000000007941 */ /* 0x000fea0003800000 */
.L_x_204:
        /* <DEDUP_REMOVED lines=14> */
.L_x_207:
[----:B------:R-:W-:Y:S05]  /*7e00*/  BSYNC B0 ;  /* 0x0000000000007941 */ /* 0x000fea0003800000 */
.L_x_206:
        /* <DEDUP_REMOVED lines=14> */
.L_x_209:
[----:B------:R-:W-:Y:S05]  /*7ef0*/  BSYNC B0 ;  /* 0x0000000000007941 */ /* 0x000fea0003800000 */
.L_x_208:
[----:B------:R-:W-:-:S13]  /*7f00*/  ISETP.GE.OR P1, PT, R4, c[0x0][0x324], P1 ;  /* 0x0000c90004007a0c */ /* 0x000fda0000f26670 */
[----:B------:R-:W-:Y:S05]  /*7f10*/  @P1 EXIT ;  /* 0x000000000000194d */ /* 0x000fea0003800000 */
        /* <DEDUP_REMOVED lines=9> */
[----:B------:R-:W-:Y:S01]  /*7fb0*/  STG.E.128 [R2.64], RZ ;  /* 0x000000ff02007986 */ /* 0x000fe2000c101d14 */
[----:B------:R-:W-:Y:S05]  /*7fc0*/  EXIT ;  /* 0x000000000000794d */ /* 0x000fea0003800000 */
.L_x_210:
        /* <DEDUP_REMOVED lines=11> */
.L_x_1150:


//--------------------- .text._ZN7cutlass13device_kernelIN5flash19enable_sm80_to_sm89INS1_16FlashAttnBwdSm80INS1_25CollectiveMainloopBwdSm80ILi1ELi1EN4cute5tupleIJNS5_1CILi32EEENS7_ILi64EEENS7_ILi256EEEEEENS_6half_tEfNS_4arch4Sm80ELb0ELb1ELb0ELb0ELb0ELb0ELb0ELb0ELi2ELi2ELi2ELi1ELb1EEENS1_24CollectiveEpilogueBwdGQAISB_fSE_Li256ELb0ELb0EEENS1_19SingleTileSchedulerILb0ELb0ELb0ELi64EEEEEEEEEvNT_6ParamsE --------------------------
	.section	.text._ZN7cutlass13device_kernelIN5flash19enable_sm80_to_sm89INS1_16FlashAttnBwdSm80INS1_25CollectiveMainloopBwdSm80ILi1ELi1EN4cute5tupleIJNS5_1CILi32EEENS7_ILi64EEENS7_ILi256EEEEEENS_6half_tEfNS_4arch4Sm80ELb0ELb1ELb0ELb0ELb0ELb0ELb0ELb0ELi2ELi2ELi2ELi1ELb1EEENS1_24CollectiveEpilogueBwdGQAISB_fSE_Li256ELb0ELb0EEENS1_19SingleTileSchedulerILb0ELb0ELb0ELi64EEEEEEEEEvNT_6ParamsE,"ax",@progbits
	.sectioninfo	@"SHI_REGISTERS=255"
	.align	128
.text._ZN7cutlass13device_kernelIN5flash19enable_sm80_to_sm89INS1_16FlashAttnBwdSm80INS1_25CollectiveMainloopBwdSm80ILi1ELi1EN4cute5tupleIJNS5_1CILi32EEENS7_ILi64EEENS7_ILi256EEEEEENS_6half_tEfNS_4arch4Sm80ELb0ELb1ELb0ELb0ELb0ELb0ELb0ELb0ELi2ELi2ELi2ELi1ELb1EEENS1_24CollectiveEpilogueBwdGQAISB_fSE_Li256ELb0ELb0EEENS1_19SingleTileSchedulerILb0ELb0ELb0ELi64EEEEEEEEEvNT_6ParamsE:
        .type           _ZN7cutlass13device_kernelIN5flash19enable_sm80_to_sm89INS1_16FlashAttnBwdSm80INS1_25CollectiveMainloopBwdSm80ILi1ELi1EN4cute5tupleIJNS5_1CILi32EEENS7_ILi64EEENS7_ILi256EEEEEENS_6half_tEfNS_4arch4Sm80ELb0ELb1ELb0ELb0ELb0ELb0ELb0ELb0ELi2ELi2ELi2ELi1ELb1EEENS1_24CollectiveEpilogueBwdGQAISB_fSE_Li256ELb0ELb0EEENS1_19SingleTileSchedulerILb0ELb0ELb0ELi64EEEEEEEEEvNT_6ParamsE,@function
        .size           _ZN7cutlass13device_kernelIN5flash19enable_sm80_to_sm89INS1_16FlashAttnBwdSm80INS1_25CollectiveMainloopBwdSm80ILi1ELi1EN4cute5tupleIJNS5_1CILi32EEENS7_ILi64EEENS7_ILi256EEEEEENS_6half_tEfNS_4arch4Sm80ELb0ELb1ELb0ELb0ELb0ELb0ELb0ELb0ELi2ELi2ELi2ELi1ELb1EEENS1_24CollectiveEpilogueBwdGQAISB_fSE_Li256ELb0ELb0EEENS1_19SingleTileSchedulerILb0ELb0ELb0ELi64EEEEEEEEEvNT_6ParamsE,(.L_x_1151 - _ZN7cutlass13device_kernelIN5flash19enable_sm80_to_sm89INS1_16FlashAttnBwdSm80INS1_25CollectiveMainloopBwdSm80ILi1ELi1EN4cute5tupleIJNS5_1CILi32EEENS7_ILi64EEENS7_ILi256EEEEEENS_6half_tEfNS_4arch4Sm80ELb0ELb1ELb0ELb0ELb0ELb0ELb0ELb0ELi2ELi2ELi2ELi1ELb1EEENS1_24CollectiveEpilogueBwdGQAISB_fSE_Li256ELb0ELb0EEENS1_19SingleTileSchedulerILb0ELb0ELb0ELi64EEEEEEEEEvNT_6ParamsE)
        .other          _ZN7cutlass13device_kernelIN5flash19enable_sm80_to_sm89INS1_16FlashAttnBwdSm80INS1_25CollectiveMainloopBwdSm80ILi1ELi1EN4cute5tupleIJNS5_1CILi32EEENS7_ILi64EEENS7_ILi256EEEEEENS_6half_tEfNS_4arch4Sm80ELb0ELb1ELb0ELb0ELb0ELb0ELb0ELb0ELi2ELi2ELi2ELi1ELb1EEENS1_24CollectiveEpilogueBwdGQAISB_fSE_Li256ELb0ELb0EEENS1_19SingleTileSchedulerILb0ELb0ELb0ELi64EEEEEEEEEvNT_6ParamsE,@"STO_CUDA_ENTRY STV_DEFAULT"
_ZN7cutlass13device_kernelIN5flash19enable_sm80_to_sm89INS1_16FlashAttnBwdSm80INS1_25CollectiveMainloopBwdSm80ILi1ELi1EN4cute5tupleIJNS5_1CILi32EEENS7_ILi64EEENS7_ILi256EEEEEENS_6half_tEfNS_4arch4Sm80ELb0ELb1ELb0ELb0ELb0ELb0ELb0ELb0ELi2ELi2ELi2ELi1ELb1EEENS1_24CollectiveEpilogueBwdGQAISB_fSE_Li256ELb0ELb0EEENS1_19SingleTileSchedulerILb0ELb0ELb0ELi64EEEEEEEEEvNT_6ParamsE:
        /* <DEDUP_REMOVED lines=29> */
.L_x_211:
        /* <DEDUP_REMOVED lines=11> */
[----:B------:R-:W-:Y:S01]  /*0280*/  CS2R R138, SRZ ;  /* 0x00000000008a7805 */ /* 0x000fe2000001ff00 */
[----:B------:R-:W-:Y:S01]  /*0290*/  UIADD3 UR5, UR5, -UR4, URZ ;  /* 0x8000000405057290 */ /* 0x000fe2000fffe03f */
[----:B------:R-:W-:Y:S01]  /*02a0*/  CS2R R136, SRZ ;  /* 0x0000000000887805 */ /* 0x000fe2000001ff00 */
[----:B------:R-:W-:Y:S01]  /*02b0*/  ULDC.64 UR20, c[0x0][0x118] ;  /* 0x0000460000147ab9 */ /* 0x000fe20000000a00 */
[----:B------:R-:W-:Y:S01]  /*02c0*/  CS2R R134, SRZ ;  /* 0x0000000000867805 */ /* 0x000fe2000001ff00 */
        /* <DEDUP_REMOVED lines=8> */
[----:B------:R-:W-:Y:S01]  /*0350*/  USHF.R.S32.HI UR12, URZ, 0x5, UR4 ;  /* 0x000000053f0c7899 */ /* 0x000fe20008011404 */
[----:B------:R-:W-:Y:S01]  /*0360*/  CS2R R120, SRZ ;  /* 0x0000000000787805 */ /* 0x000fe2000001ff00 */
[----:B------:R-:W-:Y:S01]  /*0370*/  CS2R R118, SRZ ;  /* 0x0000000000767805 */ /* 0x000fe2000001ff00 */
[----:B------:R-:W-:Y:S01]  /*0380*/  CS2R R116, SRZ ;  /* 0x0000000000747805 */ /* 0x000fe2000001ff00 */
[----:B------:R-:W-:Y:S01]  /*0390*/  UISETP.LT.AND UP0, UPT, URZ, UR12, UPT ;  /* 0x0000000c3f00728c */ /* 0x000fe2000bf01270 */
[----:B------:R-:W-:Y:S01]  /*03a0*/  CS2R R110, SRZ ;  /* 0x00000000006e7805 */ /* 0x000fe2000001ff00 */
[----:B------:R-:W-:Y:S01]  /*03b0*/  CS2R R108, SRZ ;  /* 0x00000000006c7805 */ /* 0x000fe2000001ff00 */
        /* <DEDUP_REMOVED lines=57> */
[----:B-1----:R-:W-:Y:S01]  /*0750*/  IMAD.U32 R2, RZ, RZ, UR24 ;  /* 0x00000018ff027e24 */ /* 0x002fe2000f8e00ff */
        /* <DEDUP_REMOVED lines=11> */
[----:B------:R-:W-:Y:S01]  /*0810*/  IMAD.U32 R6, RZ, RZ, UR24 ;  /* 0x00000018ff067e24 */ /* 0x000fe2000f8e00ff */
        /* <DEDUP_REMOVED lines=366> */
[----:B------:R-:W-:Y:S01]  /*1f00*/  ULDC UR5, c[0x0][0x2a8] ;  /* 0x0000aa0000057ab9 */ /* 0x000fe20000000800 */
[----:B------:R-:W1:Y:S01]  /*1f10*/  LDSM.16.M88.4 R216, [R9+0xe080] ;  /* 0x00e0800009d8783b */ /* 0x000e620000000200 */
[----:B------:R-:W-:-:S02]  /*1f20*/  UISETP.GT.AND UP2, UPT, UR10, -0x1, UPT ;  /* 0xffffffff0a00788c */ /* 0x000fc4000bf44270 */
        /* <DEDUP_REMOVED lines=113> */
[----:B------:R-:W-:-:S03]  /*2640*/  CS2R R24, SRZ ;  /* 0x0000000000187805 */ /* 0x000fc6000001ff00 */
        /* <DEDUP_REMOVED lines=20> */
.L_x_223:
        /* <DEDUP_REMOVED lines=96> */
.L_x_215:
[----:B------:R-:W-:Y:S04]  /*2d90*/  MOV R14, 0x1 ;  /* 0x00000001000e7802 */ /* 0x000fe80000000f00 */
[----:B------:R-:W-:-:S13]  /*2da0*/  ISETP.NE.AND P2, PT, R14, c[0x0][0x2a8], PT ;  /* 0x0000aa000e007a0c */ /* 0x000fda0003f45270 */
[----:B------:R-:W-:Y:S05]  /*2db0*/  @P2 IMAD.HI.U32 R14, R12, c[0x0][0x2ac], RZ ;  /* 0x0000ab000c0e2a27 */ /* 0x000fea00078e00ff */
[----:B------:R-:W-:Y:S02]  /*2dc0*/  @P2 SHF.R.U32.HI R12, RZ, c[0x0][0x2b0], R14 ;  /* 0x0000ac00ff0c2a19 */ /* 0x000fe4000001160e */
.L_x_216:
[----:B------:R-:W-:Y:S05]  /*2dd0*/  BSYNC B0 ;  /* 0x0000000000007941 */ /* 0x000fea0003800000 */
.L_x_214:
[----:B------:R-:W2:Y:S01]  /*2de0*/  LDL R15, [R1+0x84] ;  /* 0x00008400010f7983 */ /* 0x000ea20000100800 */
[----:B------:R-:W-:Y:S04]  /*2df0*/  IMAD.MOV.U32 R14, RZ, RZ, c[0x0][0x2a8] ;  /* 0x0000aa00ff0e7624 */ /* 0x000fe800078e00ff */
[----:B------:R-:W-:Y:S04]  /*2e00*/  IMAD R12, R12, R14, -UR13 ;  /* 0x8000000d0c0c7e24 */ /* 0x000fe8000f8e020e */
[----:B--2---:R-:W-:Y:S05]  /*2e10*/  IMAD.IADD R12, R12, 0x1, -R15 ;  /* 0x000000010c0c7824 */ /* 0x004fea00078e0a0f */
[----:B------:R-:W-:Y:S02]  /*2e20*/  IADD3 R14, R12, c[0x0][0x2a8], RZ ;  /* 0x0000aa000c0e7a10 */ /* 0x000fe40007ffe0ff */
[----:B------:R-:W-:Y:S02]  /*2e30*/  IMNMX R156, R156, R12, !PT ;  /* 0x0000000c9c9c7217 */ /* 0x000fe40007800200 */
[----:B------:R-:W-:Y:S02]  /*2e40*/  IMNMX R157, R157, R14, PT ;  /* 0x0000000e9d9d7217 */ /* 0x000fe40003800200 */
.L_x_213:
        /* <DEDUP_REMOVED lines=17> */
.L_x_219:
[----:B------:R-:W-:Y:S04]  /*2f60*/  MOV R13, 0x1 ;  /* 0x00000001000d7802 */ /* 0x000fe80000000f00 */
[----:B------:R-:W-:-:S13]  /*2f70*/  ISETP.NE.AND P0, PT, R13, c[0x0][0x2a8], PT ;  /* 0x0000aa000d007a0c */ /* 0x000fda0003f05270 */
[----:B------:R-:W-:Y:S05]  /*2f80*/  @P0 IMAD.HI.U32 R13, R12, c[0x0][0x2ac], RZ ;  /* 0x0000ab000c0d0a27 */ /* 0x000fea00078e00ff */
[----:B------:R-:W-:Y:S02]  /*2f90*/  @P0 SHF.R.U32.HI R12, RZ, c[0x0][0x2b0], R13 ;  /* 0x0000ac00ff0c0a19 */ /* 0x000fe4000001160d */
.L_x_220:
[----:B------:R-:W-:Y:S05]  /*2fa0*/  BSYNC B0 ;  /* 0x0000000000007941 */ /* 0x000fea0003800000 */
.L_x_218:
[----:B------:R-:W2:Y:S01]  /*2fb0*/  LDL R14, [R1+0x84] ;  /* 0x00008400010e7983 */ /* 0x000ea20000100800 */
[----:B------:R-:W-:Y:S04]  /*2fc0*/  IMAD.MOV.U32 R13, RZ, RZ, c[0x0][0x2a8] ;  /* 0x0000aa00ff0d7624 */ /* 0x000fe800078e00ff */
[----:B------:R-:W-:Y:S04]  /*2fd0*/  IMAD R12, R12, R13, -UR13 ;  /* 0x8000000d0c0c7e24 */ /* 0x000fe8000f8e020d */
[----:B--2---:R-:W-:Y:S05]  /*2fe0*/  IMAD.IADD R12, R12, 0x1, -R14 ;  /* 0x000000010c0c7824 */ /* 0x004fea00078e0a0e */
[----:B------:R-:W-:Y:S02]  /*2ff0*/  IADD3 R13, R12, c[0x0][0x2a8], RZ ;  /* 0x0000aa000c0d7a10 */ /* 0x000fe40007ffe0ff */
[----:B------:R-:W-:Y:S02]  /*3000*/  IMNMX R158, R158, R12, !PT ;  /* 0x0000000c9e9e7217 */ /* 0x000fe40007800200 */
[----:B------:R-:W-:Y:S02]  /*3010*/  IMNMX R159, R159, R13, PT ;  /* 0x0000000d9f9f7217 */ /* 0x000fe40003800200 */
.L_x_217:
        /* <DEDUP_REMOVED lines=248> */
.L_x_221:
        /* <DEDUP_REMOVED lines=104> */
.L_x_222:
        /* <DEDUP_REMOVED lines=167> */
.L_x_212:
[----:B------:R-:W-:Y:S05]  /*5090*/  @P1 EXIT ;  /* 0x000000000000194d */ /* 0x000fea0003800000 */
[----:B-1----:R-:W2:Y:S01]  /*50a0*/  LDL.LU.64 R4, [R1+0x70] ;  /* 0x0000700001047983 */ /* 0x002ea20000300a00 */
[----:B------:R-:W-:Y:S01]  /*50b0*/  MOV R2, 0x1 ;  /* 0x0000000100027802 */ /* 0x000fe20000000f00 */
[----:B------:R-:W-:Y:S02]  /*50c0*/  USHF.L.U32 UR5, UR10, 0xe, URZ ;  /* 0x0000000e0a057899 */ /* 0x000fe4000800063f */
[----:B-----5:R-:W1:Y:S04]  /*50d0*/  S2R R0, SR_CTAID.Y ;  /* 0x0000000000007919 */ /* 0x020e680000002600 */
[----:B------:R-:W-:Y:S01]  /*50e0*/  BAR.SYNC.DEFER_BLOCKING 0x1, 0x100 ;  /* 0x0044000000007b1d */ /* 0x000fe20000010000 */
[----:B------:R-:W-:Y:S01]  /*50f0*/  ISETP.NE.AND P1, PT, R2, c[0x0][0x338], PT ;  /* 0x0000ce0002007a0c */ /* 0x000fe20003f25270 */
[----:B------:R-:W-:-:S04]  /*5100*/  USHF.R.S32.HI UR4, URZ, 0x1f, UR5 ;  /* 0x0000001f3f047899 */ /* 0x000fc80008011405 */
[----:B------:R-:W3:Y:S08]  /*5110*/  S2R R11, SR_CTAID.Z ;  /* 0x00000000000b7919 */ /* 0x000ef00000002700 */
[----:B-1----:R-:W-:-:S05]  /*5120*/  @P1 IMAD.HI.U32 R3, R0, c[0x0][0x33c], RZ ;  /* 0x0000cf0000031a27 */ /* 0x002fca00078e00ff */
[----:B------:R-:W-:Y:S02]  /*5130*/  @P1 SHF.R.U32.HI R0, RZ, c[0x0][0x340], R3 ;  /* 0x0000d000ff001a19 */ /* 0x000fe40000011603 */
[----:B--2---:R-:W-:-:S04]  /*5140*/  IADD3 R2, P0, R4, UR5, RZ ;  /* 0x0000000504027c10 */ /* 0x004fc8000ff1e0ff */
[----:B------:R-:W-:Y:S02]  /*5150*/  LEA.HI.X.SX32 R3, R4, UR4, 0x1, P0 ;  /* 0x0000000404037c11 */ /* 0x000fe400080f0eff */
[----:B------:R-:W-:-:S05]  /*5160*/  SHF.R.S32.HI R4, RZ, 0x1f, R0 ;  /* 0x0000001fff047819 */ /* 0x000fca0000011400 */
[C---:B------:R-:W-:Y:S02]  /*5170*/  IMAD R6, R4.reuse, c[0x0][0x328], RZ ;  /* 0x0000ca0004067a24 */ /* 0x040fe400078e02ff */
[----:B------:R-:W-:Y:S02]  /*5180*/  IMAD R7, R4, c[0x0][0x300], RZ ;  /* 0x0000c00004077a24 */ /* 0x000fe400078e02ff */
[----:B------:R-:W-:-:S04]  /*5190*/  IMAD.WIDE.U32 R4, R0, c[0x0][0x328], R2 ;  /* 0x0000ca0000047a25 */ /* 0x000fc800078e0002 */
[----:B------:R-:W-:-:S04]  /*51a0*/  IMAD.WIDE.U32 R2, R0, c[0x0][0x300], R2 ;  /* 0x0000c00000027a25 */ /* 0x000fc800078e0002 */
[C---:B------:R-:W-:Y:S02]  /*51b0*/  IMAD R6, R0.reuse, c[0x0][0x32c], R6 ;  /* 0x0000cb0000067a24 */ /* 0x040fe400078e0206 */
[----:B------:R-:W-:Y:S01]  /*51c0*/  IMAD R0, R0, c[0x0][0x304], R7 ;  /* 0x0000c10000007a24 */ /* 0x000fe200078e0207 */
[----:B---3--:R-:W-:Y:S02]  /*51d0*/  SHF.R.S32.HI R7, RZ, 0x1f, R11 ;  /* 0x0000001fff077819 */ /* 0x008fe4000001140b */
[----:B------:R-:W-:Y:S02]  /*51e0*/  IADD3 R5, R5, R6, RZ ;  /* 0x0000000605057210 */ /* 0x000fe40007ffe0ff */
[----:B------:R-:W-:Y:S01]  /*51f0*/  IADD3 R3, R3, R0, RZ ;  /* 0x0000000003037210 */ /* 0x000fe20007ffe0ff */
[----:B------:R-:W-:Y:S02]  /*5200*/  IMAD R10, R7, c[0x0][0x330], RZ ;  /* 0x0000cc00070a7a24 */ /* 0x000fe400078e02ff */
[----:B------:R-:W-:-:S04]  /*5210*/  IMAD.WIDE.U32 R8, R11, c[0x0][0x330], R4 ;  /* 0x0000cc000b087a25 */ /* 0x000fc800078e0004 */
[----:B------:R-:W-:Y:S01]  /*5220*/  IMAD R10, R11, c[0x0][0x334], R10 ;  /* 0x0000cd000b0a7a24 */ /* 0x000fe200078e020a */
[----:B------:R-:W-:Y:S01]  /*5230*/  LEA R4, P1, R8, c[0x0][0x310], 0x2 ;  /* 0x0000c40008047a11 */ /* 0x000fe200078210ff */
[----:B------:R-:W-:Y:S02]  /*5240*/  IMAD R0, R7, c[0x0][0x308], RZ ;  /* 0x0000c20007007a24 */ /* 0x000fe400078e02ff */
[----:B------:R-:W-:Y:S01]  /*5250*/  IMAD.WIDE.U32 R6, R11, c[0x0][0x308], R2 ;  /* 0x0000c2000b067a25 */ /* 0x000fe200078e0002 */
[----:B------:R-:W-:-:S03]  /*5260*/  IADD3 R10, R9, R10, RZ ;  /* 0x0000000a090a7210 */ /* 0x000fc60007ffe0ff */
[----:B------:R-:W-:Y:S01]  /*5270*/  IMAD R0, R11, c[0x0][0x30c], R0 ;  /* 0x0000c3000b007a24 */ /* 0x000fe200078e0200 */
[----:B------:R-:W-:Y:S02]  /*5280*/  LEA.HI.X R5, R8, c[0x0][0x314], R10, 0x2, P1 ;  /* 0x0000c50008057a11 */ /* 0x000fe400008f140a */
[C---:B------:R-:W-:Y:S02]  /*5290*/  LEA R2, P0, R6.reuse, c[0x0][0x2e8], 0x2 ;  /* 0x0000ba0006027a11 */ /* 0x040fe400078010ff */
[----:B------:R-:W-:Y:S01]  /*52a0*/  IADD3 R0, R7, R0, RZ ;  /* 0x0000000007007210 */ /* 0x000fe20007ffe0ff */
[----:B------:R-:W-:Y:S03]  /*52b0*/  RED.E.ADD.F32.FTZ.RN.STRONG.GPU [R4.64], R20 ;  /* 0x000000140400798e */ /* 0x000fe6000c10e794 */
[----:B------:R-:W-:Y:S01]  /*52c0*/  LEA.HI.X R3, R6, c[0x0][0x2ec], R0, 0x2, P0 ;  /* 0x0000bb0006037a11 */ /* 0x000fe200000f1400 */
        /* <DEDUP_REMOVED lines=128> */
.L_x_224:
        /* <DEDUP_REMOVED lines=11> */
.L_x_1151:


//--------------------- .text._ZN7cutlass13device_kernelIN5flash19enable_sm80_to_sm89INS1_16FlashAttnBwdSm80INS1_25CollectiveMainloopBwdSm80ILi1ELi1EN4cute5tupleIJNS5_1CILi32EEENS7_ILi64EEENS7_ILi256EEEEEENS_6half_tEfNS_4arch4Sm80ELb0ELb1ELb0ELb1ELb0ELb0ELb0ELb0ELi2ELi2ELi2ELi1ELb1EEENS1_21CollectiveEpilogueBwdISB_SC_SE_Li256ELb1ELb0ELi4EEENS1_19SingleTileSchedulerILb1ELb0ELb0ELi64EEEEEEEEEvNT_6ParamsE --------------------------
	.section	.text._ZN7cutlass13device_kernelIN5flash19enable_sm80_to_sm89INS1_16FlashAttnBwdSm80INS1_25CollectiveMainloopBwdSm80ILi1ELi1EN4cute5tupleIJNS5_1CILi32EEENS7_ILi64EEENS7_ILi256EEEEEENS_6half_tEfNS_4arch4Sm80ELb0ELb1ELb0ELb1ELb0ELb0ELb0ELb0ELi2ELi2ELi2ELi1ELb1EEENS1_21CollectiveEpilogueBwdISB_SC_SE_Li256ELb1ELb0ELi4EEENS1_19SingleTileSchedulerILb1ELb0ELb0ELi64EEEEEEEEEvNT_6ParamsE,"ax",@progbits
	.sectioninfo	@"SHI_REGISTERS=255"
	.align	128
.text._ZN7cutlass13device_kernelIN5flash19enable_sm80_to_sm89INS1_16FlashAttnBwdSm80INS1_25CollectiveMainloopBwdSm80ILi1ELi1EN4cute5tupleIJNS5_1CILi32EEENS7_ILi64EEENS7_ILi256EEEEEENS_6half_tEfNS_4arch4Sm80ELb0ELb1ELb0ELb1ELb0ELb0ELb0ELb0ELi2ELi2ELi2ELi1ELb1EEENS1_21CollectiveEpilogueBwdISB_SC_SE_Li256ELb1ELb0ELi4EEENS1_19SingleTileSchedulerILb1ELb0ELb0ELi64EEEEEEEEEvNT_6ParamsE:
        .type           _ZN7cutlass13device_kernelIN5flash19enable_sm80_to_sm89INS1_16FlashAttnBwdSm80INS1_25CollectiveMainloopBwdSm80ILi1ELi1EN4cute5tupleIJNS5_1CILi32EEENS7_ILi64EEENS7_ILi256EEEEEENS_6half_tEfNS_4arch4Sm80ELb0ELb1ELb0ELb1ELb0ELb0ELb0ELb0ELi2ELi2ELi2ELi1ELb1EEENS1_21CollectiveEpilogueBwdISB_SC_SE_Li256ELb1ELb0ELi4EEENS1_19SingleTileSchedulerILb1ELb0ELb0ELi64EEEEEEEEEvNT_6ParamsE,@function
        .size           _ZN7cutlass13device_kernelIN5flash19enable_sm80_to_sm89INS1_16FlashAttnBwdSm80INS1_25CollectiveMainloopBwdSm80ILi1ELi1EN4cute5tupleIJNS5_1CILi32EEENS7_ILi64EEENS7_ILi256EEEEEENS_6half_tEfNS_4arch4Sm80ELb0ELb1ELb0ELb1ELb0ELb0ELb0ELb0ELi2ELi2ELi2ELi1ELb1EEENS1_21CollectiveEpilogueBwdISB_SC_SE_Li256ELb1ELb0ELi4EEENS1_19SingleTileSchedulerILb1ELb0ELb0ELi64EEEEEEEEEvNT_6ParamsE,(.L_x_1152 - _ZN7cutlass13device_kernelIN5flash19enable_sm80_to_sm89INS1_16FlashAttnBwdSm80INS1_25CollectiveMainloopBwdSm80ILi1ELi1EN4cute5tupleIJNS5_1CILi32EEENS7_ILi64EEENS7_ILi256EEEEEENS_6half_tEfNS_4arch4Sm80ELb0ELb1ELb0ELb1ELb0ELb0ELb0ELb0ELi2ELi2ELi2ELi1ELb1EEENS1_21CollectiveEpilogueBwdISB_SC_SE_Li256ELb1ELb0ELi4EEENS1_19SingleTileSchedulerILb1ELb0ELb0ELi64EEEEEEEEEvNT_6ParamsE)
        .other          _ZN7cutlass13device_kernelIN5flash19enable_sm80_to_sm89INS1_16FlashAttnBwdSm80INS1_25CollectiveMainloopBwdSm80ILi1ELi1EN4cute5tupleIJNS5_1CILi32EEENS7_ILi64EEENS7_ILi256EEEEEENS_6half_tEfNS_4arch4Sm80ELb0ELb1ELb0ELb1ELb0ELb0ELb0ELb0ELi2ELi2ELi2ELi1ELb1EEENS1_21CollectiveEpilogueBwdISB_SC_SE_Li256ELb1ELb0ELi4EEENS1_19SingleTileSchedulerILb1ELb0ELb0ELi64EEEEEEEEEvNT_6ParamsE,@"STO_CUDA_ENTRY STV_DEFAULT"
_ZN7cutlass13device_kernelIN5flash19enable_sm80_to_sm89INS1_16FlashAttnBwdSm80INS1_25CollectiveMainloopBwdSm80ILi1ELi1EN4cute5tupleIJNS5_1CILi32EEENS7_ILi64EEENS7_ILi256EEEEEENS_6half_tEfNS_4arch4Sm80ELb0ELb1ELb0ELb1ELb0ELb0ELb0ELb0ELi2ELi2ELi2ELi1ELb1EEENS1_21CollectiveEpilogueBwdISB_SC_SE_Li256ELb1ELb0ELi4EEENS1_19SingleTileSchedulerILb1ELb0ELb0ELi64EEEEEEEEEvNT_6ParamsE:
[----:B------:R-:W-:Y:S02]  /*0000*/  MOV R1, c[0x0][0x28] ;  /* 0x00000a0000017a02 */ /* 0x000fe40000000f00 */
[----:B------:R-:W1:Y:S01]  /*0010*/  S2R R85, SR_TID.X ;  /* 0x0000000000557919 */ /* 0x000e620000002100 */
[----:B------:R-:W-:Y:S01]  /*0020*/  IMAD.MOV.U32 R8, RZ, RZ, 0x4 ;  /* 0x00000004ff087424 */ /* 0x000fe200078e00ff */
[----:B------:R-:W2:Y:S01]  /*0030*/  S2UR UR6, SR_CTAID.X ;  /* 0x00000000000679c3 */ /* 0x000ea20000002500 */
[----:B------:R-:W-:Y:S01]  /*0040*/  ULDC.64 UR10, c[0x0][0x118] ;  /* 0x00004600000a7ab9 */ /* 0x000fe20000000a00 */
[----:B------:R-:W3:Y:S01]  /*0050*/  S2R R5, SR_CTAID.Z ;  /* 0x0000000000057919 */ /* 0x000ee20000002700 */
[----:B------:R-:W-:-:S03]  /*0060*/  IADD3 R1, R1, -0xd8, RZ ;  /* 0xffffff2801017810 */ /* 0x000fc60007ffe0ff */
[----:B------:R-:W4:Y:S01]  /*0070*/  S2R R84, SR_CTAID.Y ;  /* 0x0000000000547919 */ /* 0x000f220000002600 */
[----:B-1----:R-:W-:Y:S01]  /*0080*/  SHF.R.U32.HI R0, RZ, 0x5, R85 ;  /* 0x00000005ff007819 */ /* 0x002fe20000011655 */
[----:B---3--:R-:W-:-:S05]  /*0090*/  IMAD.WIDE R2, R5, R8, c[0x0][0x3c0] ;  /* 0x0000f00005027625 */ /* 0x008fca00078e0208 */
[----:B------:R-:W1:Y:S02]  /*00a0*/  SHFL.IDX PT, R0, R0, RZ, 0x1f ;  /* 0x00001fff00007589 */ /* 0x000e6400000e0000 */
[----:B-1----:R-:W-:-:S13]  /*00b0*/  ISETP.NE.AND P0, PT, R0, RZ, PT ;  /* 0x000000ff0000720c */ /* 0x002fda0003f05270 */
[----:B------:R-:W-:Y:S05]  /*00c0*/  @!P0 BRA `(.L_x_225) ;  /* 0x0000013000008947 */ /* 0x000fea0003800000 */
[----:B--2-4-:R-:W-:-:S04]  /*00d0*/  ISETP.NE.U32.AND P0, PT, RZ, c[0x0][0x3c0], PT ;  /* 0x0000f000ff007a0c */ /* 0x014fc80003f05070 */
[----:B------:R-:W-:-:S13]  /*00e0*/  ISETP.NE.AND.EX P0, PT, RZ, c[0x0][0x3c4], PT, P0 ;  /* 0x0000f100ff007a0c */ /* 0x000fda0003f05300 */
[----:B------:R-:W-:Y:S05]  /*00f0*/  @!P0 BRA `(.L_x_226) ;  /* 0x0000002000008947 */ /* 0x000fea0003800000 */
[----:B------:R1:W5:Y:S01]  /*0100*/  LDG.E R0, [R2.64] ;  /* 0x0000000a02007981 */ /* 0x000362000c1e1900 */
[----:B------:R-:W-:Y:S05]  /*0110*/  BRA `(.L_x_227) ;  /* 0x0000009000007947 */ /* 0x000fea0003800000 */
.L_x_226:
        /* <DEDUP_REMOVED lines=8> */
.L_x_228:
[----:B------:R-:W-:Y:S02]  /*01a0*/  MOV R0, c[0x0][0x3a4] ;  /* 0x0000e90000007a02 */ /* 0x000fe40000000f00 */
.L_x_227:
[----:B------:R-:W-:-:S06]  /*01b0*/  USHF.L.U32 UR9, UR6, 0x6, URZ ;  /* 0x0000000606097899 */ /* 0x000fcc000800063f */
[----:B-----5:R-:W-:-:S04]  /*01c0*/  ISETP.LE.AND P0, PT, R0, UR9, PT ;  /* 0x0000000900007c0c */ /* 0x020fc8000bf03270 */
[----:B------:R-:W-:-:S05]  /*01d0*/  SEL R0, R5, 0xffffffff, !P0 ;  /* 0xffffffff05007807 */ /* 0x000fca0004000000 */
[----:B------:R2:W-:Y:S01]  /*01e0*/  STL [R1+0xbc], R0 ;  /* 0x0000bc0001007387 */ /* 0x0005e20000100800 */
[----:B------:R-:W-:Y:S05]  /*01f0*/  BRA `(.L_x_229) ;  /* 0x0000012000007947 */ /* 0x000fea0003800000 */
.L_x_225:
[----:B--2-4-:R-:W-:-:S04]  /*0200*/  ISETP.NE.U32.AND P0, PT, RZ, c[0x0][0x3c0], PT ;  /* 0x0000f000ff007a0c */ /* 0x014fc80003f05070 */
[----:B------:R-:W-:-:S13]  /*0210*/  ISETP.NE.AND.EX P0, PT, RZ, c[0x0][0x3c4], PT, P0 ;  /* 0x0000f100ff007a0c */ /* 0x000fda0003f05300 */
[----:B------:R-:W-:Y:S05]  /*0220*/  @!P0 BRA `(.L_x_230) ;  /* 0x0000002000008947 */ /* 0x000fea0003800000 */
[----:B------:R1:W5:Y:S01]  /*0230*/  LDG.E R0, [R2.64] ;  /* 0x0000000a02007981 */ /* 0x000362000c1e1900 */
[----:B------:R-:W-:Y:S05]  /*0240*/  BRA `(.L_x_231) ;  /* 0x0000009000007947 */ /* 0x000fea0003800000 */
.L_x_230:
        /* <DEDUP_REMOVED lines=8> */
.L_x_232:
[----:B------:R-:W-:Y:S02]  /*02d0*/  MOV R0, c[0x0][0x3a4] ;  /* 0x0000e90000007a02 */ /* 0x000fe40000000f00 */
.L_x_231:
[----:B------:R-:W-:-:S06]  /*02e0*/  USHF.L.U32 UR9, UR6, 0x6, URZ ;  /* 0x0000000606097899 */ /* 0x000fcc000800063f */
[----:B-----5:R-:W-:-:S04]  /*02f0*/  ISETP.LE.AND P0, PT, R0, UR9, PT ;  /* 0x0000000900007c0c */ /* 0x020fc8000bf03270 */
[----:B------:R-:W-:-:S05]  /*0300*/  SEL R0, R5, 0xffffffff, !P0 ;  /* 0xffffffff05007807 */ /* 0x000fca0004000000 */
[----:B------:R2:W-:Y:S04]  /*0310*/  STL [R1+0xbc], R0 ;  /* 0x0000bc0001007387 */ /* 0x0005e80000100800 */
.L_x_229:
[----:B------:R-:W3:Y:S02]  /*0320*/  LDL R86, [R1+0xbc] ;  /* 0x0000bc0001567983 */ /* 0x000ee40000100800 */
[----:B---3--:R-:W-:-:S13]  /*0330*/  ISETP.GE.AND P0, PT, R86, RZ, PT ;  /* 0x000000ff5600720c */ /* 0x008fda0003f06270 */
[----:B------:R-:W-:Y:S05]  /*0340*/  @!P0 EXIT ;  /* 0x000000000000894d */ /* 0x000fea0003800000 */
[----:B------:R-:W-:Y:S01]  /*0350*/  ISETP.NE.U32.AND P0, PT, RZ, c[0x0][0x2d8], PT ;  /* 0x0000b600ff007a0c */ /* 0x000fe20003f05070 */
[----:B------:R-:W-:Y:S01]  /*0360*/  IMAD.WIDE R6, R86, R8, c[0x0][0x2c8] ;  /* 0x0000b20056067625 */ /* 0x000fe200078e0208 */
[----:B------:R-:W-:Y:S02]  /*0370*/  ISETP.NE.U32.AND P1, PT, RZ, c[0x0][0x2c8], PT ;  /* 0x0000b200ff007a0c */ /* 0x000fe40003f25070 */
[----:B------:R-:W-:Y:S02]  /*0380*/  ISETP.NE.AND.EX P0, PT, RZ, c[0x0][0x2dc], PT, P0 ;  /* 0x0000b700ff007a0c */ /* 0x000fe40003f05300 */
[----:B------:R-:W-:Y:S02]  /*0390*/  ISETP.NE.AND.EX P6, PT, RZ, c[0x0][0x2cc], PT, P1 ;  /* 0x0000b300ff007a0c */ /* 0x000fe40003fc5310 */
[----:B------:R-:W-:-:S09]  /*03a0*/  ISETP.NE.U32.AND P2, PT, RZ, c[0x0][0x2d0], PT ;  /* 0x0000b400ff007a0c */ /* 0x000fd20003f45070 */
[----:B-1----:R-:W-:Y:S02]  /*03b0*/  @P0 IMAD.WIDE R2, R86, R8, c[0x0][0x2d8] ;  /* 0x0000b60056020625 */ /* 0x002fe400078e0208 */
[----:B--2---:R-:W2:Y:S01]  /*03c0*/  @P6 LDG.E R0, [R6.64] ;  /* 0x0000000a06006981 */ /* 0x004ea2000c1e1900 */
[----:B------:R-:W-:-:S03]  /*03d0*/  ISETP.NE.AND.EX P2, PT, RZ, c[0x0][0x2d4], PT, P2 ;  /* 0x0000b500ff007a0c */ /* 0x000fc60003f45320 */
[----:B------:R-:W3:Y:S01]  /*03e0*/  @P0 LDG.E R2, [R2.64] ;  /* 0x0000000a02020981 */ /* 0x000ee2000c1e1900 */
[----:B------:R-:W-:Y:S02]  /*03f0*/  IMAD.MOV.U32 R13, RZ, RZ, RZ ;  /* 0x000000ffff0d7224 */ /* 0x000fe400078e00ff */
[----:B------:R-:W-:Y:S02]  /*0400*/  IMAD.MOV.U32 R9, RZ, RZ, RZ ;  /* 0x000000ffff097224 */ /* 0x000fe400078e00ff */
[----:B------:R-:W-:Y:S02]  /*0410*/  IMAD.WIDE R4, R86, R8, c[0x0][0x2d0] ;  /* 0x0000b40056047625 */ /* 0x000fe400078e0208 */
[----:B------:R1:W5:Y:S04]  /*0420*/  @P6 LDG.E R13, [R6.64] ;  /* 0x0000000a060d6981 */ /* 0x000368000c1e1900 */
[----:B------:R1:W5:Y:S01]  /*0430*/  @P2 LDG.E R9, [R4.64] ;  /* 0x0000000a04092981 */ /* 0x000362000c1e1900 */
[----:B------:R-:W-:-:S02]  /*0440*/  ULDC UR8, c[0x0][0x168] ;  /* 0x00005a0000087ab9 */ /* 0x000fc40000000800 */
[----:B------:R-:W-:Y:S01]  /*0450*/  ULDC UR15, c[0x0][0x198] ;  /* 0x00006600000f7ab9 */ /* 0x000fe20000000800 */
[----:B------:R-:W-:Y:S02]  /*0460*/  IMAD.MOV.U32 R11, RZ, RZ, RZ ;  /* 0x000000ffff0b7224 */ /* 0x000fe400078e00ff */
[----:B--2---:R-:W-:Y:S01]  /*0470*/  @P6 IMAD R0, R86, 0x20, R0 ;  /* 0x0000002056006824 */ /* 0x004fe200078e0200 */
[----:B---3--:R2:W3:Y:S04]  /*0480*/  @P0 R2UR UR8, R2 ;  /* 0x00000000020803c2 */ /* 0x0084e800000e0000 */
[----:B--2---:R-:W-:-:S04]  /*0490*/  @P6 SHF.R.S32.HI R2, RZ, 0x1f, R0 ;  /* 0x0000001fff026819 */ /* 0x004fc80000011400 */
[----:B------:R-:W-:-:S04]  /*04a0*/  @P6 LEA.HI R0, R2, R0, RZ, 0x5 ;  /* 0x0000000002006211 */ /* 0x000fc800078f28ff */
[----:B------:R-:W-:Y:S01]  /*04b0*/  @P6 LOP3.LUT R11, R0, 0xffffffe0, RZ, 0xc0, !PT ;  /* 0xffffffe0000b6812 */ /* 0x000fe200078ec0ff */
[----:B------:R-:W-:Y:S05]  /*04c0*/  @P0 BRA `(.L_x_233) ;  /* 0x0000006000000947 */ /* 0x000fea0003800000 */
[----:B-1-3--:R-:W-:Y:S05]  /*04d0*/  @!P6 BRA `(.L_x_233) ;  /* 0x000000500000e947 */ /* 0x00afea0003800000 */
[----:B------:R-:W2:Y:S04]  /*04e0*/  LDG.E R2, [R6.64] ;  /* 0x0000000a06027981 */ /* 0x000ea8000c1e1900 */
[----:B------:R-:W3:Y:S01]  /*04f0*/  LDG.E R0, [R6.64+0x4] ;  /* 0x0000040a06007981 */ /* 0x000ee2000c1e1900 */
[----:B--2---:R-:W1:Y:S08]  /*0500*/  R2UR UR8, R2 ;  /* 0x00000000020873c2 */ /* 0x004e7000000e0000 */
[----:B---3--:R-:W1:Y:S02]  /*0510*/  R2UR UR4, R0 ;  /* 0x00000000000473c2 */ /* 0x008e6400000e0000 */
[----:B-1----:R-:W-:-:S06]  /*0520*/  UIADD3 UR8, -UR8, UR4, URZ ;  /* 0x0000000408087290 */ /* 0x002fcc000fffe13f */
.L_x_233:
[----:B-1-3--:R-:W-:-:S04]  /*0530*/  ISETP.NE.U32.AND P0, PT, RZ, c[0x0][0x2e0], PT ;  /* 0x0000b800ff007a0c */ /* 0x00afc80003f05070 */
[----:B------:R-:W-:-:S13]  /*0540*/  ISETP.NE.AND.EX P0, PT, RZ, c[0x0][0x2e4], PT, P0 ;  /* 0x0000b900ff007a0c */ /* 0x000fda0003f05300 */
[----:B------:R-:W-:Y:S05]  /*0550*/  @!P0 BRA `(.L_x_234) ;  /* 0x0000004000008947 */ /* 0x000fea0003800000 */
[----:B------:R-:W-:-:S05]  /*0560*/  IMAD.WIDE R2, R86, R8, c[0x0][0x2e0] ;  /* 0x0000b80056027625 */ /* 0x000fca00078e0208 */
[----:B------:R-:W2:Y:S02]  /*0570*/  LDG.E R0, [R2.64] ;  /* 0x0000000a02007981 */ /* 0x000ea4000c1e1900 */
[----:B--2---:R1:W2:Y:S02]  /*0580*/  R2UR UR15, R0 ;  /* 0x00000000000f73c2 */ /* 0x0042a400000e0000 */
[----:B-12---:R-:W-:Y:S05]  /*0590*/  BRA `(.L_x_235) ;  /* 0x0000006000007947 */ /* 0x006fea0003800000 */
.L_x_234:
[----:B------:R-:W-:Y:S05]  /*05a0*/  @!P2 BRA `(.L_x_235) ;  /* 0x000000500000a947 */ /* 0x000fea0003800000 */
[----:B------:R-:W2:Y:S04]  /*05b0*/  LDG.E R2, [R4.64] ;  /* 0x0000000a04027981 */ /* 0x000ea8000c1e1900 */
[----:B------:R-:W3:Y:S01]  /*05c0*/  LDG.E R0, [R4.64+0x4] ;  /* 0x0000040a04007981 */ /* 0x000ee2000c1e1900 */
[----:B--2---:R-:W1:Y:S08]  /*05d0*/  R2UR UR15, R2 ;  /* 0x00000000020f73c2 */ /* 0x004e7000000e0000 */
[----:B---3--:R-:W1:Y:S02]  /*05e0*/  R2UR UR4, R0 ;  /* 0x00000000000473c2 */ /* 0x008e6400000e0000 */
[----:B-1----:R-:W-:-:S06]  /*05f0*/  UIADD3 UR15, -UR15, UR4, URZ ;  /* 0x000000040f0f7290 */ /* 0x002fcc000fffe13f */
.L_x_235:
[----:B------:R-:W-:Y:S01]  /*0600*/  UIADD3 UR5, UR8, 0x1f, URZ ;  /* 0x0000001f08057890 */ /* 0x000fe2000fffe03f */
[----:B------:R-:W-:-:S03]  /*0610*/  ISETP.LE.AND P0, PT, RZ, UR6, PT ;  /* 0x00000006ff007c0c */ /* 0x000fc6000bf03270 */
[----:B------:R-:W-:-:S04]  /*0620*/  USHF.R.S32.HI UR4, URZ, 0x1f, UR5 ;  /* 0x0000001f3f047899 */ /* 0x000fc80008011405 */
[----:B------:R-:W-:-:S04]  /*0630*/  ULEA.HI UR4, UR4, UR5, URZ, 0x5 ;  /* 0x0000000504047291 */ /* 0x000fc8000f8f283f */
[----:B------:R-:W-:Y:S02]  /*0640*/  USHF.R.S32.HI UR7, URZ, 0x5, UR4 ;  /* 0x000000053f077899 */ /* 0x000fe40008011404 */
[----:B------:R-:W-:Y:S05]  /*0650*/  @!P0 BRA `(.L_x_236) ;  /* 0x0000009000008947 */ /* 0x000fea0003800000 */
[----:B------:R-:W-:Y:S02]  /*0660*/  UIADD3 UR4, -UR15, 0x5f, UR8 ;  /* 0x0000005f0f047890 */ /* 0x000fe4000fffe108 */
[----:B------:R-:W-:Y:S02]  /*0670*/  ULDC UR5, c[0x0][0x2a0] ;  /* 0x0000a80000057ab9 */ /* 0x000fe40000000800 */
[----:B------:R-:W-:-:S04]  /*0680*/  ULEA UR4, UR6, UR4, 0x6 ;  /* 0x0000000406047291 */ /* 0x000fc8000f8e303f */
[----:B------:R-:W-:-:S04]  /*0690*/  UIADD3 UR5, UR4, UR5, URZ ;  /* 0x0000000504057290 */ /* 0x000fc8000fffe03f */
[----:B------:R-:W-:-:S04]  /*06a0*/  USHF.R.S32.HI UR4, URZ, 0x1f, UR5 ;  /* 0x0000001f3f047899 */ /* 0x000fc80008011405 */
[----:B------:R-:W-:-:S04]  /*06b0*/  ULEA.HI UR4, UR4, UR5, URZ, 0x5 ;  /* 0x0000000504047291 */ /* 0x000fc8000f8f283f */
[----:B------:R-:W-:-:S04]  /*06c0*/  USHF.R.S32.HI UR4, URZ, 0x5, UR4 ;  /* 0x000000053f047899 */ /* 0x000fc80008011404 */
[----:B------:R-:W-:-:S04]  /*06d0*/  UISETP.LT.AND UP0, UPT, UR7, UR4, UPT ;  /* 0x000000040700728c */ /* 0x000fc8000bf01270 */
[----:B------:R-:W-:Y:S02]  /*06e0*/  USEL UR7, UR7, UR4, UP0 ;  /* 0x0000000407077287 */ /* 0x000fe40008000000 */
.L_x_236:
[----:B------:R-:W-:Y:S01]  /*06f0*/  UIADD3 UR4, UR9, UR8, -UR15 ;  /* 0x0000000809047290 */ /* 0x000fe2000fffe80f */
[----:B------:R-:W-:Y:S01]  /*0700*/  PLOP3.LUT P0, PT, PT, PT, PT, 0x80, 0x0 ;  /* 0x000000000000781c */ /* 0x000fe20003f0f070 */
[----:B------:R-:W-:Y:S01]  /*0710*/  ULDC UR5, c[0x0][0x2a4] ;  /* 0x0000a90000057ab9 */ /* 0x000fe20000000800 */
[----:B------:R-:W-:Y:S01]  /*0720*/  IMAD.MOV.U32 R10, RZ, RZ, RZ ;  /* 0x000000ffff0a7224 */ /* 0x000fe200078e00ff */
[----:B------:R-:W-:Y:S01]  /*0730*/  UIADD3 UR5, UR4, -UR5, URZ ;  /* 0x8000000504057290 */ /* 0x000fe2000fffe03f */
[----:B------:R-:W-:Y:S01]  /*0740*/  IMAD.MOV.U32 R142, RZ, RZ, RZ ;  /* 0x000000ffff8e7224 */ /* 0x000fe200078e00ff */
[----:B------:R-:W-:Y:S01]  /*0750*/  CS2R R140, SRZ ;  /* 0x00000000008c7805 */ /* 0x000fe2000001ff00 */
[----:B------:R-:W-:Y:S01]  /*0760*/  CS2R R146, SRZ ;  /* 0x0000000000927805 */ /* 0x000fe2000001ff00 */
[----:B------:R-:W-:Y:S01]  /*0770*/  USHF.R.S32.HI UR4, URZ, 0x1f, UR5 ;  /* 0x0000001f3f047899 */ /* 0x000fe20008011405 */
[----:B------:R-:W-:Y:S01]  /*0780*/  CS2R R144, SRZ ;  /* 0x0000000000907805 */ /* 0x000fe2000001ff00 */
[----:B------:R-:W-:Y:S01]  /*0790*/  MOV R12, RZ ;  /* 0x000000ff000c7202 */ /* 0x000fe20000000f00 */
[----:B------:R-:W-:Y:S01]  /*07a0*/  IMAD.MOV.U32 R138, RZ, RZ, RZ ;  /* 0x000000ffff8a7224 */ /* 0x000fe200078e00ff */
[----:B------:R-:W-:Y:S01]  /*07b0*/  ULEA.HI UR4, UR4, UR5, URZ, 0x5 ;  /* 0x0000000504047291 */ /* 0x000fe2000f8f283f */
[----:B------:R-:W-:Y:S01]  /*07c0*/  CS2R R136, SRZ ;  /* 0x0000000000887805 */ /* 0x000fe2000001ff00 */
[----:B------:R-:W-:Y:S01]  /*07d0*/  CS2R R134, SRZ ;  /* 0x0000000000867805 */ /* 0x000fe2000001ff00 */
[----:B------:R-:W-:Y:S01]  /*07e0*/  CS2R R6, SRZ ;  /* 0x0000000000067805 */ /* 0x000fe2000001ff00 */
[----:B------:R-:W-:Y:S01]  /*07f0*/  USHF.R.S32.HI UR12, URZ, 0x5, UR4 ;  /* 0x000000053f0c7899 */ /* 0x000fe20008011404 */
[----:B------:R-:W-:Y:S01]  /*0800*/  MOV R132, RZ ;  /* 0x000000ff00847202 */ /* 0x000fe20000000f00 */
[----:B------:R-:W-:Y:S01]  /*0810*/  IMAD.MOV.U32 R8, RZ, RZ, RZ ;  /* 0x000000ffff087224 */ /* 0x000fe200078e00ff */
[----:B------:R-:W-:Y:S01]  /*0820*/  MOV R126, RZ ;  /* 0x000000ff007e7202 */ /* 0x000fe20000000f00 */
[----:B------:R-:W-:Y:S01]  /*0830*/  UISETP.LT.AND UP0, UPT, URZ, UR12, UPT ;  /* 0x0000000c3f00728c */ /* 0x000fe2000bf01270 */
[----:B------:R-:W-:Y:S01]  /*0840*/  CS2R R124, SRZ ;  /* 0x00000000007c7805 */ /* 0x000fe2000001ff00 */
[----:B------:R-:W-:Y:S01]  /*0850*/  CS2R R130, SRZ ;  /* 0x0000000000827805 */ /* 0x000fe2000001ff00 */
[----:B------:R-:W-:Y:S01]  /*0860*/  CS2R R14, SRZ ;  /* 0x00000000000e7805 */ /* 0x000fe2000001ff00 */
[----:B------:R-:W-:Y:S01]  /*0870*/  USEL UR12, URZ, UR12, !UP0 ;  /* 0x0000000c3f0c7287 */ /* 0x000fe2000c000000 */
[----:B------:R-:W-:Y:S01]  /*0880*/  IMAD.MOV.U32 R128, RZ, RZ, RZ ;  /* 0x000000ffff807224 */ /* 0x000fe200078e00ff */
[----:B------:R-:W-:Y:S01]  /*0890*/  MOV R122, RZ ;  /* 0x000000ff007a7202 */ /* 0x000fe20000000f00 */
[----:B------:R-:W-:Y:S01]  /*08a0*/  CS2R R16, SRZ ;  /* 0x0000000000107805 */ /* 0x000fe2000001ff00 */
[----:B------:R-:W-:Y:S01]  /*08b0*/  UISETP.GT.AND UP0, UPT, UR7, UR12, UPT ;  /* 0x0000000c0700728c */ /* 0x000fe2000bf04270 */
[----:B------:R-:W-:Y:S01]  /*08c0*/  IMAD.MOV.U32 R120, RZ, RZ, RZ ;  /* 0x000000ffff787224 */ /* 0x000fe200078e00ff */
[----:B------:R-:W-:Y:S01]  /*08d0*/  MOV R118, RZ ;  /* 0x000000ff00767202 */ /* 0x000fe20000000f00 */
[----:B------:R-:W-:Y:S01]  /*08e0*/  CS2R R18, SRZ ;  /* 0x0000000000127805 */ /* 0x000fe2000001ff00 */
[----:B------:R-:W-:Y:S01]  /*08f0*/  IMAD.MOV.U32 R116, RZ, RZ, RZ ;  /* 0x000000ffff747224 */ /* 0x000fe200078e00ff */
[----:B------:R-:W-:Y:S01]  /*0900*/  MOV R110, RZ ;  /* 0x000000ff006e7202 */ /* 0x000fe20000000f00 */
        /* <DEDUP_REMOVED lines=51> */
[----:B------:R-:W-:Y:S01]  /*0c40*/  IMAD.MOV.U32 R10, RZ, RZ, R84 ;  /* 0x000000ffff0a7224 */ /* 0x000fe200078e0054 */
[----:B------:R-:W-:Y:S01]  /*0c50*/  SHF.R.S32.HI R28, RZ, 0x1f, R86 ;  /* 0x0000001fff1c7819 */ /* 0x000fe20000011456 */
[----:B------:R-:W-:Y:S01]  /*0c60*/  IMAD.SHL.U32 R12, R85, 0x4, RZ ;  /* 0x00000004550c7824 */ /* 0x000fe200078e00ff */
[----:B------:R-:W-:Y:S01]  /*0c70*/  ISETP.NE.AND P0, PT, R0, 0x1, PT ;  /* 0x000000010000780c */ /* 0x000fe20003f05270 */
[----:B------:R-:W-:Y:S01]  /*0c80*/  UIADD3 UR14, -UR9, UR15, URZ ;  /* 0x0000000f090e7290 */ /* 0x000fe2000fffe13f */
[----:B------:R-:W-:Y:S01]  /*0c90*/  LEA.HI R37, R31, R85, RZ, 0x3 ;  /* 0x000000551f257211 */ /* 0x000fe200078f18ff */
[----:B------:R-:W-:Y:S01]  /*0ca0*/  IMAD.MOV.U32 R18, RZ, RZ, c[0x0][0x1d8] ;  /* 0x00007600ff127624 */ /* 0x000fe200078e00ff */
[----:B------:R-:W-:Y:S01]  /*0cb0*/  SEL R22, R28, RZ, !P2 ;  /* 0x000000ff1c167207 */ /* 0x000fe20005000000 */
[----:B------:R-:W-:Y:S01]  /*0cc0*/  IMAD.MOV.U32 R27, RZ, RZ, c[0x0][0x1dc] ;  /* 0x00007700ff1b7624 */ /* 0x000fe200078e00ff */
[----:B------:R-:W-:Y:S01]  /*0cd0*/  LOP3.LUT R0, R37, 0xfffffff8, RZ, 0xc0, !PT ;  /* 0xfffffff825007812 */ /* 0x000fe200078ec0ff */
[----:B------:R-:W-:Y:S01]  /*0ce0*/  IMAD.MOV.U32 R15, RZ, RZ, c[0x0][0x2a8] ;  /* 0x0000aa00ff0f7624 */ /* 0x000fe200078e00ff */
[----:B------:R-:W-:Y:S01]  /*0cf0*/  SHF.R.S32.HI R43, RZ, 0x3, R37 ;  /* 0x00000003ff2b7819 */ /* 0x000fe20000011425 */
[----:B------:R-:W-:Y:S01]  /*0d00*/  IMAD R8, R22, c[0x0][0x1e8], RZ ;  /* 0x00007a0016087a24 */ /* 0x000fe200078e02ff */
[----:B------:R-:W-:Y:S01]  /*0d10*/  SEL R19, R86, RZ, !P2 ;  /* 0x000000ff56137207 */ /* 0x000fe20005000000 */
[----:B------:R-:W-:Y:S01]  /*0d20*/  IMAD.IADD R23, R85, 0x1, -R0 ;  /* 0x0000000155177824 */ /* 0x000fe200078e0a00 */
[----:B------:R-:W-:Y:S01]  /*0d30*/  SHF.R.S32.HI R17, RZ, 0x1f, R43 ;  /* 0x0000001fff117819 */ /* 0x000fe2000001142b */
[----:B------:R-:W-:Y:S01]  /*0d40*/  @P0 IMAD.HI.U32 R2, R84, c[0x0][0x24c], RZ ;  /* 0x0000930054020a27 */ /* 0x000fe200078e00ff */
[----:B------:R-:W-:Y:S01]  /*0d50*/  IADD3 R20, P1, R12, R11, RZ ;  /* 0x0000000b0c147210 */ /* 0x000fe20007f3e0ff */
[----:B------:R-:W-:Y:S01]  /*0d60*/  USHF.R.S32.HI UR13, URZ, 0x1f, UR12 ;  /* 0x0000001f3f0d7899 */ /* 0x000fe2000801140c */
[----:B-----5:R-:W-:Y:S01]  /*0d70*/  IADD3 R14, P2, R43, R13, RZ ;  /* 0x0000000d2b0e7210 */ /* 0x020fe20007f5e0ff */
[----:B------:R-:W-:Y:S01]  /*0d80*/  ULDC.64 UR4, c[0x0][0x178] ;  /* 0x00005e0000047ab9 */ /* 0x000fe20000000a00 */
[----:B------:R-:W-:Y:S01]  /*0d90*/  @P0 SHF.R.U32.HI R10, RZ, c[0x0][0x250], R2 ;  /* 0x00009400ff0a0a19 */ /* 0x000fe20000011602 */
[----:B------:R-:W-:Y:S01]  /*0da0*/  IMAD.SHL.U32 R2, R23, 0x8, RZ ;  /* 0x0000000817027824 */ /* 0x000fe200078e00ff */
[----:B------:R-:W-:Y:S01]  /*0db0*/  IADD3 R6, P0, R43, R9, RZ ;  /* 0x000000092b067210 */ /* 0x000fe20007f1e0ff */
[----:B------:R-:W-:Y:S01]  /*0dc0*/  UIMAD UR16, UR13, UR4, URZ ;  /* 0x000000040d1072a4 */ /* 0x000fe2000f8e023f */
[----:B------:R-:W-:Y:S01]  /*0dd0*/  SHF.R.S32.HI R16, RZ, 0x1f, R10 ;  /* 0x0000001fff107819 */ /* 0x000fe2000001140a */
[----:B------:R-:W-:Y:S01]  /*0de0*/  UIMAD.WIDE.U32 UR18, UR12, UR4, URZ ;  /* 0x000000040c1272a5 */ /* 0x000fe2000f8e003f */
[--C-:B------:R-:W-:Y:S01]  /*0df0*/  SHF.R.S32.HI R3, RZ, 0x1f, R2.reuse ;  /* 0x0000001fff037819 */ /* 0x100fe20000011402 */
[----:B------:R-:W-:Y:S01]  /*0e00*/  UIMAD UR5, UR12, UR5, UR16 ;  /* 0x000000050c0572a4 */ /* 0x000fe2000f8e0210 */
[----:B------:R-:W-:Y:S01]  /*0e10*/  LEA.HI.X.SX32 R7, R9, R17, 0x1, P0 ;  /* 0x0000001109077211 */ /* 0x000fe200000f0eff */
[----:B------:R-:W-:Y:S01]  /*0e20*/  IMAD R0, R16, c[0x0][0x1e0], RZ ;  /* 0x0000780010007a24 */ /* 0x000fe200078e02ff */
[----:B------:R-:W-:Y:S01]  /*0e30*/  IADD3 R35, R2, 0x40, RZ ;  /* 0x0000004002237810 */ /* 0x000fe20007ffe0ff */
[C---:B------:R-:W-:Y:S01]  /*0e40*/  IMAD.WIDE.U32 R4, R10.reuse, c[0x0][0x1e0], R2 ;  /* 0x000078000a047a25 */ /* 0x040fe200078e0002 */
[-C--:B------:R-:W-:Y:S01]  /*0e50*/  LEA.HI R40, R31, R85.reuse, RZ, 0x4 ;  /* 0x000000551f287211 */ /* 0x080fe200078f20ff */
[----:B------:R-:W-:Y:S01]  /*0e60*/  UIADD3 UR5, UR19, UR5, URZ ;  /* 0x0000000513057290 */ /* 0x000fe2000fffe03f */
[----:B------:R-:W-:Y:S01]  /*0e70*/  ISETP.GE.AND P4, PT, R35, c[0x0][0x1cc], PT ;  /* 0x0000730023007a0c */ /* 0x000fe20003f86270 */
[----:B------:R-:W-:Y:S01]  /*0e80*/  IMAD R0, R10, c[0x0][0x1e4], R0 ;  /* 0x000079000a007a24 */ /* 0x000fe200078e0200 */
[-C--:B------:R-:W-:Y:S01]  /*0e90*/  LEA.HI R30, R31, R85.reuse, RZ, 0x2 ;  /* 0x000000551f1e7211 */ /* 0x080fe200078f10ff */
[----:B------:R-:W-:Y:S01]  /*0ea0*/  IMAD.U32 R9, RZ, RZ, UR6 ;  /* 0x00000006ff097e24 */ /* 0x000fe2000f8e00ff */
[C---:B------:R-:W-:Y:S01]  /*0eb0*/  IADD3 R34, R2.reuse, 0x80, RZ ;  /* 0x0000008002227810 */ /* 0x040fe20007ffe0ff */
[----:B------:R-:W-:Y:S01]  /*0ec0*/  IMAD.IADD R5, R5, 0x1, R0 ;  /* 0x0000000105057824 */ /* 0x000fe200078e0200 */
[----:B------:R-:W-:Y:S01]  /*0ed0*/  IADD3 R33, R2, 0xc0, RZ ;  /* 0x000000c002217810 */ /* 0x000fe20007ffe0ff */
[----:B------:R-:W-:Y:S01]  /*0ee0*/  IMAD R0, R19, c[0x0][0x1ec], R8 ;  /* 0x00007b0013007a24 */ /* 0x000fe200078e0208 */
[----:B------:R-:W-:Y:S01]  /*0ef0*/  SHF.R.S32.HI R29, RZ, 0x2, R30 ;  /* 0x00000002ff1d7819 */ /* 0x000fe2000001141e */
[----:B------:R-:W-:Y:S01]  /*0f00*/  IMAD.WIDE R8, R9, 0x40, R6 ;  /* 0x0000004009087825 */ /* 0x000fe200078e0206 */
[----:B------:R-:W-:Y:S01]  /*0f10*/  ISETP.GE.AND P3, PT, R34, c[0x0][0x1cc], PT ;  /* 0x0000730022007a0c */ /* 0x000fe20003f66270 */
[----:B------:R-:W-:Y:S01]  /*0f20*/  USHF.L.U32 UR16, UR12, 0x5, URZ ;  /* 0x000000050c107899 */ /* 0x000fe2000800063f */
[----:B------:R-:W-:Y:S01]  /*0f30*/  LEA.HI R38, R31, R85, RZ, 0x5 ;  /* 0x000000551f267211 */ /* 0x000fe200078f28ff */
[----:B------:R-:W-:Y:S01]  /*0f40*/  IMAD.WIDE.U32 R4, R19, c[0x0][0x1e8], R4 ;  /* 0x00007a0013047a25 */ /* 0x000fe200078e0004 */
[----:B------:R-:W-:Y:S01]  /*0f50*/  SHF.R.S32.HI R41, RZ, 0x1f, R84 ;  /* 0x0000001fff297819 */ /* 0x000fe20000011454 */
[----:B------:R-:W-:Y:S01]  /*0f60*/  UIADD3 UR4, -UR16, UR8, URZ ;  /* 0x0000000810047290 */ /* 0x000fe2000fffe13f */
[----:B------:R-:W-:Y:S01]  /*0f70*/  SHF.R.S32.HI R36, RZ, 0x5, R38 ;  /* 0x00000005ff247819 */ /* 0x000fe20000011426 */
[----:B------:R-:W-:Y:S01]  /*0f80*/  IMAD R6, R9, c[0x0][0x1d8], RZ ;  /* 0x0000760009067a24 */ /* 0x000fe200078e02ff */
[----:B------:R-:W-:Y:S01]  /*0f90*/  UMOV UR17, 0x5 ;  /* 0x0000000500117882 */ /* 0x000fe20000000000 */
[----:B------:R-:W-:Y:S01]  /*0fa0*/  IMAD.IADD R5, R5, 0x1, R0 ;  /* 0x0000000105057824 */ /* 0x000fe200078e0200 */
[----:B------:R-:W-:Y:S01]  /*0fb0*/  CS2R R146, SRZ ;  /* 0x0000000000927805 */ /* 0x000fe2000001ff00 */
[C---:B------:R-:W-:Y:S01]  /*0fc0*/  IMAD R0, R8.reuse, c[0x0][0x1dc], R6 ;  /* 0x0000770008007a24 */ /* 0x040fe200078e0206 */
[----:B------:R-:W-:Y:S01]  /*0fd0*/  CS2R R144, SRZ ;  /* 0x0000000000907805 */ /* 0x000fe2000001ff00 */
[----:B------:R-:W-:Y:S01]  /*0fe0*/  IMAD.WIDE.U32 R6, R8, c[0x0][0x1d8], R4 ;  /* 0x0000760008067a25 */ /* 0x000fe200078e0004 */
[----:B------:R-:W-:Y:S01]  /*0ff0*/  SHF.R.S32.HI R5, RZ, 0x1f, R11 ;  /* 0x0000001fff057819 */ /* 0x000fe2000001140b */
[----:B------:R-:W-:Y:S01]  /*1000*/  CS2R R142, SRZ ;  /* 0x00000000008e7805 */ /* 0x000fe2000001ff00 */
[----:B------:R-:W-:Y:S01]  /*1010*/  CS2R R140, SRZ ;  /* 0x00000000008c7805 */ /* 0x000fe2000001ff00 */
[----:B------:R-:W-:Y:S01]  /*1020*/  IMAD.IADD R0, R7, 0x1, R0 ;  /* 0x0000000107007824 */ /* 0x000fe200078e0200 */
[----:B------:R-:W-:Y:S01]  /*1030*/  LEA R4, P0, R6, c[0x0][0x1c0], 0x1 ;  /* 0x0000700006047a11 */ /* 0x000fe200078008ff */
[----:B------:R-:W-:Y:S01]  /*1040*/  IMAD.SHL.U32 R7, R43, 0x40, RZ ;  /* 0x000000402b077824 */ /* 0x000fe200078e00ff */
[----:B------:R-:W-:Y:S01]  /*1050*/  LEA.HI.X.SX32 R21, R12, R5, 0x1, P1 ;  /* 0x000000050c157211 */ /* 0x000fe200008f0eff */
[----:B------:R-:W-:Y:S01]  /*1060*/  IMAD.MOV.U32 R148, RZ, RZ, 0x20 ;  /* 0x00000020ff947424 */ /* 0x000fe200078e00ff */
[----:B------:R-:W-:Y:S01]  /*1070*/  LEA.HI.X R5, R6, c[0x0][0x1c4], R0, 0x1, P0 ;  /* 0x0000710006057a11 */ /* 0x000fe200000f0c00 */
[----:B------:R-:W-:Y:S01]  /*1080*/  IMAD.SHL.U32 R6, R11, 0x100, RZ ;  /* 0x000001000b067824 */ /* 0x000fe200078e00ff */
[-C--:B------:R-:W-:Y:S01]  /*1090*/  LEA.HI R0, R31, R85.reuse, RZ, 0x6 ;  /* 0x000000551f007211 */ /* 0x080fe200078f30ff */
[----:B------:R-:W-:Y:S01]  /*10a0*/  CS2R R138, SRZ ;  /* 0x00000000008a7805 */ /* 0x000fe2000001ff00 */
[----:B------:R-:W-:Y:S01]  /*10b0*/  SHF.R.S32.HI R11, RZ, 0x1f, R85 ;  /* 0x0000001fff0b7819 */ /* 0x000fe20000011455 */
[----:B------:R-:W-:Y:S01]  /*10c0*/  CS2R R136, SRZ ;  /* 0x0000000000887805 */ /* 0x000fe2000001ff00 */
[----:B------:R-:W-:Y:S01]  /*10d0*/  SHF.R.S32.HI R26, RZ, 0x6, R0 ;  /* 0x00000006ff1a7819 */ /* 0x000fe20000011400 */
[----:B------:R-:W-:Y:S01]  /*10e0*/  CS2R R134, SRZ ;  /* 0x0000000000867805 */ /* 0x000fe2000001ff00 */
[----:B------:R-:W-:Y:S01]  /*10f0*/  LOP3.LUT R0, R7, 0x1c0, RZ, 0xc0, !PT ;  /* 0x000001c007007812 */ /* 0x000fe200078ec0ff */
[----:B------:R-:W-:Y:S01]  /*1100*/  CS2R R132, SRZ ;  /* 0x0000000000847805 */ /* 0x000fe2000001ff00 */
[----:B------:R-:W-:Y:S01]  /*1110*/  IADD3 R24, P1, R6, R85, RZ ;  /* 0x0000005506187210 */ /* 0x000fe20007f3e0ff */
[----:B------:R-:W-:Y:S01]  /*1120*/  IMAD.SHL.U32 R39, R26, 0x200, RZ ;  /* 0x000002001a277824 */ /* 0x000fe200078e00ff */
[----:B------:R-:W-:Y:S01]  /*1130*/  LOP3.LUT R7, R0, 0x38, R2, 0xf8, !PT ;  /* 0x0000003800077812 */ /* 0x000fe200078ef802 */
[----:B------:R-:W-:Y:S01]  /*1140*/  CS2R R130, SRZ ;  /* 0x0000000000827805 */ /* 0x000fe2000001ff00 */
[----:B------:R-:W-:Y:S01]  /*1150*/  SHF.R.U32.HI R0, RZ, 0x3, R0 ;  /* 0x00000003ff007819 */ /* 0x000fe20000011600 */
[----:B------:R-:W-:Y:S01]  /*1160*/  CS2R R128, SRZ ;  /* 0x0000000000807805 */ /* 0x000fe2000001ff00 */
[----:B------:R-:W-:Y:S01]  /*1170*/  LEA.HI.X.SX32 R25, R6, R11, 0x1, P1 ;  /* 0x0000000b06197211 */ /* 0x000fe200008f0eff */
[----:B------:R-:W-:Y:S01]  /*1180*/  CS2R R126, SRZ ;  /* 0x00000000007e7805 */ /* 0x000fe2000001ff00 */
[----:B------:R-:W-:Y:S01]  /*1190*/  LEA.HI.X.SX32 R11, R13, R17, 0x1, P2 ;  /* 0x000000110d0b7211 */ /* 0x000fe200010f0eff */
[----:B------:R-:W-:Y:S01]  /*11a0*/  CS2R R124, SRZ ;  /* 0x00000000007c7805 */ /* 0x000fe2000001ff00 */
[----:B------:R-:W-:Y:S01]  /*11b0*/  LOP3.LUT R6, R39, R7, R0, 0xf6, !PT ;  /* 0x0000000727067212 */ /* 0x000fe200078ef600 */
[----:B------:R-:W-:Y:S01]  /*11c0*/  IMAD.WIDE.U32 R24, R84, c[0x0][0x238], R24 ;  /* 0x00008e0054187a25 */ /* 0x000fe200078e0018 */
[----:B------:R-:W-:Y:S01]  /*11d0*/  IADD3 R0, -R43, UR14, RZ ;  /* 0x0000000e2b007c10 */ /* 0x000fe2000fffe1ff */
[----:B------:R-:W-:Y:S01]  /*11e0*/  CS2R R122, SRZ ;  /* 0x00000000007a7805 */ /* 0x000fe2000001ff00 */
[----:B------:R-:W-:Y:S01]  /*11f0*/  ISETP.GE.AND P2, PT, R2, c[0x0][0x1cc], PT ;  /* 0x0000730002007a0c */ /* 0x000fe20003f46270 */
[----:B------:R-:W-:Y:S01]  /*1200*/  IMAD.SHL.U32 R42, R6, 0x2, RZ ;  /* 0x00000002062a7824 */ /* 0x000fe200078e00ff */
[----:B------:R-:W-:Y:S01]  /*1210*/  LEA R12, P0, R18, R4, 0x6 ;  /* 0x00000004120c7211 */ /* 0x000fe200078030ff */
[----:B------:R-:W-:Y:S01]  /*1220*/  CS2R R120, SRZ ;  /* 0x0000000000787805 */ /* 0x000fe2000001ff00 */
[----:B------:R-:W-:Y:S01]  /*1230*/  ISETP.LT.OR P1, PT, R0, 0x1, P2 ;  /* 0x000000010000780c */ /* 0x000fe20001721670 */
[----:B------:R-:W-:Y:S01]  /*1240*/  CS2R R118, SRZ ;  /* 0x0000000000767805 */ /* 0x000fe2000001ff00 */
[----:B------:R-:W-:Y:S01]  /*1250*/  LEA.HI.X R13, R18, R5, R27, 0x6, P0 ;  /* 0x00000005120d7211 */ /* 0x000fe200000f341b */
[----:B------:R-:W-:Y:S01]  /*1260*/  STL [R1+0x50], R42 ;  /* 0x0000502a01007387 */ /* 0x000fe20000100800 */
[----:B------:R-:W-:Y:S01]  /*1270*/  ISETP.LT.OR P0, PT, R0, 0x1, P4 ;  /* 0x000000010000780c */ /* 0x000fe20002701670 */
[----:B------:R-:W-:Y:S01]  /*1280*/  CS2R R116, SRZ ;  /* 0x0000000000747805 */ /* 0x000fe2000001ff00 */
[----:B------:R-:W-:Y:S01]  /*1290*/  SHF.R.S32.HI R18, RZ, 0x4, R40 ;  /* 0x00000004ff127819 */ /* 0x000fe20000011428 */
[----:B------:R-:W-:Y:S01]  /*12a0*/  CS2R R114, SRZ ;  /* 0x0000000000727805 */ /* 0x000fe2000001ff00 */
[----:B------:R-:W-:Y:S01]  /*12b0*/  SHF.R.S32.HI R7, RZ, 0x1f, R30 ;  /* 0x0000001fff077819 */ /* 0x000fe2000001141e */
[----:B------:R-:W-:Y:S01]  /*12c0*/  CS2R R112, SRZ ;  /* 0x0000000000707805 */ /* 0x000fe2000001ff00 */
[----:B------:R-:W-:Y:S01]  /*12d0*/  LEA.HI R6, R40, R18, RZ, 0x1 ;  /* 0x0000001228067211 */ /* 0x000fe200078f08ff */
[----:B------:R-:W-:Y:S01]  /*12e0*/  CS2R R110, SRZ ;  /* 0x00000000006e7805 */ /* 0x000fe2000001ff00 */
[----:B------:R-:W-:Y:S01]  /*12f0*/  LEA.HI R7, R7, R29, RZ, 0x3 ;  /* 0x0000001d07077211 */ /* 0x000fe200078f18ff */
[----:B------:R-:W-:Y:S01]  /*1300*/  @!PT LDS RZ, [RZ] ;  /* 0x00000000fffff984 */ /* 0x000fe20000000800 */
[----:B------:R-:W-:Y:S01]  /*1310*/  @!PT LDS RZ, [RZ] ;  /* 0x00000000fffff984 */ /* 0x000fe20000000800 */
[----:B------:R-:W-:Y:S01]  /*1320*/  @!PT LDS RZ, [RZ] ;  /* 0x00000000fffff984 */ /* 0x000fe20000000800 */
[----:B------:R1:W-:Y:S01]  /*1330*/  LDGSTS.E.BYPASS.LTC128B.128 [R42+0x8080], [R4.64], !P1 ;  /* 0x08080000042a7fae */ /* 0x0003e2000c901d4a */
[----:B------:R-:W-:Y:S01]  /*1340*/  ISETP.GE.AND P1, PT, R15, 0x1, PT ;  /* 0x000000010f00780c */ /* 0x000fe20003f26270 */
[----:B------:R-:W-:Y:S01]  /*1350*/  CS2R R108, SRZ ;  /* 0x00000000006c7805 */ /* 0x000fe2000001ff00 */
[----:B------:R-:W-:Y:S01]  /*1360*/  ISETP.GE.AND P1, PT, R33, c[0x0][0x1cc], PT ;  /* 0x0000730021007a0c */ /* 0x000fe20003f26270 */
[----:B------:R1:W-:Y:S01]  /*1370*/  LDGSTS.E.BYPASS.LTC128B.128 [R42+0xa080], [R4.64+0x80], !P0 ;  /* 0x0a080080042a7fae */ /* 0x0003e2000c101d4a */
[----:B------:R-:W-:Y:S01]  /*1380*/  LOP3.LUT R15, R6, 0xfffffffe, RZ, 0xc0, !PT ;  /* 0xfffffffe060f7812 */ /* 0x000fe200078ec0ff */
[----:B------:R-:W-:Y:S01]  /*1390*/  IMAD R6, R16, c[0x0][0x1b0], RZ ;  /* 0x00006c0010067a24 */ /* 0x000fe200078e02ff */
[C---:B------:R-:W-:Y:S01]  /*13a0*/  ISETP.LT.OR P5, PT, R0.reuse, 0x1, P3 ;  /* 0x000000010000780c */ /* 0x040fe20001fa1670 */
[----:B------:R-:W-:Y:S01]  /*13b0*/  CS2R R106, SRZ ;  /* 0x00000000006a7805 */ /* 0x000fe2000001ff00 */
[----:B------:R-:W-:Y:S01]  /*13c0*/  ISETP.LT.OR P0, PT, R0, 0x1, P1 ;  /* 0x000000010000780c */ /* 0x000fe20000f01670 */
[C---:B------:R-:W-:Y:S01]  /*13d0*/  IMAD R16, R10.reuse, c[0x0][0x1b4], R6 ;  /* 0x00006d000a107a24 */ /* 0x040fe200078e0206 */
[----:B------:R-:W-:Y:S01]  /*13e0*/  LOP3.LUT R17, R7, 0xfffffff8, RZ, 0xc0, !PT ;  /* 0xfffffff807117812 */ /* 0x000fe200078ec0ff */
[----:B------:R-:W-:Y:S01]  /*13f0*/  IMAD.WIDE.U32 R6, R10, c[0x0][0x1b0], R2 ;  /* 0x00006c000a067a25 */ /* 0x000fe200078e0002 */
[C---:B------:R-:W-:Y:S01]  /*1400*/  ISETP.LT.OR P4, PT, R0.reuse, 0x21, P4 ;  /* 0x000000210000780c */ /* 0x040fe20002781670 */
[----:B------:R-:W-:Y:S01]  /*1410*/  CS2R R104, SRZ ;  /* 0x0000000000687805 */ /* 0x000fe2000001ff00 */
[C---:B------:R-:W-:Y:S01]  /*1420*/  ISETP.LT.OR P3, PT, R0.reuse, 0x21, P3 ;  /* 0x000000210000780c */ /* 0x040fe20001f61670 */
[C---:B------:R-:W-:Y:S01]  /*1430*/  IMAD R10, R11.reuse, c[0x0][0x178], RZ ;  /* 0x00005e000b0a7a24 */ /* 0x040fe200078e02ff */
[----:B------:R-:W-:Y:S01]  /*1440*/  ISETP.LT.OR P1, PT, R0, 0x21, P1 ;  /* 0x000000210000780c */ /* 0x000fe20000f21670 */
[----:B------:R-:W-:Y:S01]  /*1450*/  IMAD R11, R11, c[0x0][0x208], RZ ;  /* 0x000082000b0b7a24 */ /* 0x000fe200078e02ff */
[----:B------:R-:W-:Y:S01]  /*1460*/  CS2R R102, SRZ ;  /* 0x0000000000667805 */ /* 0x000fe2000001ff00 */
[----:B------:R-:W-:Y:S01]  /*1470*/  IMAD.IADD R27, R18, 0x1, -R15 ;  /* 0x00000001121b7824 */ /* 0x000fe200078e0a0f */
[----:B------:R1:W-:Y:S01]  /*1480*/  LDGSTS.E.BYPASS.LTC128B.128 [R42+0xc080], [R4.64+0x100], !P5 ;  /* 0x0c080100042a7fae */ /* 0x0003e2000e901d4a */
[----:B------:R-:W-:Y:S01]  /*1490*/  IMAD.IADD R15, R29, 0x1, -R17 ;  /* 0x000000011d0f7824 */ /* 0x000fe200078e0a11 */
[----:B------:R-:W-:Y:S01]  /*14a0*/  CS2R R100, SRZ ;  /* 0x0000000000647805 */ /* 0x000fe2000001ff00 */
[----:B------:R-:W-:Y:S01]  /*14b0*/  IMAD.IADD R7, R7, 0x1, R16 ;  /* 0x0000000107077824 */ /* 0x000fe200078e0210 */
[----:B------:R1:W-:Y:S01]  /*14c0*/  LDGSTS.E.BYPASS.LTC128B.128 [R42+0xe080], [R4.64+0x180], !P0 ;  /* 0x0e080180042a7fae */ /* 0x0003e2000c101d4a */
[----:B------:R-:W-:Y:S01]  /*14d0*/  IMAD R18, R14, c[0x0][0x17c], R10 ;  /* 0x00005f000e127a24 */ /* 0x000fe200078e020a */
[----:B------:R-:W-:Y:S01]  /*14e0*/  ISETP.LT.OR P0, PT, R0, 0x21, P2 ;  /* 0x000000210000780c */ /* 0x000fe20001701670 */
[C---:B------:R-:W-:Y:S01]  /*14f0*/  IMAD R29, R14.reuse, c[0x0][0x20c], R11 ;  /* 0x000083000e1d7a24 */ /* 0x040fe200078e020b */
[----:B------:R-:W-:Y:S01]  /*1500*/  LOP3.LUT P5, RZ, R15, 0x4, RZ, 0xc0, !PT ;  /* 0x000000040fff7812 */ /* 0x000fe200078ac0ff */
[C-C-:B------:R-:W-:Y:S01]  /*1510*/  IMAD.WIDE.U32 R10, R14.reuse, c[0x0][0x178], R2.reuse ;  /* 0x00005e000e0a7a25 */ /* 0x140fe200078e0002 */
[----:B------:R-:W-:Y:S01]  /*1520*/  ISETP.GE.AND P2, PT, R35, c[0x0][0x19c], PT ;  /* 0x0000670023007a0c */ /* 0x000fe20003f46270 */
[----:B------:R-:W-:Y:S01]  /*1530*/  CS2R R98, SRZ ;  /* 0x0000000000627805 */ /* 0x000fe2000001ff00 */
[----:B------:R-:W-:Y:S01]  /*1540*/  CS2R R96, SRZ ;  /* 0x0000000000607805 */ /* 0x000fe2000001ff00 */
[----:B------:R-:W-:Y:S01]  /*1550*/  IMAD.WIDE.U32 R16, R14, c[0x0][0x208], R2 ;  /* 0x000082000e107a25 */ /* 0x000fe200078e0002 */
[----:B------:R-:W-:Y:S01]  /*1560*/  CS2R R94, SRZ ;  /* 0x00000000005e7805 */ /* 0x000fe2000001ff00 */
[----:B------:R-:W-:Y:S01]  /*1570*/  CS2R R92, SRZ ;  /* 0x00000000005c7805 */ /* 0x000fe2000001ff00 */
[----:B------:R-:W-:Y:S01]  /*1580*/  CS2R R90, SRZ ;  /* 0x00000000005a7805 */ /* 0x000fe2000001ff00 */
[----:B------:R-:W-:Y:S01]  /*1590*/  IMAD.SHL.U32 R3, R15, 0x40, RZ ;  /* 0x000000400f037824 */ /* 0x000fe200078e00ff */
[----:B------:R-:W-:Y:S01]  /*15a0*/  CS2R R88, SRZ ;  /* 0x0000000000587805 */ /* 0x000fe2000001ff00 */
[----:B------:R-:W-:Y:S01]  /*15b0*/  IMAD R14, R22, c[0x0][0x1b8], RZ ;  /* 0x00006e00160e7a24 */ /* 0x000fe200078e02ff */
[----:B------:R2:W-:Y:S01]  /*15c0*/  LDGSTS.E.BYPASS.LTC128B.128 [R42+0x9080], [R12.64], !P0 ;  /* 0x090800000c2a7fae */ /* 0x0005e2000c101d4a */
[----:B------:R-:W-:Y:S01]  /*15d0*/  CS2R R82, SRZ ;  /* 0x0000000000527805 */ /* 0x000fe2000001ff00 */
[----:B------:R-:W-:Y:S01]  /*15e0*/  LOP3.LUT R3, R3, 0x1c0, RZ, 0xc0, !PT ;  /* 0x000001c003037812 */ /* 0x000fe200078ec0ff */
[C---:B------:R-:W-:Y:S01]  /*15f0*/  IMAD R14, R19.reuse, c[0x0][0x1bc], R14 ;  /* 0x00006f00130e7a24 */ /* 0x040fe200078e020e */
[----:B------:R2:W-:Y:S01]  /*1600*/  LDGSTS.E.BYPASS.LTC128B.128 [R42+0xb080], [R12.64+0x80], !P4 ;  /* 0x0b0800800c2a7fae */ /* 0x0005e2000e101d4a */
[----:B------:R-:W-:Y:S01]  /*1610*/  CS2R R80, SRZ ;  /* 0x0000000000507805 */ /* 0x000fe2000001ff00 */
[----:B------:R-:W-:Y:S01]  /*1620*/  CS2R R78, SRZ ;  /* 0x00000000004e7805 */ /* 0x000fe2000001ff00 */
[----:B------:R-:W-:Y:S01]  /*1630*/  CS2R R76, SRZ ;  /* 0x00000000004c7805 */ /* 0x000fe2000001ff00 */
[----:B------:R2:W-:Y:S01]  /*1640*/  LDGSTS.E.BYPASS.LTC128B.128 [R42+0xd080], [R12.64+0x100], !P3 ;  /* 0x0d0801000c2a7fae */ /* 0x0005e2000d901d4a */
[----:B------:R-:W-:Y:S01]  /*1650*/  ISETP.LT.OR P3, PT, R0, 0x1, P2 ;  /* 0x000000010000780c */ /* 0x000fe20001761670 */
[----:B------:R-:W-:Y:S01]  /*1660*/  CS2R R74, SRZ ;  /* 0x00000000004a7805 */ /* 0x000fe2000001ff00 */
[----:B-1----:R-:W-:Y:S01]  /*1670*/  IMAD.WIDE.U32 R4, R19, c[0x0][0x1b8], R6 ;  /* 0x00006e0013047a25 */ /* 0x002fe200078e0006 */
[----:B------:R2:W-:Y:S01]  /*1680*/  LDGSTS.E.BYPASS.LTC128B.128 [R42+0xf080], [R12.64+0x180], !P1 ;  /* 0x0f0801800c2a7fae */ /* 0x0005e2000c901d4a */
[----:B------:R-:W-:Y:S01]  /*1690*/  ISETP.GE.AND P1, PT, R34, c[0x0][0x19c], PT ;  /* 0x0000670022007a0c */ /* 0x000fe20003f26270 */
[----:B------:R-:W-:Y:S01]  /*16a0*/  CS2R R72, SRZ ;  /* 0x0000000000487805 */ /* 0x000fe2000001ff00 */
[----:B------:R-:W-:Y:S01]  /*16b0*/  IMAD.SHL.U32 R6, R26, 0x8, RZ ;  /* 0x000000081a067824 */ /* 0x000fe200078e00ff */
[----:B------:R-:W0:Y:S01]  /*16c0*/  LDGDEPBAR ;  /* 0x00000000000079af */ /* 0x000e220000000000 */
[----:B------:R-:W-:Y:S01]  /*16d0*/  IMAD.IADD R7, R11, 0x1, R18 ;  /* 0x000000010b077824 */ /* 0x000fe200078e0212 */
[----:B------:R-:W-:Y:S01]  /*16e0*/  SHF.R.U32.HI R11, RZ, 0x3, R3 ;  /* 0x00000003ff0b7819 */ /* 0x000fe20000011603 */
[----:B------:R-:W-:Y:S01]  /*16f0*/  IMAD.IADD R5, R5, 0x1, R14 ;  /* 0x0000000105057824 */ /* 0x000fe200078e020e */
[----:B------:R-:W-:Y:S01]  /*1700*/  LOP3.LUT R31, R6, 0x18, RZ, 0xc0, !PT ;  /* 0x00000018061f7812 */ /* 0x000fe200078ec0ff */
[----:B------:R-:W-:Y:S01]  /*1710*/  IMAD.MOV.U32 R6, RZ, RZ, R10 ;  /* 0x000000ffff067224 */ /* 0x000fe200078e000a */
[----:B------:R-:W-:Y:S01]  /*1720*/  LEA.HI R10, R38, R36, RZ, 0x1 ;  /* 0x00000024260a7211 */ /* 0x000fe200078f08ff */
[----:B------:R-:W-:Y:S01]  /*1730*/  IMAD R14, R41, c[0x0][0x180], RZ ;  /* 0x00006000290e7a24 */ /* 0x000fe200078e02ff */
[----:B------:R-:W-:Y:S01]  /*1740*/  LOP3.LUT R18, R11, R3, R31, 0x1e, !PT ;  /* 0x000000030b127212 */ /* 0x000fe200078e1e1f */
[----:B------:R-:W-:Y:S01]  /*1750*/  IMAD R3, R9, c[0x0][0x1a8], RZ ;  /* 0x00006a0009037a24 */ /* 0x000fe200078e02ff */
[----:B------:R-:W-:Y:S01]  /*1760*/  CS2R R70, SRZ ;  /* 0x0000000000467805 */ /* 0x000fe2000001ff00 */
[----:B------:R-:W-:Y:S01]  /*1770*/  IMAD R14, R84, c[0x0][0x184], R14 ;  /* 0x00006100540e7a24 */ /* 0x000fe200078e020e */
[----:B------:R-:W-:Y:S01]  /*1780*/  CS2R R68, SRZ ;  /* 0x0000000000447805 */ /* 0x000fe2000001ff00 */
[----:B------:R-:W-:Y:S01]  /*1790*/  IMAD R15, R8, c[0x0][0x1ac], R3 ;  /* 0x00006b00080f7a24 */ /* 0x000fe200078e0203 */
[----:B------:R-:W-:Y:S01]  /*17a0*/  LOP3.LUT R3, R30, 0x3ffffffc, RZ, 0xc0, !PT ;  /* 0x3ffffffc1e037812 */ /* 0x000fe200078ec0ff */
[----:B------:R-:W-:Y:S01]  /*17b0*/  IMAD.WIDE.U32 R8, R8, c[0x0][0x1a8], R4 ;  /* 0x00006a0008087a25 */ /* 0x000fe200078e0004 */
[----:B------:R-:W-:Y:S01]  /*17c0*/  LOP3.LUT R4, R10, 0xfffffffe, RZ, 0xc0, !PT ;  /* 0xfffffffe0a047812 */ /* 0x000fe200078ec0ff */
[----:B------:R-:W-:Y:S01]  /*17d0*/  CS2R R66, SRZ ;  /* 0x0000000000427805 */ /* 0x000fe2000001ff00 */
[----:B------:R-:W-:Y:S01]  /*17e0*/  CS2R R64, SRZ ;  /* 0x0000000000407805 */ /* 0x000fe2000001ff00 */
[----:B------:R-:W-:Y:S01]  /*17f0*/  IMAD.IADD R5, R85, 0x1, -R3 ;  /* 0x0000000155057824 */ /* 0x000fe200078e0a03 */
[----:B------:R-:W-:Y:S01]  /*1800*/  CS2R R62, SRZ ;  /* 0x00000000003e7805 */ /* 0x000fe2000001ff00 */
[----:B------:R-:W-:Y:S01]  /*1810*/  IMAD.IADD R22, R36, 0x1, -R4 ;  /* 0x0000000124167824 */ /* 0x000fe200078e0a04 */
[----:B------:R-:W-:Y:S01]  /*1820*/  LEA R4, P0, R8, c[0x0][0x190], 0x1 ;  /* 0x0000640008047a11 */ /* 0x000fe200078008ff */
[----:B------:R-:W-:Y:S01]  /*1830*/  IMAD.WIDE.U32 R10, R84, c[0x0][0x180], R6 ;  /* 0x00006000540a7a25 */ /* 0x000fe200078e0006 */
[----:B------:R-:W-:Y:S01]  /*1840*/  CS2R R60, SRZ ;  /* 0x00000000003c7805 */ /* 0x000fe2000001ff00 */
[----:B------:R-:W-:Y:S01]  /*1850*/  CS2R R58, SRZ ;  /* 0x00000000003a7805 */ /* 0x000fe2000001ff00 */
[----:B------:R-:W-:Y:S01]  /*1860*/  CS2R R56, SRZ ;  /* 0x0000000000387805 */ /* 0x000fe2000001ff00 */
[----:B------:R-:W-:Y:S01]  /*1870*/  IMAD.SHL.U32 R32, R22, 0x400, RZ ;  /* 0x0000040016207824 */ /* 0x000fe200078e00ff */
[----:B------:R-:W-:Y:S01]  /*1880*/  CS2R R54, SRZ ;  /* 0x0000000000367805 */ /* 0x000fe2000001ff00 */
[----:B------:R-:W-:Y:S01]  /*1890*/  IMAD.IADD R3, R9, 0x1, R15 ;  /* 0x0000000109037824 */ /* 0x000fe200078e020f */
[----:B------:R-:W-:Y:S01]  /*18a0*/  CS2R R52, SRZ ;  /* 0x0000000000347805 */ /* 0x000fe2000001ff00 */
[----:B------:R-:W-:Y:S01]  /*18b0*/  IMAD.MOV.U32 R19, RZ, RZ, c[0x0][0x1a8] ;  /* 0x00006a00ff137624 */ /* 0x000fe200078e00ff */
[----:B------:R-:W-:Y:S01]  /*18c0*/  CS2R R50, SRZ ;  /* 0x0000000000327805 */ /* 0x000fe2000001ff00 */
[----:B------:R-:W-:Y:S01]  /*18d0*/  IMAD R7, R5, 0x2, R32 ;  /* 0x0000000205077824 */ /* 0x000fe200078e0220 */
[----:B------:R-:W-:Y:S01]  /*18e0*/  LEA.HI.X R5, R8, c[0x0][0x194], R3, 0x1, P0 ;  /* 0x0000650008057a11 */ /* 0x000fe200000f0c03 */
[----:B------:R-:W-:Y:S01]  /*18f0*/  IMAD.IADD R9, R11, 0x1, R14 ;  /* 0x000000010b097824 */ /* 0x000fe200078e020e */
[----:B------:R-:W-:Y:S01]  /*1900*/  LEA R6, P0, R19, R4, 0x6 ;  /* 0x0000000413067211 */ /* 0x000fe200078030ff */
[----:B------:R-:W-:Y:S01]  /*1910*/  IMAD.MOV.U32 R11, RZ, RZ, c[0x0][0x1ac] ;  /* 0x00006b00ff0b7624 */ /* 0x000fe200078e00ff */
[----:B------:R-:W-:Y:S01]  /*1920*/  UISETP.GT.AND UP1, UPT, UR6, -0x1, UPT ;  /* 0xffffffff0600788c */ /* 0x000fe2000bf24270 */
[----:B------:R-:W-:Y:S01]  /*1930*/  IMAD.IADD R3, R7, 0x1, R18 ;  /* 0x0000000107037824 */ /* 0x000fe200078e0212 */
[----:B------:R-:W-:Y:S01]  /*1940*/  SEL R18, R28, RZ, !P6 ;  /* 0x000000ff1c127207 */ /* 0x000fe20007000000 */
[----:B------:R-:W-:Y:S01]  /*1950*/  IMAD.MOV.U32 R8, RZ, RZ, R10 ;  /* 0x000000ffff087224 */ /* 0x000fe200078e000a */
[----:B------:R-:W-:Y:S01]  /*1960*/  LEA.HI.X R7, R19, R5, R11, 0x6, P0 ;  /* 0x0000000513077211 */ /* 0x000fe200000f340b */
[----:B------:R-:W-:Y:S01]  /*1970*/  IMAD.SHL.U32 R10, R3, 0x2, RZ ;  /* 0x00000002030a7824 */ /* 0x000fe200078e00ff */
[----:B------:R-:W-:Y:S01]  /*1980*/  ISETP.GE.AND P0, PT, R2, c[0x0][0x19c], PT ;  /* 0x0000670002007a0c */ /* 0x000fe20003f06270 */
[----:B--2---:R-:W-:Y:S01]  /*1990*/  IMAD R12, R18, c[0x0][0x188], RZ ;  /* 0x00006200120c7a24 */ /* 0x004fe200078e02ff */
[----:B------:R-:W-:Y:S01]  /*19a0*/  SEL R19, R86, RZ, !P6 ;  /* 0x000000ff56137207 */ /* 0x000fe20007000000 */
[----:B------:R-:W-:Y:S01]  /*19b0*/  IMAD.U32 R11, RZ, RZ, UR19 ;  /* 0x00000013ff0b7e24 */ /* 0x000fe2000f8e00ff */
[C---:B------:R-:W-:Y:S01]  /*19c0*/  ISETP.LT.OR P4, PT, R0.reuse, 0x1, P0 ;  /* 0x000000010000780c */ /* 0x040fe20000781670 */
[----:B------:R1:W-:Y:S01]  /*19d0*/  STL [R1+0x64], R10 ;  /* 0x0000640a01007387 */ /* 0x0003e20000100800 */
[----:B------:R-:W-:Y:S01]  /*19e0*/  ISETP.LT.OR P6, PT, R0, 0x21, P0 ;  /* 0x000000210000780c */ /* 0x000fe200007c1670 */
[----:B------:R-:W-:Y:S01]  /*19f0*/  IMAD R12, R19, c[0x0][0x18c], R12 ;  /* 0x00006300130c7a24 */ /* 0x000fe200078e020c */
[----:B------:R-:W-:Y:S01]  /*1a00*/  ISETP.GE.AND P0, PT, R33, c[0x0][0x19c], PT ;  /* 0x0000670021007a0c */ /* 0x000fe20003f06270 */
[----:B------:R-:W-:Y:S01]  /*1a10*/  IMAD.WIDE.U32 R14, R19, c[0x0][0x188], R8 ;  /* 0x00006200130e7a25 */ /* 0x000fe200078e0008 */
[----:B------:R-:W-:Y:S01]  /*1a20*/  IADD3 R3, R10, 0x14180, RZ ;  /* 0x000141800a037810 */ /* 0x000fe20007ffe0ff */
[----:B------:R-:W-:-:S02]  /*1a30*/  CS2R R86, SRZ ;  /* 0x0000000000567805 */ /* 0x000fc4000001ff00 */
[----:B------:R-:W-:Y:S02]  /*1a40*/  IMAD.U32 R11, RZ, RZ, UR5 ;  /* 0x00000005ff0b7e24 */ /* 0x000fe4000f8e00ff */
[----:B------:R-:W-:Y:S02]  /*1a50*/  IMAD.IADD R13, R15, 0x1, R12 ;  /* 0x000000010f0d7824 */ /* 0x000fe400078e020c */
[----:B------:R2:W-:Y:S01]  /*1a60*/  LDGSTS.E.BYPASS.LTC128B.128 [R42+0x80], [R4.64], !P4 ;  /* 0x00080000042a7fae */ /* 0x0005e2000e101d4a */
[C---:B------:R-:W-:Y:S01]  /*1a70*/  ISETP.LT.OR P4, PT, R0.reuse, 0x1, P1 ;  /* 0x000000010000780c */ /* 0x040fe20000f81670 */
[----:B------:R-:W-:Y:S02]  /*1a80*/  IMAD.MOV.U32 R8, RZ, RZ, R16 ;  /* 0x000000ffff087224 */ /* 0x000fe400078e0010 */
[----:B------:R2:W-:Y:S01]  /*1a90*/  LDGSTS.E.BYPASS.LTC128B.128 [R42+0x2080], [R4.64+0x80], !P3 ;  /* 0x02080080042a7fae */ /* 0x0005e2000d901d4a */
[----:B------:R-:W-:Y:S01]  /*1aa0*/  ISETP.LT.OR P3, PT, R0, 0x21, P1 ;  /* 0x000000210000780c */ /* 0x000fe20000f61670 */
[----:B------:R-:W-:-:S02]  /*1ab0*/  IMAD.IADD R9, R17, 0x1, R29 ;  /* 0x0000000111097824 */ /* 0x000fc400078e021d */
[C---:B------:R-:W-:Y:S02]  /*1ac0*/  IMAD R28, R41.reuse, c[0x0][0x270], RZ ;  /* 0x00009c00291c7a24 */ /* 0x040fe400078e02ff */
[C---:B------:R-:W-:Y:S02]  /*1ad0*/  IMAD R29, R41.reuse, c[0x0][0x288], RZ ;  /* 0x0000a200291d7a24 */ /* 0x040fe400078e02ff */
[----:B------:R-:W-:Y:S01]  /*1ae0*/  IMAD R30, R41, c[0x0][0x238], RZ ;  /* 0x00008e00291e7a24 */ /* 0x000fe200078e02ff */
[----:B-1----:R-:W-:Y:S01]  /*1af0*/  IADD3 R10, R10, 0x141c0, RZ ;  /* 0x000141c00a0a7810 */ /* 0x002fe20007ffe0ff */
[----:B------:R2:W-:Y:S01]  /*1b00*/  LDGSTS.E.BYPASS.LTC128B.128 [R42+0x4080], [R4.64+0x100], !P4 ;  /* 0x04080100042a7fae */ /* 0x0005e2000e101d4a */
[----:B------:R-:W-:Y:S01]  /*1b10*/  ISETP.LT.OR P4, PT, R0, 0x1, P0 ;  /* 0x000000010000780c */ /* 0x000fe20000781670 */
[----:B------:R-:W-:Y:S01]  /*1b20*/  IMAD.WIDE.U32 R8, R84, c[0x0][0x210], R8 ;  /* 0x0000840054087a25 */ /* 0x000fe200078e0008 */
[----:B------:R-:W-:Y:S02]  /*1b30*/  @P5 IADD3 R10, R3, -0x40, RZ ;  /* 0xffffffc0030a5810 */ /* 0x000fe40007ffe0ff */
[----:B------:R-:W-:Y:S01]  /*1b40*/  ISETP.LT.OR P5, PT, R0, 0x21, P2 ;  /* 0x000000210000780c */ /* 0x000fe200017a1670 */
[----:B------:R-:W-:Y:S01]  /*1b50*/  IMAD R28, R84, c[0x0][0x274], R28 ;  /* 0x00009d00541c7a24 */ /* 0x000fe200078e021c */
[----:B------:R-:W-:Y:S01]  /*1b60*/  ISETP.LT.OR P2, PT, R0, 0x21, P0 ;  /* 0x000000210000780c */ /* 0x000fe20000741670 */
[----:B------:R1:W-:Y:S01]  /*1b70*/  STL [R1+0x68], R10 ;  /* 0x0000680a01007387 */ /* 0x0003e20000100800 */
[----:B------:R-:W-:-:S02]  /*1b80*/  IMAD.SHL.U32 R0, R23, 0x40, RZ ;  /* 0x0000004017007824 */ /* 0x000fc400078e00ff */
[C---:B------:R-:W-:Y:S01]  /*1b90*/  IMAD R29, R84.reuse, c[0x0][0x28c], R29 ;  /* 0x0000a300541d7a24 */ /* 0x040fe200078e021d */
[----:B------:R3:W-:Y:S01]  /*1ba0*/  STL.64 [R1+0xa0], R14 ;  /* 0x0000a00e01007387 */ /* 0x0007e20000100a00 */
[----:B------:R-:W-:Y:S01]  /*1bb0*/  IMAD R30, R84, c[0x0][0x23c], R30 ;  /* 0x00008f00541e7a24 */ /* 0x000fe200078e021e */
[----:B------:R-:W-:Y:S02]  /*1bc0*/  LOP3.LUT R16, R0, 0x1c0, RZ, 0xc0, !PT ;  /* 0x000001c000107812 */ /* 0x000fe400078ec0ff */
[----:B------:R2:W-:Y:S01]  /*1bd0*/  LDGSTS.E.BYPASS.LTC128B.128 [R42+0x6080], [R4.64+0x180], !P4 ;  /* 0x06080180042a7fae */ /* 0x0005e2000e101d4a */
[----:B------:R-:W-:-:S03]  /*1be0*/  ISETP.GE.AND P4, PT, R2, c[0x0][0x16c], PT ;  /* 0x00005b0002007a0c */ /* 0x000fc60003f86270 */
[----:B------:R4:W-:Y:S01]  /*1bf0*/  LDGSTS.E.BYPASS.LTC128B.128 [R42+0x1080], [R6.64], !P6 ;  /* 0x01080000062a7fae */ /* 0x0009e2000f101d4a */
[----:B------:R-:W-:-:S03]  /*1c00*/  ISETP.GT.AND P6, PT, R85, 0x7, PT ;  /* 0x000000075500780c */ /* 0x000fc60003fc4270 */
[----:B------:R4:W-:Y:S01]  /*1c10*/  LDGSTS.E.BYPASS.LTC128B.128 [R42+0x3080], [R6.64+0x80], !P5 ;  /* 0x03080080062a7fae */ /* 0x0009e2000e901d4a */
[----:B------:R-:W-:-:S03]  /*1c20*/  ISETP.GE.AND P5, PT, R2, c[0x0][0x1fc], PT ;  /* 0x00007f0002007a0c */ /* 0x000fc60003fa6270 */
[----:B------:R4:W-:Y:S04]  /*1c30*/  LDGSTS.E.BYPASS.LTC128B.128 [R42+0x5080], [R6.64+0x100], !P3 ;  /* 0x05080100062a7fae */ /* 0x0009e8000d901d4a */
[----:B------:R4:W-:Y:S01]  /*1c40*/  LDGSTS.E.BYPASS.LTC128B.128 [R42+0x7080], [R6.64+0x180], !P2 ;  /* 0x07080180062a7fae */ /* 0x0009e2000d101d4a */
[----:B-1----:R-:W-:Y:S01]  /*1c50*/  IMAD.U32 R10, RZ, RZ, UR18 ;  /* 0x00000012ff0a7e24 */ /* 0x002fe2000f8e00ff */
[----:B------:R-:W-:Y:S01]  /*1c60*/  ISETP.LT.AND P2, PT, R43, UR4, PT ;  /* 0x000000042b007c0c */ /* 0x000fe2000bf41270 */
[----:B------:R-:W-:Y:S01]  /*1c70*/  ULDC.64 UR4, c[0x0][0x208] ;  /* 0x0000820000047ab9 */ /* 0x000fe20000000a00 */
[----:B------:R-:W0:Y:S01]  /*1c80*/  LDGDEPBAR ;  /* 0x00000000000079af */ /* 0x000e220000000000 */
[----:B------:R-:W-:Y:S01]  /*1c90*/  USHF.L.U64.HI UR5, UR4, UR17, UR5 ;  /* 0x0000001104057299 */ /* 0x000fe20008010205 */
[----:B------:R-:W-:Y:S01]  /*1ca0*/  LEA R3, P1, R10, R14, 0x5 ;  /* 0x0000000e0a037211 */ /* 0x000fe200078228ff */
[----:B------:R-:W-:Y:S01]  /*1cb0*/  USHF.L.U32 UR4, UR4, 0x5, URZ ;  /* 0x0000000504047899 */ /* 0x000fe2000800063f */
[----:B------:R1:W-:Y:S01]  /*1cc0*/  STL [R1+0xb8], R13 ;  /* 0x0000b80d01007387 */ /* 0x0003e20000100800 */
[----:B------:R-:W-:Y:S01]  /*1cd0*/  ISETP.GE.OR P3, PT, R2, c[0x0][0x16c], !P2 ;  /* 0x00005b0002007a0c */ /* 0x000fe20005766670 */
[----:B------:R-:W-:Y:S01]  /*1ce0*/  UIMAD UR5, UR5, UR12, URZ ;  /* 0x0000000c050572a4 */ /* 0x000fe2000f8e023f */
[----:B------:R-:W-:Y:S01]  /*1cf0*/  LEA.HI.X R10, R10, R13, R11, 0x5, P1 ;  /* 0x0000000d0a0a7211 */ /* 0x000fe200008f2c0b */
[----:B--2---:R-:W-:Y:S01]  /*1d00*/  IMAD R4, R27, 0x800, R39 ;  /* 0x000008001b047824 */ /* 0x004fe200078e0227 */
[----:B------:R-:W-:Y:S01]  /*1d10*/  LEA R12, P0, R3, c[0x0][0x160], 0x1 ;  /* 0x00005800030c7a11 */ /* 0x000fe200078008ff */
[----:B------:R-:W-:Y:S01]  /*1d20*/  IMAD R11, R41, c[0x0][0x210], RZ ;  /* 0x00008400290b7a24 */ /* 0x000fe200078e02ff */
[----:B------:R-:W-:Y:S01]  /*1d30*/  LOP3.LUT P1, RZ, R23, 0x4, RZ, 0xc0, !PT ;  /* 0x0000000417ff7812 */ /* 0x000fe2000782c0ff */
[----:B------:R-:W-:Y:S01]  /*1d40*/  UIMAD UR5, UR13, UR4, UR5 ;  /* 0x000000040d0572a4 */ /* 0x000fe2000f8e0205 */
[----:B---3--:R-:W-:-:S04]  /*1d50*/  IMAD.WIDE.U32 R14, R84, c[0x0][0x270], R20 ;  /* 0x00009c00540e7a25 */ /* 0x008fc800078e0014 */
[C---:B------:R-:W-:Y:S02]  /*1d60*/  IMAD R11, R84.reuse, c[0x0][0x214], R11 ;  /* 0x00008500540b7a24 */ /* 0x040fe400078e020b */
[----:B------:R-:W-:-:S04]  /*1d70*/  IMAD.WIDE.U32 R20, R84, c[0x0][0x288], R20 ;  /* 0x0000a20054147a25 */ /* 0x000fc800078e0014 */
[----:B----4-:R-:W-:Y:S01]  /*1d80*/  IMAD.MOV.U32 R7, RZ, RZ, 0x40 ;  /* 0x00000040ff077424 */ /* 0x010fe200078e00ff */
[----:B------:R-:W-:-:S04]  /*1d90*/  DEPBAR.LE SB0, 0x1 ;  /* 0x000080400000791a */ /* 0x000fc80000000000 */
[----:B------:R-:W-:Y:S01]  /*1da0*/  IMAD.IADD R5, R9, 0x1, R11 ;  /* 0x0000000109057824 */ /* 0x000fe200078e020b */
[----:B-1----:R-:W-:Y:S01]  /*1db0*/  LEA.HI.X R13, R3, c[0x0][0x164], R10, 0x1, P0 ;  /* 0x00005900030d7a11 */ /* 0x002fe200000f0c0a */
[----:B------:R-:W-:Y:S01]  /*1dc0*/  BAR.SYNC.DEFER_BLOCKING 0x0 ;  /* 0x0000000000007b1d */ /* 0x000fe20000010000 */
[----:B------:R-:W-:Y:S01]  /*1dd0*/  LOP3.LUT P0, RZ, R23, 0x2, RZ, 0xc0, !PT ;  /* 0x0000000217ff7812 */ /* 0x000fe2000780c0ff */
[----:B------:R-:W-:Y:S01]  /*1de0*/  IMAD.U32 R6, RZ, RZ, UR4 ;  /* 0x00000004ff067e24 */ /* 0x000fe2000f8e00ff */
[----:B------:R-:W-:Y:S01]  /*1df0*/  LOP3.LUT R3, R16, 0x8, R37, 0xf8, !PT ;  /* 0x0000000810037812 */ /* 0x000fe200078ef825 */
[----:B------:R-:W-:Y:S01]  /*1e00*/  IMAD.IADD R9, R15, 0x1, R28 ;  /* 0x000000010f097824 */ /* 0x000fe200078e021c */
[----:B------:R-:W-:Y:S01]  /*1e10*/  SHF.R.U32.HI R23, RZ, 0x3, R16 ;  /* 0x00000003ff177819 */ /* 0x000fe20000011610 */
[----:B------:R-:W-:Y:S01]  /*1e20*/  IMAD.IADD R15, R21, 0x1, R29 ;  /* 0x00000001150f7824 */ /* 0x000fe200078e021d */
[----:B------:R-:W-:Y:S01]  /*1e30*/  SEL R0, R148, 0xffffffe0, !P0 ;  /* 0xffffffe094007807 */ /* 0x000fe20004000000 */
[----:B------:R-:W-:Y:S01]  /*1e40*/  IMAD.IADD R11, R25, 0x1, R30 ;  /* 0x00000001190b7824 */ /* 0x000fe200078e021e */
[----:B------:R-:W-:Y:S01]  /*1e50*/  LOP3.LUT R3, R3, R23, RZ, 0x3c, !PT ;  /* 0x0000001703037212 */ /* 0x000fe200078e3cff */
[----:B------:R-:W-:Y:S01]  /*1e60*/  USHF.R.S32.HI UR4, URZ, 0x1f, UR16 ;  /* 0x0000001f3f047899 */ /* 0x000fe20008011410 */
[----:B------:R-:W-:Y:S01]  /*1e70*/  ISETP.GE.OR P0, PT, R2, c[0x0][0x1fc], !P2 ;  /* 0x00007f0002007a0c */ /* 0x000fe20005706670 */
[----:B------:R-:W-:Y:S01]  /*1e80*/  IMAD.MOV.U32 R10, RZ, RZ, R24 ;  /* 0x000000ffff0a7224 */ /* 0x000fe200078e0018 */
[----:B------:R-:W-:Y:S01]  /*1e90*/  SEL R29, RZ, 0x1, P5 ;  /* 0x00000001ff1d7807 */ /* 0x000fe20002800000 */
[----:B------:R-:W-:Y:S01]  /*1ea0*/  IMAD.IADD R2, R4, 0x1, R3 ;  /* 0x0000000104027824 */ /* 0x000fe200078e0203 */
[----:B------:R-:W-:Y:S01]  /*1eb0*/  P2R R17, PR, RZ, 0x1 ;  /* 0x00000001ff117803 */ /* 0x000fe20000000000 */
[----:B------:R-:W-:Y:S01]  /*1ec0*/  IMAD.MOV.U32 R4, RZ, RZ, R8 ;  /* 0x000000ffff047224 */ /* 0x000fe200078e0008 */
[----:B------:R-:W-:Y:S01]  /*1ed0*/  ISETP.GE.OR P0, PT, R35, c[0x0][0x16c], !P2 ;  /* 0x00005b0023007a0c */ /* 0x000fe20005706670 */
[----:B------:R-:W-:Y:S01]  /*1ee0*/  IMAD.SHL.U32 R49, R2, 0x2, RZ ;  /* 0x0000000202317824 */ /* 0x000fe200078e00ff */
[----:B------:R-:W-:Y:S01]  /*1ef0*/  SEL R2, R7, 0xffffffc0, !P1 ;  /* 0xffffffc007027807 */ /* 0x000fe20004800000 */
[----:B------:R-:W-:Y:S01]  /*1f00*/  IMAD R3, R18, c[0x0][0x218], RZ ;  /* 0x0000860012037a24 */ /* 0x000fe200078e02ff */
[----:B------:R-:W-:Y:S01]  /*1f10*/  ISETP.GE.OR P1, PT, R33, c[0x0][0x16c], !P2 ;  /* 0x00005b0021007a0c */ /* 0x000fe20005726670 */
[C---:B------:R-:W-:Y:S01]  /*1f20*/  IMAD.IADD R48, R49.reuse, 0x1, R0 ;  /* 0x0000000131307824 */ /* 0x040fe200078e0200 */
[----:B------:R-:W-:Y:S01]  /*1f30*/  SHF.R.S32.HI R0, RZ, 0x1f, R26 ;  /* 0x0000001fff007819 */ /* 0x000fe2000001141a */
[----:B------:R-:W-:Y:S01]  /*1f40*/  IMAD.IADD R43, R49, 0x1, R2 ;  /* 0x00000001312b7824 */ /* 0x000fe200078e0202 */
[----:B------:R-:W1:Y:S01]  /*1f50*/  LDSM.16.M88.4 R164, [R49+0x8080] ;  /* 0x0080800031a4783b */ /* 0x000e620000000200 */
[----:B------:R-:W-:Y:S01]  /*1f60*/  IMAD.IADD R41, R2, 0x1, R48 ;  /* 0x0000000102297824 */ /* 0x000fe200078e0230 */
[----:B------:R-:W-:Y:S01]  /*1f70*/  LEA.HI R0, R0, R26, RZ, 0x2 ;  /* 0x0000001a00007211 */ /* 0x000fe200078f10ff */
[C---:B------:R-:W-:Y:S01]  /*1f80*/  IMAD R3, R19.reuse, c[0x0][0x21c], R3 ;  /* 0x0000870013037a24 */ /* 0x040fe200078e0203 */
[----:B------:R-:W2:Y:S01]  /*1f90*/  LDSM.16.M88.4 R168, [R48+0x8080] ;  /* 0x0080800030a8783b */ /* 0x000ea20000000200 */
[----:B------:R-:W-:Y:S01]  /*1fa0*/  IMAD.WIDE.U32 R46, R19, c[0x0][0x218], R4 ;  /* 0x00008600132e7a25 */ /* 0x000fe200078e0004 */
[----:B------:R-:W-:-:S02]  /*1fb0*/  ISETP.NE.AND P5, PT, R17, RZ, PT ;  /* 0x000000ff1100720c */ /* 0x000fc40003fa5270 */
[----:B------:R-:W3:Y:S01]  /*1fc0*/  LDSM.16.M88.4 R172, [R43+0x8080] ;  /* 0x008080002bac783b */ /* 0x000ee20000000200 */
[----:B------:R-:W-:Y:S01]  /*1fd0*/  IMAD.IADD R45, R47, 0x1, R3 ;  /* 0x000000012f2d7824 */ /* 0x000fe200078e0203 */
[----:B------:R-:W-:Y:S01]  /*1fe0*/  LOP3.LUT R3, R0, 0x1ffffffc, RZ, 0xc0, !PT ;  /* 0x1ffffffc00037812 */ /* 0x000fe200078ec0ff */
[----:B------:R-:W-:Y:S01]  /*1ff0*/  IMAD.MOV.U32 R44, RZ, RZ, R46 ;  /* 0x000000ffff2c7224 */ /* 0x000fe200078e002e */
[----:B------:R-:W4:Y:S01]  /*2000*/  LDSM.16.M88.4 R176, [R41+0x8080] ;  /* 0x0080800029b0783b */ /* 0x000f220000000200 */
[----:B------:R-:W-:Y:S01]  /*2010*/  IMAD.MOV.U32 R8, RZ, RZ, R14 ;  /* 0x000000ffff087224 */ /* 0x000fe200078e000e */
[----:B------:R-:W-:Y:S01]  /*2020*/  SEL R30, RZ, 0x1, P4 ;  /* 0x00000001ff1e7807 */ /* 0x000fe20002000000 */
[----:B------:R-:W-:Y:S01]  /*2030*/  IMAD.WIDE.U32 R6, R6, UR12, R44 ;  /* 0x0000000c06067c25 */ /* 0x000fe2000f8e002c */
[----:B------:R-:W1:Y:S01]  /*2040*/  LDSM.16.M88.4 R180, [R49+0xa080] ;  /* 0x00a0800031b4783b */ /* 0x000e620000000200 */
[----:B------:R-:W-:Y:S02]  /*2050*/  ISETP.GE.OR P4, PT, R34, c[0x0][0x1fc], !P2 ;  /* 0x00007f0022007a0c */ /* 0x000fe40005786670 */
[----:B------:R-:W-:Y:S01]  /*2060*/  IMAD.IADD R26, R26, 0x1, -R3 ;  /* 0x000000011a1a7824 */ /* 0x000fe200078e0a03 */
[----:B------:R-:W1:Y:S01]  /*2070*/  LDSM.16.M88.4 R184, [R48+0xa080] ;  /* 0x00a0800030b8783b */ /* 0x000e620000000200 */
[----:B------:R-:W-:Y:S01]  /*2080*/  IADD3 R0, R7, UR5, RZ ;  /* 0x0000000507007c10 */ /* 0x000fe2000fffe0ff */
[----:B------:R-:W-:Y:S01]  /*2090*/  IMAD.MOV.U32 R14, RZ, RZ, R20 ;  /* 0x000000ffff0e7224 */ /* 0x000fe200078e0014 */
[----:B------:R-:W-:Y:S01]  /*20a0*/  UIADD3 UR5, UR15, 0x1, -UR9 ;  /* 0x000000010f057890 */ /* 0x000fe2000fffe809 */
[----:B------:R-:W1:Y:S01]  /*20b0*/  LDSM.16.M88.4 R188, [R43+0xa080] ;  /* 0x00a080002bbc783b */ /* 0x000e620000000200 */
[----:B------:R-:W-:Y:S01]  /*20c0*/  IMAD.WIDE.U32 R150, R19, c[0x0][0x240], R10 ;  /* 0x0000900013967a25 */ /* 0x000fe200078e000a */
[----:B------:R-:W-:-:S02]  /*20d0*/  UIADD3 UR15, UR15, -UR8, URZ ;  /* 0x800000080f0f7290 */ /* 0x000fc4000fffe03f */
        /* <DEDUP_REMOVED lines=10> */
[----:B------:R-:W-:Y:S04]  /*2180*/  STL [R1+0x28], R49 ;  /* 0x0000283101007387 */ /* 0x000fe80000100800 */
[----:B------:R1:W-:Y:S04]  /*2190*/  STL [R1+0x2c], R48 ;  /* 0x00002c3001007387 */ /* 0x0003e80000100800 */
[----:B------:R2:W-:Y:S04]  /*21a0*/  STL.64 [R1+0x98], R46 ;  /* 0x0000982e01007387 */ /* 0x0005e80000100a00 */
[----:B------:R-:W-:Y:S04]  /*21b0*/  STL [R1+0x34], R43 ;  /* 0x0000342b01007387 */ /* 0x000fe80000100800 */
[----:B------:R-:W-:Y:S04]  /*21c0*/  STL [R1+0x30], R41 ;  /* 0x0000302901007387 */ /* 0x000fe80000100800 */
[----:B------:R-:W-:Y:S01]  /*21d0*/  @!PT LDS RZ, [RZ] ;  /* 0x00000000fffff984 */ /* 0x000fe20000000800 */
[----:B------:R-:W-:Y:S01]  /*21e0*/  @!PT LDS RZ, [RZ] ;  /* 0x00000000fffff984 */ /* 0x000fe20000000800 */
[----:B------:R-:W-:Y:S01]  /*21f0*/  @!PT LDS RZ, [RZ] ;  /* 0x00000000fffff984 */ /* 0x000fe20000000800 */
[----:B------:R3:W-:Y:S01]  /*2200*/  LDGSTS.E.BYPASS.LTC128B.128 [R42+0x8080], [R12.64], !P3 ;  /* 0x080800000c2a7fae */ /* 0x0007e2000d901d4a */
[----:B------:R-:W-:-:S03]  /*2210*/  ISETP.GE.OR P3, PT, R34, c[0x0][0x16c], !P2 ;  /* 0x00005b0022007a0c */ /* 0x000fc60005766670 */
[----:B------:R3:W-:Y:S01]  /*2220*/  LDGSTS.E.BYPASS.LTC128B.128 [R42+0x9080], [R12.64+0x80], !P0 ;  /* 0x090800800c2a7fae */ /* 0x0007e2000c101d4a */
[----:B------:R-:W-:-:S03]  /*2230*/  LEA R4, P0, R6, c[0x0][0x1f0], 0x1 ;  /* 0x00007c0006047a11 */ /* 0x000fc600078008ff */
[----:B------:R3:W-:Y:S01]  /*2240*/  STL.64 [R1+0x80], R44 ;  /* 0x0000802c01007387 */ /* 0x0007e20000100a00 */
[----:B------:R-:W-:Y:S01]  /*2250*/  LEA.HI.X R5, R6, c[0x0][0x1f4], R0, 0x1, P0 ;  /* 0x00007d0006057a11 */ /* 0x000fe200000f0c00 */
[C---:B------:R-:W-:Y:S01]  /*2260*/  IMAD R0, R18.reuse, c[0x0][0x278], RZ ;  /* 0x00009e0012007a24 */ /* 0x040fe200078e02ff */
[----:B------:R-:W-:Y:S01]  /*2270*/  ISETP.GE.AND P0, PT, R35, c[0x0][0x16c], PT ;  /* 0x00005b0023007a0c */ /* 0x000fe20003f06270 */
[----:B------:R-:W-:Y:S01]  /*2280*/  IMAD R6, R18, c[0x0][0x290], RZ ;  /* 0x0000a40012067a24 */ /* 0x000fe200078e02ff */
[----:B-1----:R-:W-:Y:S01]  /*2290*/  CS2R R48, SRZ ;  /* 0x0000000000307805 */ /* 0x002fe2000001ff00 */
[----:B------:R-:W-:Y:S01]  /*22a0*/  IMAD R0, R19, c[0x0][0x27c], R0 ;  /* 0x00009f0013007a24 */ /* 0x000fe200078e0200 */
[----:B------:R-:W-:Y:S01]  /*22b0*/  SEL R21, RZ, 0xffffffff, P0 ;  /* 0xffffffffff157807 */ /* 0x000fe20000000000 */
[----:B------:R1:W-:Y:S01]  /*22c0*/  LDGSTS.E.BYPASS.LTC128B.128 [R42+0xa080], [R12.64+0x100], !P3 ;  /* 0x0a0801000c2a7fae */ /* 0x0003e2000d901d4a */
[----:B------:R-:W-:Y:S01]  /*22d0*/  ISETP.GE.AND P0, PT, R33, c[0x0][0x16c], PT ;  /* 0x00005b0021007a0c */ /* 0x000fe20003f06270 */
[----:B------:R-:W-:Y:S01]  /*22e0*/  IMAD R17, R19, c[0x0][0x294], R6 ;  /* 0x0000a50013117a24 */ /* 0x000fe200078e0206 */
[----:B------:R-:W-:Y:S01]  /*22f0*/  ISETP.GE.AND P3, PT, R35, c[0x0][0x1fc], PT ;  /* 0x00007f0023007a0c */ /* 0x000fe20003f66270 */
[----:B------:R1:W-:Y:S01]  /*2300*/  LDGSTS.E.BYPASS.LTC128B.128 [R42+0xb080], [R12.64+0x180], !P1 ;  /* 0x0b0801800c2a7fae */ /* 0x0003e2000c901d4a */
[----:B------:R-:W-:Y:S01]  /*2310*/  SEL R25, RZ, 0x8, P0 ;  /* 0x00000008ff197807 */ /* 0x000fe20000000000 */
[----:B------:R-:W-:Y:S01]  /*2320*/  IMAD.SHL.U32 R6, R22, 0x10, RZ ;  /* 0x0000001016067824 */ /* 0x000fe200078e00ff */
[----:B------:R-:W-:Y:S01]  /*2330*/  ISETP.GE.AND P1, PT, R34, c[0x0][0x16c], PT ;  /* 0x00005b0022007a0c */ /* 0x000fe20003f26270 */
[----:B------:R-:W-:Y:S01]  /*2340*/  IMAD R18, R18, c[0x0][0x240], RZ ;  /* 0x0000900012127a24 */ /* 0x000fe200078e02ff */
[----:B------:R-:W-:Y:S01]  /*2350*/  SEL R20, RZ, 0xffffffff, P3 ;  /* 0xffffffffff147807 */ /* 0x000fe20001800000 */
[----:B--2---:R-:W-:Y:S01]  /*2360*/  CS2R R46, SRZ ;  /* 0x00000000002e7805 */ /* 0x004fe2000001ff00 */
[----:B------:R-:W-:Y:S01]  /*2370*/  SEL R28, RZ, 0x4, P1 ;  /* 0x00000004ff1c7807 */ /* 0x000fe20000800000 */
[----:B------:R-:W-:Y:S01]  /*2380*/  IMAD R18, R19, c[0x0][0x244], R18 ;  /* 0x0000910013127a24 */ /* 0x000fe200078e0212 */
[----:B------:R-:W-:-:S02]  /*2390*/  ISETP.GE.AND P1, PT, R34, c[0x0][0x1fc], PT ;  /* 0x00007f0022007a0c */ /* 0x000fc40003f26270 */
[----:B------:R-:W-:Y:S02]  /*23a0*/  LOP3.LUT R16, R16, 0x10, R6, 0xf8, !PT ;  /* 0x0000001010107812 */ /* 0x000fe400078ef806 */
[----:B------:R-:W-:Y:S01]  /*23b0*/  SEL R24, RZ, 0x4, P1 ;  /* 0x00000004ff187807 */ /* 0x000fe20000800000 */
[----:B---3--:R-:W-:Y:S01]  /*23c0*/  IMAD.WIDE.U32 R44, R19, c[0x0][0x278], R8 ;  /* 0x00009e00132c7a25 */ /* 0x008fe200078e0008 */
[----:B------:R-:W-:Y:S02]  /*23d0*/  ISETP.GE.OR P1, PT, R35, c[0x0][0x1fc], !P2 ;  /* 0x00007f0023007a0c */ /* 0x000fe40005726670 */
[----:B------:R-:W-:Y:S01]  /*23e0*/  ISETP.GE.OR P3, PT, R33, c[0x0][0x1fc], !P2 ;  /* 0x00007f0021007a0c */ /* 0x000fe20005766670 */
[----:B------:R-:W-:Y:S01]  /*23f0*/  IMAD.IADD R39, R45, 0x1, R0 ;  /* 0x000000012d277824 */ /* 0x000fe200078e0200 */
[----:B------:R-:W-:Y:S01]  /*2400*/  @!P6 IADD3 R0, P0, R44, UR16, RZ ;  /* 0x000000102c00ec10 */ /* 0x000fe2000ff1e0ff */
[----:B------:R2:W-:Y:S01]  /*2410*/  STL.64 [R1+0x90], R44 ;  /* 0x0000902c01007387 */ /* 0x0005e20000100a00 */
[----:B------:R-:W-:-:S02]  /*2420*/  CS2R R34, SRZ ;  /* 0x0000000000227805 */ /* 0x000fc4000001ff00 */
[----:B------:R-:W-:Y:S01]  /*2430*/  @!P6 IADD3.X R3, R39, UR4, RZ, P0, !PT ;  /* 0x000000042703ec10 */ /* 0x000fe200087fe4ff */
[----:B------:R3:W-:Y:S01]  /*2440*/  STL [R1+0xb0], R39 ;  /* 0x0000b02701007387 */ /* 0x0007e20000100800 */
[----:B------:R-:W-:Y:S01]  /*2450*/  @!P6 LEA R8, P0, R0, c[0x0][0x258], 0x2 ;  /* 0x000096000008ea11 */ /* 0x000fe200078010ff */
[----:B-1----:R-:W-:-:S03]  /*2460*/  IMAD.SHL.U32 R13, R27, 0x20, RZ ;  /* 0x000000201b0d7824 */ /* 0x002fc600078e00ff */
[----:B------:R-:W-:Y:S02]  /*2470*/  @!P6 LEA.HI.X R9, R0, c[0x0][0x25c], R3, 0x2, P0 ;  /* 0x000097000009ea11 */ /* 0x000fe400000f1403 */
[----:B------:R-:W-:Y:S02]  /*2480*/  LOP3.LUT R0, R38, 0xffffffe0, RZ, 0xc0, !PT ;  /* 0xffffffe026007812 */ /* 0x000fe400078ec0ff */
[----:B------:R-:W-:Y:S02]  /*2490*/  LOP3.LUT R3, R40, 0xfffffff0, RZ, 0xc0, !PT ;  /* 0xfffffff028037812 */ /* 0x000fe400078ec0ff */
[----:B------:R-:W-:Y:S01]  /*24a0*/  ISETP.GE.AND P0, PT, R33, c[0x0][0x1fc], PT ;  /* 0x00007f0021007a0c */ /* 0x000fe20003f06270 */
[C---:B------:R-:W-:Y:S01]  /*24b0*/  IMAD.IADD R0, R85.reuse, 0x1, -R0 ;  /* 0x0000000155007824 */ /* 0x040fe200078e0a00 */
[----:B------:R-:W-:Y:S01]  /*24c0*/  CS2R R40, SRZ ;  /* 0x0000000000287805 */ /* 0x000fe2000001ff00 */
[----:B------:R-:W-:-:S03]  /*24d0*/  IMAD.IADD R3, R85, 0x1, -R3 ;  /* 0x0000000155037824 */ /* 0x000fc600078e0a03 */
[----:B------:R-:W-:Y:S02]  /*24e0*/  SHF.R.S32.HI R7, RZ, 0x1f, R0 ;  /* 0x0000001fff077819 */ /* 0x000fe40000011400 */
[----:B------:R-:W-:Y:S02]  /*24f0*/  SHF.R.S32.HI R12, RZ, 0x1f, R3 ;  /* 0x0000001fff0c7819 */ /* 0x000fe40000011403 */
[----:B------:R-:W-:Y:S02]  /*2500*/  LEA.HI R7, R7, R0, RZ, 0x2 ;  /* 0x0000000007077211 */ /* 0x000fe400078f10ff */
[----:B------:R-:W-:Y:S01]  /*2510*/  LEA.HI R12, R12, R3, RZ, 0x3 ;  /* 0x000000030c0c7211 */ /* 0x000fe200078f18ff */
[----:B--2---:R-:W-:Y:S01]  /*2520*/  IMAD.WIDE.U32 R44, R19, c[0x0][0x290], R14 ;  /* 0x0000a400132c7a25 */ /* 0x004fe200078e000e */
[----:B------:R-:W-:Y:S01]  /*2530*/  LEA.HI.SX32 R6, R7, R6, 0x1e ;  /* 0x0000000607067211 */ /* 0x000fe200078ff2ff */
[----:B---3--:R-:W-:Y:S01]  /*2540*/  CS2R R38, SRZ ;  /* 0x0000000000267805 */ /* 0x008fe2000001ff00 */
[----:B------:R-:W-:Y:S01]  /*2550*/  LOP3.LUT R10, R12, 0xfffffff8, RZ, 0xc0, !PT ;  /* 0xfffffff80c0a7812 */ /* 0x000fe200078ec0ff */
[----:B------:R-:W-:Y:S01]  /*2560*/  IMAD.IADD R17, R45, 0x1, R17 ;  /* 0x000000012d117824 */ /* 0x000fe200078e0211 */
[----:B------:R-:W-:Y:S01]  /*2570*/  LOP3.LUT R11, R7, 0x7ffffffc, RZ, 0xc0, !PT ;  /* 0x7ffffffc070b7812 */ /* 0x000fe200078ec0ff */
[----:B------:R-:W-:Y:S01]  /*2580*/  STL.64 [R1+0x88], R44 ;  /* 0x0000882c01007387 */ /* 0x000fe20000100a00 */
[----:B------:R-:W-:Y:S01]  /*2590*/  IMAD.SHL.U32 R7, R21, 0x2, RZ ;  /* 0x0000000215077824 */ /* 0x000fe200078e00ff */
[----:B------:R-:W-:Y:S01]  /*25a0*/  LOP3.LUT R14, R31, 0x20, R13, 0xf8, !PT ;  /* 0x000000201f0e7812 */ /* 0x000fe200078ef80d */
[----:B------:R-:W-:Y:S01]  /*25b0*/  IMAD.IADD R3, R3, 0x1, -R10 ;  /* 0x0000000103037824 */ /* 0x000fe200078e0a0a */
[----:B------:R-:W-:Y:S01]  /*25c0*/  STL.64 [R1+0xa8], R150 ;  /* 0x0000a89601007387 */ /* 0x000fe20000100a00 */
[----:B------:R-:W-:Y:S01]  /*25d0*/  IMAD.IADD R10, R0, 0x1, -R11 ;  /* 0x00000001000a7824 */ /* 0x000fe200078e0a0b */
[----:B------:R-:W-:Y:S01]  /*25e0*/  LOP3.LUT R0, R16, 0x8, R37, 0xf8, !PT ;  /* 0x0000000810007812 */ /* 0x000fe200078ef825 */
[----:B------:R-:W-:Y:S01]  /*25f0*/  IMAD.SHL.U32 R11, R20, 0x2, RZ ;  /* 0x00000002140b7824 */ /* 0x000fe200078e00ff */
[----:B------:R1:W-:Y:S01]  /*2600*/  STL [R1+0x58], R6 ;  /* 0x0000580601007387 */ /* 0x0003e20000100800 */
[----:B------:R-:W-:Y:S01]  /*2610*/  LOP3.LUT R7, R7, 0x2, R30, 0xe2, !PT ;  /* 0x0000000207077812 */ /* 0x000fe200078ee21e */
[----:B------:R-:W-:Y:S01]  /*2620*/  IMAD R15, R26, 0x4, R10 ;  /* 0x000000041a0f7824 */ /* 0x000fe200078e020a */
[----:B------:R-:W-:Y:S01]  /*2630*/  LOP3.LUT R13, R0, R23, RZ, 0x3c, !PT ;  /* 0x00000017000d7212 */ /* 0x000fe200078e3cff */
[----:B------:R-:W-:Y:S01]  /*2640*/  STL [R1+0x7c], R17 ;  /* 0x00007c1101007387 */ /* 0x000fe20000100800 */
[----:B------:R-:W-:Y:S01]  /*2650*/  LOP3.LUT R11, R11, 0x2, R29, 0xe2, !PT ;  /* 0x000000020b0b7812 */ /* 0x000fe200078ee21d */
[----:B------:R-:W-:Y:S01]  /*2660*/  CS2R R30, SRZ ;  /* 0x00000000001e7805 */ /* 0x000fe2000001ff00 */
[----:B------:R-:W-:Y:S01]  /*2670*/  LOP3.LUT P2, RZ, R3, 0x4, RZ, 0xc0, !PT ;  /* 0x0000000403ff7812 */ /* 0x000fe2000784c0ff */
[----:B------:R-:W-:Y:S01]  /*2680*/  CS2R R22, SRZ ;  /* 0x0000000000167805 */ /* 0x000fe2000001ff00 */
[----:B------:R-:W-:Y:S01]  /*2690*/  CS2R R20, SRZ ;  /* 0x0000000000147805 */ /* 0x000fe2000001ff00 */
[----:B-1----:R-:W-:-:S05]  /*26a0*/  @!P6 IMAD.SHL.U32 R6, R85, 0x10, RZ ;  /* 0x000000105506e824 */ /* 0x002fca00078e00ff */
[----:B------:R1:W-:Y:S04]  /*26b0*/  @!P6 LDGSTS.E.BYPASS.LTC128B.128 [R6+0x14080], [R8.64] ;  /* 0x140800000806efae */ /* 0x0003e8000b901d4a */
[----:B------:R-:W0:Y:S04]  /*26c0*/  LDGDEPBAR ;  /* 0x00000000000079af */ /* 0x000e280000000000 */
[----:B------:R2:W-:Y:S04]  /*26d0*/  LDGSTS.E.BYPASS.LTC128B.128 [R42+0x10080], [R4.64], !P5 ;  /* 0x10080000042a7fae */ /* 0x0005e8000e901d4a */
[----:B------:R2:W-:Y:S01]  /*26e0*/  LDGSTS.E.BYPASS.LTC128B.128 [R42+0x11080], [R4.64+0x80], !P1 ;  /* 0x11080080042a7fae */ /* 0x0005e2000c901d4a */
[C---:B------:R-:W-:Y:S01]  /*26f0*/  LOP3.LUT P1, RZ, R3.reuse, 0x2, RZ, 0xc0, !PT ;  /* 0x0000000203ff7812 */ /* 0x040fe2000782c0ff */
[----:B------:R-:W-:-:S02]  /*2700*/  IMAD.SHL.U32 R3, R3, 0x40, RZ ;  /* 0x0000004003037824 */ /* 0x000fc400078e00ff */
[----:B------:R2:W-:Y:S04]  /*2710*/  LDGSTS.E.BYPASS.LTC128B.128 [R42+0x12080], [R4.64+0x100], !P4 ;  /* 0x12080100042a7fae */ /* 0x0005e8000e101d4a */
[----:B------:R2:W-:Y:S01]  /*2720*/  LDGSTS.E.BYPASS.LTC128B.128 [R42+0x13080], [R4.64+0x180], !P3 ;  /* 0x13080180042a7fae */ /* 0x0005e2000d901d4a */
[----:B-1----:R-:W-:Y:S02]  /*2730*/  SEL R8, RZ, 0x8, P0 ;  /* 0x00000008ff087807 */ /* 0x002fe40000000000 */
[----:B------:R-:W-:Y:S02]  /*2740*/  IADD3 R0, P0, R44, UR16, RZ ;  /* 0x000000102c007c10 */ /* 0x000fe4000ff1e0ff */
[----:B------:R-:W-:Y:S01]  /*2750*/  LOP3.LUT R9, R25, R7, R28, 0xfe, !PT ;  /* 0x0000000719097212 */ /* 0x000fe200078efe1c */
[----:B------:R-:W-:Y:S01]  /*2760*/  CS2R R44, SRZ ;  /* 0x00000000002c7805 */ /* 0x000fe2000001ff00 */
[----:B------:R-:W-:Y:S01]  /*2770*/  IADD3.X R6, R17, UR4, RZ, P0, !PT ;  /* 0x0000000411067c10 */ /* 0x000fe200087fe4ff */
[----:B------:R-:W-:Y:S01]  /*2780*/  ULDC UR4, c[0x0][0x2a0] ;  /* 0x0000a80000047ab9 */ /* 0x000fe20000000800 */
[----:B------:R-:W-:Y:S01]  /*2790*/  LOP3.LUT R7, R8, R11, R24, 0xfe, !PT ;  /* 0x0000000b08077212 */ /* 0x000fe200078efe18 */
[----:B------:R-:W-:Y:S01]  /*27a0*/  STL [R1+0x60], R9 ;  /* 0x0000600901007387 */ /* 0x000fe20000100800 */
[C---:B------:R-:W-:Y:S01]  /*27b0*/  LEA R10, P0, R0.reuse, c[0x0][0x280], 0x2 ;  /* 0x0000a000000a7a11 */ /* 0x040fe200078010ff */
[----:B------:R-:W-:Y:S01]  /*27c0*/  IMAD.SHL.U32 R8, R27, 0x8, RZ ;  /* 0x000000081b087824 */ /* 0x000fe200078e00ff */
[----:B------:R-:W-:Y:S01]  /*27d0*/  ULOP3.LUT UR4, URZ, UR4, URZ, 0x33, !UPT ;  /* 0x000000043f047292 */ /* 0x000fe2000f8e333f */
[----:B------:R1:W-:Y:S01]  /*27e0*/  STL [R1+0x5c], R7 ;  /* 0x00005c0701007387 */ /* 0x0003e20000100800 */
[----:B------:R-:W-:Y:S01]  /*27f0*/  LEA.HI.X R11, R0, c[0x0][0x284], R6, 0x2, P0 ;  /* 0x0000a100000b7a11 */ /* 0x000fe200000f1406 */
[----:B------:R-:W-:Y:S01]  /*2800*/  IMAD.SHL.U32 R6, R12, 0x40, RZ ;  /* 0x000000400c067824 */ /* 0x000fe200078e00ff */
[----:B------:R-:W-:Y:S01]  /*2810*/  LOP3.LUT R0, R3, 0x1c0, RZ, 0xc0, !PT ;  /* 0x000001c003007812 */ /* 0x000fe200078ec0ff */
[----:B------:R-:W-:Y:S01]  /*2820*/  CS2R R28, SRZ ;  /* 0x00000000001c7805 */ /* 0x000fe2000001ff00 */
[----:B------:R-:W-:Y:S01]  /*2830*/  ISETP.GE.AND P0, PT, R85, 0x8, PT ;  /* 0x000000085500780c */ /* 0x000fe20003f06270 */
[----:B------:R-:W-:Y:S01]  /*2840*/  CS2R R24, SRZ ;  /* 0x0000000000187805 */ /* 0x000fe2000001ff00 */
[----:B------:R-:W-:Y:S01]  /*2850*/  SHF.R.U32.HI R3, RZ, 0x3, R0 ;  /* 0x00000003ff037819 */ /* 0x000fe20000011600 */
[----:B--2---:R-:W-:Y:S01]  /*2860*/  CS2R R42, SRZ ;  /* 0x00000000002a7805 */ /* 0x004fe2000001ff00 */
[----:B------:R-:W-:-:S02]  /*2870*/  LOP3.LUT R8, R0, 0x8, R8, 0xf8, !PT ;  /* 0x0000000800087812 */ /* 0x000fc400078ef808 */
[----:B------:R-:W-:Y:S02]  /*2880*/  LOP3.LUT R6, R6, 0xfffffe00, RZ, 0xc0, !PT ;  /* 0xfffffe0006067812 */ /* 0x000fe400078ec0ff */
[----:B------:R-:W-:Y:S02]  /*2890*/  LOP3.LUT R12, R3, R14, R0, 0x1e, !PT ;  /* 0x0000000e030c7212 */ /* 0x000fe400078e1e00 */
[----:B------:R-:W-:Y:S02]  /*28a0*/  LOP3.LUT R8, R8, R3, RZ, 0x3c, !PT ;  /* 0x0000000308087212 */ /* 0x000fe400078e3cff */
[----:B------:R-:W-:Y:S01]  /*28b0*/  SEL R4, R148, 0xffffffe0, !P2 ;  /* 0xffffffe094047807 */ /* 0x000fe20005000000 */
[----:B-1----:R-:W-:Y:S02]  /*28c0*/  IMAD.SHL.U32 R7, R36, 0x8, RZ ;  /* 0x0000000824077824 */ /* 0x002fe400078e00ff */
[----:B------:R-:W-:-:S03]  /*28d0*/  CS2R R36, SRZ ;  /* 0x0000000000247805 */ /* 0x000fc6000001ff00 */
[----:B------:R-:W-:Y:S01]  /*28e0*/  LOP3.LUT R7, R0, 0x38, R7, 0xf8, !PT ;  /* 0x0000003800077812 */ /* 0x000fe200078ef807 */
[C---:B------:R-:W-:Y:S02]  /*28f0*/  IMAD R0, R27.reuse, 0x200, R13 ;  /* 0x000002001b007824 */ /* 0x040fe400078e020d */
[----:B------:R-:W-:Y:S01]  /*2900*/  IMAD R27, R27, 0x1000, R6 ;  /* 0x000010001b1b7824 */ /* 0x000fe200078e0206 */
[----:B------:R-:W-:Y:S01]  /*2910*/  LOP3.LUT R9, R7, R3, RZ, 0x3c, !PT ;  /* 0x0000000307097212 */ /* 0x000fe200078e3cff */
[----:B------:R-:W-:Y:S01]  /*2920*/  IMAD.SHL.U32 R13, R15, 0x2, RZ ;  /* 0x000000020f0d7824 */ /* 0x000fe200078e00ff */
[-C--:B------:R-:W-:Y:S01]  /*2930*/  LOP3.LUT R7, R12, R6.reuse, RZ, 0xfc, !PT ;  /* 0x000000060c077212 */ /* 0x080fe200078efcff */
[----:B------:R-:W-:Y:S01]  /*2940*/  IMAD.MOV.U32 R12, RZ, RZ, 0x10 ;  /* 0x00000010ff0c7424 */ /* 0x000fe200078e00ff */
[CC--:B------:R-:W-:Y:S02]  /*2950*/  IADD3 R3, R8.reuse, R6.reuse, R32 ;  /* 0x0000000608037210 */ /* 0x0c0fe40007ffe020 */
[----:B------:R-:W-:Y:S01]  /*2960*/  LOP3.LUT R6, R8, R6, RZ, 0xfc, !PT ;  /* 0x0000000608067212 */ /* 0x000fe200078efcff */
[----:B------:R-:W-:Y:S01]  /*2970*/  IMAD.IADD R8, R27, 0x1, R9 ;  /* 0x000000011b087824 */ /* 0x000fe200078e0209 */
[----:B------:R-:W-:Y:S01]  /*2980*/  SEL R5, R12, 0xfffffff0, !P1 ;  /* 0xfffffff00c057807 */ /* 0x000fe20004800000 */
[----:B------:R-:W-:Y:S01]  /*2990*/  @!P0 IMAD.SHL.U32 R9, R85, 0x10, RZ ;  /* 0x0000001055098824 */ /* 0x000fe200078e00ff */
[----:B------:R-:W-:Y:S01]  /*29a0*/  CS2R R32, SRZ ;  /* 0x0000000000207805 */ /* 0x000fe2000001ff00 */
[----:B------:R-:W-:Y:S01]  /*29b0*/  CS2R R84, SRZ ;  /* 0x0000000000547805 */ /* 0x000fe2000001ff00 */
[----:B------:R-:W-:-:S02]  /*29c0*/  CS2R R26, SRZ ;  /* 0x00000000001a7805 */ /* 0x000fc4000001ff00 */
[----:B------:R1:W-:Y:S04]  /*29d0*/  @!P0 LDGSTS.E.BYPASS.LTC128B.128 [R9+0x14100], [R10.64] ;  /* 0x141000000a098fae */ /* 0x0003e8000b901d4a */
[----:B------:R-:W0:Y:S01]  /*29e0*/  LDGDEPBAR ;  /* 0x00000000000079af */ /* 0x000e220000000000 */
[----:B-1----:R-:W-:Y:S02]  /*29f0*/  IMAD.U32 R9, RZ, RZ, UR5 ;  /* 0x00000005ff097e24 */ /* 0x002fe4000f8e00ff */
[----:B------:R-:W-:Y:S02]  /*2a00*/  IMAD.IADD R10, R151, 0x1, R18 ;  /* 0x00000001970a7824 */ /* 0x000fe400078e0212 */
[C---:B------:R-:W-:Y:S01]  /*2a10*/  IMAD R11, R0.reuse, 0x2, R2 ;  /* 0x00000002000b7824 */ /* 0x040fe200078e0202 */
[----:B------:R-:W-:Y:S01]  /*2a20*/  IADD3 R9, R9, -UR8, -R13 ;  /* 0x8000000809097c10 */ /* 0x000fe2000fffe80d */
[----:B------:R-:W-:Y:S01]  /*2a30*/  IMAD.SHL.U32 R2, R0, 0x2, RZ ;  /* 0x0000000200027824 */ /* 0x000fe200078e00ff */
[----:B------:R1:W-:Y:S02]  /*2a40*/  STL [R1+0xb4], R10 ;  /* 0x0000b40a01007387 */ /* 0x0003e40000100800 */
[----:B------:R-:W-:-:S02]  /*2a50*/  IADD3 R0, R9, UR4, RZ ;  /* 0x0000000409007c10 */ /* 0x000fc4000fffe0ff */
[----:B------:R-:W-:Y:S04]  /*2a60*/  STL [R1+0x70], R13 ;  /* 0x0000700d01007387 */ /* 0x000fe80000100800 */
[----:B------:R-:W-:Y:S04]  /*2a70*/  STL [R1+0x38], R11 ;  /* 0x0000380b01007387 */ /* 0x000fe80000100800 */
[----:B------:R2:W-:Y:S01]  /*2a80*/  STL [R1+0x3c], R2 ;  /* 0x00003c0201007387 */ /* 0x0005e20000100800 */
[----:B-1----:R-:W-:-:S05]  /*2a90*/  IADD3 R10, R9, c[0x0][0x2a4], RZ ;  /* 0x0000a900090a7a10 */ /* 0x002fca0007ffe0ff */
[----:B------:R1:W-:Y:S04]  /*2aa0*/  STL [R1+0x6c], R10 ;  /* 0x00006c0a01007387 */ /* 0x0003e80000100800 */
[----:B------:R3:W-:Y:S01]  /*2ab0*/  STL [R1+0x78], R0 ;  /* 0x0000780001007387 */ /* 0x0007e20000100800 */
[----:B--2---:R-:W-:-:S04]  /*2ac0*/  IMAD.SHL.U32 R2, R3, 0x2, RZ ;  /* 0x0000000203027824 */ /* 0x004fc800078e00ff */
[----:B------:R-:W-:-:S04]  /*2ad0*/  IMAD R3, R5, 0x2, R2 ;  /* 0x0000000205037824 */ /* 0x000fc800078e0202 */
[----:B------:R-:W-:Y:S01]  /*2ae0*/  IMAD R252, R4, 0x2, R3 ;  /* 0x0000000204fc7824 */ /* 0x000fe200078e0203 */
[----:B-1----:R-:W-:Y:S02]  /*2af0*/  LEA R10, R6, 0x15180, 0x1 ;  /* 0x00015180060a7811 */ /* 0x002fe400078e08ff */
[----:B------:R-:W-:Y:S01]  /*2b00*/  LEA R6, R8, 0x80, 0x1 ;  /* 0x0000008008067811 */ /* 0x000fe200078e08ff */
[----:B---3--:R-:W-:Y:S02]  /*2b10*/  IMAD.SHL.U32 R0, R7, 0x2, RZ ;  /* 0x0000000207007824 */ /* 0x008fe400078e00ff */
[----:B------:R-:W-:Y:S01]  /*2b20*/  STL [R1+0x40], R10 ;  /* 0x0000400a01007387 */ /* 0x000fe20000100800 */
[----:B------:R-:W-:-:S03]  /*2b30*/  IMAD R7, R4, 0x2, R2 ;  /* 0x0000000204077824 */ /* 0x000fc600078e0202 */
[----:B------:R1:W-:Y:S04]  /*2b40*/  STL [R1+0x24], R6 ;  /* 0x0000240601007387 */ /* 0x0003e80000100800 */
[----:B------:R-:W-:Y:S01]  /*2b50*/  STL [R1+0x20], R7 ;  /* 0x0000200701007387 */ /* 0x000fe20000100800 */
[--C-:B-1----:R-:W-:Y:S02]  /*2b60*/  IMAD R6, R5, 0x2, R10.reuse ;  /* 0x0000000205067824 */ /* 0x102fe400078e020a */
[C---:B------:R-:W-:Y:S02]  /*2b70*/  IMAD R5, R4.reuse, 0x2, R10 ;  /* 0x0000000204057824 */ /* 0x040fe400078e020a */
[----:B------:R-:W-:Y:S01]  /*2b80*/  IMAD R4, R4, 0x2, R6 ;  /* 0x0000000204047824 */ /* 0x000fe200078e0206 */
[----:B------:R-:W-:Y:S04]  /*2b90*/  STL [R1+0x44], R6 ;  /* 0x0000440601007387 */ /* 0x000fe80000100800 */
[----:B------:R-:W-:Y:S04]  /*2ba0*/  STL [R1+0x4c], R5 ;  /* 0x00004c0501007387 */ /* 0x000fe80000100800 */
[----:B------:R1:W-:Y:S02]  /*2bb0*/  STL [R1+0x48], R4 ;  /* 0x0000480401007387 */ /* 0x0003e40000100800 */
[----:B-1----:R-:W-:-:S05]  /*2bc0*/  IADD3 R4, -R13, UR14, RZ ;  /* 0x0000000e0d047c10 */ /* 0x002fca000fffe1ff */
[----:B----4-:R1:W-:Y:S02]  /*2bd0*/  STL [R1+0x74], R4 ;  /* 0x0000740401007387 */ /* 0x0103e40000100800 */
.L_x_248:
[----:B-1----:R-:W2:Y:S01]  /*2be0*/  LDL R154, [R1+0x28] ;  /* 0x00002800019a7983 */ /* 0x002ea20000100800 */
[----:B------:R-:W-:Y:S04]  /*2bf0*/  DEPBAR.LE SB0, 0x0 ;  /* 0x000080000000791a */ /* 0x000fe80000000000 */
[----:B------:R-:W3:Y:S04]  /*2c00*/  LDL R153, [R1+0x2c] ;  /* 0x00002c0001997983 */ /* 0x000ee80000100800 */
[----:B------:R-:W4:Y:S04]  /*2c10*/  LDL R152, [R1+0x34] ;  /* 0x0000340001987983 */ /* 0x000f280000100800 */
[----:B-----5:R-:W5:Y:S04]  /*2c20*/  LDL R162, [R1+0x20] ;  /* 0x0000200001a27983 */ /* 0x020f680000100800 */
[----:B------:R-:W4:Y:S04]  /*2c30*/  LDL R151, [R1+0x30] ;  /* 0x0000300001977983 */ /* 0x000f280000100800 */
[----:B------:R-:W-:Y:S06]  /*2c40*/  BAR.SYNC.DEFER_BLOCKING 0x0 ;  /* 0x0000000000007b1d */ /* 0x000fec0000010000 */
[----:B------:R-:W-:Y:S04]  /*2c50*/  LDSM.16.M88.4 R8, [R2+0x8080] ;  /* 0x008080000208783b */ /* 0x000fe80000000200 */
[----:B------:R-:W4:Y:S04]  /*2c60*/  LDL R229, [R1+0x58] ;  /* 0x0000580001e57983 */ /* 0x000f280000100800 */
[----:B------:R-:W4:Y:S04]  /*2c70*/  LDL R150, [R1+0x6c] ;  /* 0x00006c0001967983 */ /* 0x000f280000100800 */
[----:B------:R-:W5:Y:S04]  /*2c80*/  LDL R149, [R1+0x78] ;  /* 0x0000780001957983 */ /* 0x000f680000100800 */
[----:B------:R-:W5:Y:S04]  /*2c90*/  LDL R148, [R1+0x74] ;  /* 0x0000740001947983 */ /* 0x000f680000100800 */
[----:B--2---:R-:W2:Y:S04]  /*2ca0*/  LDSM.16.M88.4 R12, [R154+0x80] ;  /* 0x000080009a0c783b */ /* 0x004ea80000000200 */
[----:B---3--:R-:W-:Y:S01]  /*2cb0*/  LDSM.16.M88.4 R16, [R153+0x80] ;  /* 0x000080009910783b */ /* 0x008fe20000000200 */
[C---:B-12---:R-:W-:Y:S08]  /*2cc0*/  HMMA.16816.F32 R4, R8.reuse, R12, RZ ;  /* 0x0000000c0804723c */ /* 0x046ff000000018ff */
[----:B------:R-:W-:Y:S01]  /*2cd0*/  HMMA.16816.F32 R8, R8, R14, RZ ;  /* 0x0000000e0808723c */ /* 0x000fe200000018ff */
[----:B------:R-:W1:Y:S04]  /*2ce0*/  LDSM.16.M88.4 R12, [R3+0x8080] ;  /* 0x00808000030c783b */ /* 0x000e680000000200 */
[----:B----4-:R-:W-:Y:S04]  /*2cf0*/  LDS R160, [R229.X4+0x14080] ;  /* 0x01408000e5a07984 */ /* 0x010fe80000004800 */
[----:B------:R-:W-:Y:S07]  /*2d00*/  LDS R161, [R229.X4+0x140a0] ;  /* 0x0140a000e5a17984 */ /* 0x000fee0000004800 */
[C---:B-1----:R-:W-:Y:S08]  /*2d10*/  HMMA.16816.F32 R4, R12.reuse, R16, R4 ;  /* 0x000000100c04723c */ /* 0x042ff00000001804 */
[----:B------:R-:W-:Y:S01]  /*2d20*/  HMMA.16816.F32 R8, R12, R18, R8 ;  /* 0x000000120c08723c */ /* 0x000fe20000001808 */
[----:B-----5:R-:W-:Y:S04]  /*2d30*/  LDSM.16.M88.4 R12, [R162+0x8080] ;  /* 0x00808000a20c783b */ /* 0x020fe80000000200 */
[----:B------:R-:W1:Y:S11]  /*2d40*/  LDSM.16.M88.4 R16, [R152+0x80] ;  /* 0x000080009810783b */ /* 0x000e760000000200 */
[C---:B-1----:R-:W-:Y:S08]  /*2d50*/  HMMA.16816.F32 R4, R12.reuse, R16, R4 ;  /* 0x000000100c04723c */ /* 0x042ff00000001804 */
[----:B------:R-:W-:Y:S01]  /*2d60*/  HMMA.16816.F32 R8, R12, R18, R8 ;  /* 0x000000120c08723c */ /* 0x000fe20000001808 */
[----:B------:R-:W-:Y:S04]  /*2d70*/  LDSM.16.M88.4 R12, [R252+0x8080] ;  /* 0x00808000fc0c783b */ /* 0x000fe80000000200 */
        /* <DEDUP_REMOVED lines=48> */
[----:B------:R1:W2:Y:S02]  /*3080*/  LDSM.16.M88.4 R16, [R151+0x6080] ;  /* 0x006080009710783b */ /* 0x0002a40000000200 */
[----:B-1----:R-:W-:Y:S05]  /*3090*/  IMAD.MOV.U32 R151, RZ, RZ, c[0x0][0x2a8] ;  /* 0x0000aa00ff977624 */ /* 0x002fea00078e00ff */
[----:B------:R-:W-:Y:S04]  /*30a0*/  ISETP.GE.AND P1, PT, R151, 0x1, PT ;  /* 0x000000019700780c */ /* 0x000fe80003f26270 */
[C---:B--2---:R-:W-:Y:S08]  /*30b0*/  HMMA.16816.F32 R4, R12.reuse, R16, R4 ;  /* 0x000000100c04723c */ /* 0x044ff00000001804 */
[----:B------:R-:W-:Y:S07]  /*30c0*/  HMMA.16816.F32 R8, R12, R18, R8 ;  /* 0x000000120c08723c */ /* 0x000fee0000001808 */
[----:B------:R-:W-:Y:S05]  /*30d0*/  MOV R13, UR12 ;  /* 0x0000000c000d7c02 */ /* 0x000fea0008000f00 */
[----:B------:R-:W-:Y:S04]  /*30e0*/  IMAD R13, R13, 0x20, R229 ;  /* 0x000000200d0d7824 */ /* 0x000fe800078e02e5 */
[----:B------:R-:W-:Y:S01]  /*30f0*/  IMAD.IADD R156, R149, 0x1, R13 ;  /* 0x00000001959c7824 */ /* 0x000fe200078e020d */
[----:B------:R-:W-:Y:S04]  /*3100*/  IADD3 R157, R150, R13, RZ ;  /* 0x0000000d969d7210 */ /* 0x000fe80007ffe0ff */
[----:B------:R-:W-:Y:S01]  /*3110*/  IMNMX R157, R148, R157, PT ;  /* 0x0000009d949d7217 */ /* 0x000fe20003800200 */
[----:B------:R-:W-:-:S05]  /*3120*/  @!P1 BRA `(.L_x_238) ;  /* 0x0000017000009947 */ /* 0x000fca0003800000 */
[----:B------:R-:W-:Y:S01]  /*3130*/  IADD3 R12, R13, UR15, RZ ;  /* 0x0000000f0d0c7c10 */ /* 0x000fe2000fffe0ff */
[----:B------:R-:W-:Y:S03]  /*3140*/  BSSY B0, `(.L_x_239) ;  /* 0x000000e000007945 */ /* 0x000fe60003800000 */
[----:B------:R-:W-:-:S13]  /*3150*/  ISETP.GT.AND P0, PT, R12, -0x1, PT ;  /* 0xffffffff0c00780c */ /* 0x000fda0003f04270 */
[----:B------:R-:W-:-:S05]  /*3160*/  @P0 BRA `(.L_x_240) ;  /* 0x0000007000000947 */ /* 0x000fca0003800000 */
[----:B------:R-:W-:Y:S01]  /*3170*/  LOP3.LUT R12, RZ, R12, RZ, 0x33, !PT ;  /* 0x0000000cff0c7212 */ /* 0x000fe200078e33ff */
[----:B------:R-:W-:Y:S05]  /*3180*/  IMAD.MOV.U32 R14, RZ, RZ, c[0x0][0x2a8] ;  /* 0x0000aa00ff0e7624 */ /* 0x000fea00078e00ff */
[----:B------:R-:W-:-:S13]  /*3190*/  ISETP.NE.AND P0, PT, R14, 0x1, PT ;  /* 0x000000010e00780c */ /* 0x000fda0003f05270 */
[----:B------:R-:W-:Y:S05]  /*31a0*/  @P0 IMAD.HI.U32 R14, R12, c[0x0][0x2ac], RZ ;  /* 0x0000ab000c0e0a27 */ /* 0x000fea00078e00ff */
[----:B------:R-:W-:Y:S04]  /*31b0*/  @P0 SHF.R.U32.HI R12, RZ, c[0x0][0x2b0], R14 ;  /* 0x0000ac00ff0c0a19 */ /* 0x000fe8000001160e */
[----:B------:R-:W-:Y:S01]  /*31c0*/  LOP3.LUT R12, RZ, R12, RZ, 0x33, !PT ;  /* 0x0000000cff0c7212 */ /* 0x000fe200078e33ff */
[----:B------:R-:W-:-:S05]  /*31d0*/  BRA `(.L_x_241) ;  /* 0x0000004000007947 */ /* 0x000fca0003800000 */
.L_x_240:
[----:B------:R-:W-:Y:S04]  /*31e0*/  MOV R14, c[0x0][0x2a8] ;  /* 0x0000aa00000e7a02 */ /* 0x000fe80000000f00 */
[----:B------:R-:W-:-:S13]  /*31f0*/  ISETP.NE.AND P0, PT, R14, 0x1, PT ;  /* 0x000000010e00780c */ /* 0x000fda0003f05270 */
[----:B------:R-:W-:Y:S05]  /*3200*/  @P0 IMAD.HI.U32 R14, R12, c[0x0][0x2ac], RZ ;  /* 0x0000ab000c0e0a27 */ /* 0x000fea00078e00ff */
[----:B------:R-:W-:Y:S02]  /*3210*/  @P0 SHF.R.U32.HI R12, RZ, c[0x0][0x2b0], R14 ;  /* 0x0000ac00ff0c0a19 */ /* 0x000fe4000001160e */
.L_x_241:
[----:B------:R-:W-:Y:S05]  /*3220*/  BSYNC B0 ;  /* 0x0000000000007941 */ /* 0x000fea0003800000 */
.L_x_239:
[----:B------:R-:W2:Y:S01]  /*3230*/  LDL R15, [R1+0x70] ;  /* 0x00007000010f7983 */ /* 0x000ea20000100800 */
[----:B------:R-:W-:Y:S04]  /*3240*/  IMAD.MOV.U32 R14, RZ, RZ, c[0x0][0x2a8] ;  /* 0x0000aa00ff0e7624 */ /* 0x000fe800078e00ff */
[----:B------:R-:W-:Y:S04]  /*3250*/  IMAD R12, R12, R14, -UR9 ;  /* 0x800000090c0c7e24 */ /* 0x000fe8000f8e020e */
[----:B--2---:R-:W-:Y:S05]  /*3260*/  IMAD.IADD R12, R12, 0x1, -R15 ;  /* 0x000000010c0c7824 */ /* 0x004fea00078e0a0f */
[----:B------:R-:W-:Y:S02]  /*3270*/  IMNMX R156, R156, R12, !PT ;  /* 0x0000000c9c9c7217 */ /* 0x000fe40007800200 */
[----:B------:R-:W-:Y:S04]  /*3280*/  IADD3 R12, R12, c[0x0][0x2a8], RZ ;  /* 0x0000aa000c0c7a10 */ /* 0x000fe80007ffe0ff */
[----:B------:R-:W-:Y:S02]  /*3290*/  IMNMX R157, R157, R12, PT ;  /* 0x0000000c9d9d7217 */ /* 0x000fe40003800200 */
.L_x_238:
[----:B------:R-:W-:Y:S05]  /*32a0*/  IADD3 R12, R13, 0x8, RZ ;  /* 0x000000080d0c7810 */ /* 0x000fea0007ffe0ff */
[--C-:B------:R-:W-:Y:S02]  /*32b0*/  IMAD.IADD R159, R150, 0x1, R12.reuse ;  /* 0x00000001969f7824 */ /* 0x100fe400078e020c */
[----:B------:R-:W-:Y:S03]  /*32c0*/  IMAD.IADD R158, R149, 0x1, R12 ;  /* 0x00000001959e7824 */ /* 0x000fe600078e020c */
        /* <DEDUP_REMOVED lines=13> */
.L_x_244:
[----:B------:R-:W-:Y:S04]  /*33a0*/  MOV R13, c[0x0][0x2a8] ;  /* 0x0000aa00000d7a02 */ /* 0x000fe80000000f00 */
[----:B------:R-:W-:-:S13]  /*33b0*/  ISETP.NE.AND P0, PT, R13, 0x1, PT ;  /* 0x000000010d00780c */ /* 0x000fda0003f05270 */
[----:B------:R-:W-:Y:S05]  /*33c0*/  @P0 IMAD.HI.U32 R13, R12, c[0x0][0x2ac], RZ ;  /* 0x0000ab000c0d0a27 */ /* 0x000fea00078e00ff */
[----:B------:R-:W-:Y:S02]  /*33d0*/  @P0 SHF.R.U32.HI R12, RZ, c[0x0][0x2b0], R13 ;  /* 0x0000ac00ff0c0a19 */ /* 0x000fe4000001160d */
.L_x_245:
[----:B------:R-:W-:Y:S05]  /*33e0*/  BSYNC B0 ;  /* 0x0000000000007941 */ /* 0x000fea0003800000 */
.L_x_243:
[----:B------:R-:W2:Y:S01]  /*33f0*/  LDL R14, [R1+0x70] ;  /* 0x00007000010e7983 */ /* 0x000ea20000100800 */
[----:B------:R-:W-:Y:S04]  /*3400*/  IMAD.MOV.U32 R13, RZ, RZ, c[0x0][0x2a8] ;  /* 0x0000aa00ff0d7624 */ /* 0x000fe800078e00ff */
[----:B------:R-:W-:Y:S04]  /*3410*/  IMAD R12, R12, R13, -UR9 ;  /* 0x800000090c0c7e24 */ /* 0x000fe8000f8e020d */
[----:B--2---:R-:W-:Y:S05]  /*3420*/  IMAD.IADD R12, R12, 0x1, -R14 ;  /* 0x000000010c0c7824 */ /* 0x004fea00078e0a0e */
[----:B------:R-:W-:Y:S02]  /*3430*/  IMNMX R158, R158, R12, !PT ;  /* 0x0000000c9e9e7217 */ /* 0x000fe40007800200 */
[----:B------:R-:W-:Y:S04]  /*3440*/  IADD3 R12, R12, c[0x0][0x2a8], RZ ;  /* 0x0000aa000c0c7a10 */ /* 0x000fe80007ffe0ff */
[----:B------:R-:W-:Y:S02]  /*3450*/  IMNMX R159, R159, R12, PT ;  /* 0x0000000c9f9f7217 */ /* 0x000fe40003800200 */
.L_x_242:
[----:B------:R-:W-:Y:S04]  /*3460*/  DEPBAR.LE SB0, 0x0 ;  /* 0x000080000000791a */ /* 0x000fe80000000000 */
[----:B------:R-:W-:Y:S01]  /*3470*/  BAR.SYNC.DEFER_BLOCKING 0x0 ;  /* 0x0000000000007b1d */ /* 0x000fe20000010000 */
[----:B------:R-:W-:Y:S01]  /*3480*/  PLOP3.LUT P1, PT, PT, PT, UP1, 0x80, 0x0 ;  /* 0x000000000000781c */ /* 0x000fe20003f2f018 */
[----:B------:R-:W-:Y:S03]  /*3490*/  UIADD3 UR13, UR12, 0x1, URZ ;  /* 0x000000010c0d7890 */ /* 0x000fe6000fffe03f */
[----:B------:R-:W-:Y:S01]  /*34a0*/  ISETP.GT.AND P0, PT, R156, RZ, P1 ;  /* 0x000000ff9c00720c */ /* 0x000fe20000f04270 */
[----:B------:R-:W-:Y:S03]  /*34b0*/  UISETP.GE.AND UP0, UPT, UR13, UR7, UPT ;  /* 0x000000070d00728c */ /* 0x000fe6000bf06270 */
[C---:B------:R-:W-:Y:S03]  /*34c0*/  ISETP.LT.OR P0, PT, R157.reuse, 0x1, P0 ;  /* 0x000000019d00780c */ /* 0x040fe60000701670 */
[----:B------:R-:W-:Y:S02]  /*34d0*/  PLOP3.LUT P5, PT, PT, PT, UP0, 0x80, 0x0 ;  /* 0x000000000000781c */ /* 0x000fe40003faf008 */
        /* <DEDUP_REMOVED lines=67> */
[----:B------:R-:W3:-:S15]  /*3910*/  LDSM.16.M88.4 R148, [R252+0x13080] ;  /* 0x01308000fc94783b */ /* 0x000ede0000000200 */
        /* <DEDUP_REMOVED lines=9> */
[----:B------:R-:W-:Y:S02]  /*39b0*/  ISETP.GT.AND P0, PT, R158, 0x20, P1 ;  /* 0x000000209e00780c */ /* 0x000fe40000f04270 */
[----:B-1----:R-:W-:Y:S01]  /*39c0*/  F2FP.PACK_AB R7, R160, R156 ;  /* 0x0000009ca007723e */ /* 0x002fe200000000ff */
[C---:B---3--:R-:W-:Y:S05]  /*39d0*/  HMMA.16816.F32 R12, R148.reuse, R224, R12 ;  /* 0x000000e0940c723c */ /* 0x048fea000000180c */
[----:B------:R-:W-:Y:S01]  /*39e0*/  FFMA.FTZ R6, R6, c[0x0][0x29c], -R161 ;  /* 0x0000a70006067a23 */ /* 0x000fe200000108a1 */
[----:B------:R-:W-:Y:S02]  /*39f0*/  ISETP.LT.OR P0, PT, R159, 0x21, P0 ;  /* 0x000000219f00780c */ /* 0x000fe40000701670 */
[----:B------:R-:W-:Y:S01]  /*3a00*/  HMMA.16816.F32 R16, R148, R226, R16 ;  /* 0x000000e29410723c */ /* 0x000fe20000001810 */
[----:B------:R1:W3:Y:S01]  /*3a10*/  MUFU.EX2 R148, R6 ;  /* 0x0000000600947308 */ /* 0x0002e20000000800 */
[----:B----4-:R-:W4:-:S14]  /*3a20*/  LDS R4, [R229.X4+0x14120] ;  /* 0x01412000e5047984 */ /* 0x010f1c0000004800 */
[--C-:B------:R-:W-:Y:S02]  /*3a30*/  FADD.FTZ R13, R13, -R5.reuse ;  /* 0x800000050d0d7221 */ /* 0x100fe40000010000 */
[--C-:B------:R-:W-:Y:S02]  /*3a40*/  FADD.FTZ R12, R12, -R5.reuse ;  /* 0x800000050c0c7221 */ /* 0x100fe40000010000 */
[----:B------:R-:W-:Y:S02]  /*3a50*/  FMUL.FTZ R9, R162, R13 ;  /* 0x0000000da2097220 */ /* 0x000fe40000410000 */
[----:B------:R-:W-:Y:S02]  /*3a60*/  FMUL.FTZ R12, R163, R12 ;  /* 0x0000000ca30c7220 */ /* 0x000fe40000410000 */
[--C-:B------:R-:W-:Y:S01]  /*3a70*/  FADD.FTZ R17, R17, -R5.reuse ;  /* 0x8000000511117221 */ /* 0x100fe20000010000 */
[----:B-1----:R-:W-:Y:S01]  /*3a80*/  FSEL R6, R10, -INF , !P0 ;  /* 0xff8000000a067808 */ /* 0x002fe20004000000 */
[----:B------:R-:W-:Y:S01]  /*3a90*/  FADD.FTZ R16, R16, -R5 ;  /* 0x8000000510107221 */ /* 0x000fe20000010000 */
[----:B------:R-:W-:Y:S01]  /*3aa0*/  ISETP.GT.AND P0, PT, R158, 0x21, P1 ;  /* 0x000000219e00780c */ /* 0x000fe20000f04270 */
[----:B------:R-:W-:Y:S01]  /*3ab0*/  FMUL.FTZ R8, R160, R17 ;  /* 0x00000011a0087220 */ /* 0x000fe20000410000 */
[----:B------:R-:W-:Y:S01]  /*3ac0*/  F2FP.PACK_AB R5, R162, R163 ;  /* 0x000000a3a205723e */ /* 0x000fe200000000ff */
[--C-:B------:R-:W-:Y:S01]  /*3ad0*/  FFMA.FTZ R6, R6, c[0x0][0x29c], -R161.reuse ;  /* 0x0000a70006067a23 */ /* 0x100fe200000108a1 */
[----:B------:R-:W-:Y:S01]  /*3ae0*/  ISETP.LT.OR P0, PT, R159, 0x22, P0 ;  /* 0x000000229f00780c */ /* 0x000fe20000701670 */
[----:B------:R-:W-:Y:S01]  /*3af0*/  FMUL.FTZ R16, R156, R16 ;  /* 0x000000109c107220 */ /* 0x000fe20000410000 */
[----:B------:R-:W-:Y:S01]  /*3b00*/  F2FP.PACK_AB R9, R9, R12 ;  /* 0x0000000c0909723e */ /* 0x000fe200000000ff */
[----:B-----5:R1:W-:Y:S01]  /*3b10*/  STS [R228+0x14180], R5 ;  /* 0x01418005e4007388 */ /* 0x0203e20000000800 */
[----:B------:R-:W-:Y:S01]  /*3b20*/  FSEL R11, R11, -INF , !P0 ;  /* 0xff8000000b0b7808 */ /* 0x000fe20004000000 */
[----:B------:R-:W5:Y:S01]  /*3b30*/  MUFU.EX2 R6, R6 ;  /* 0x0000000600067308 */ /* 0x000f620000000800 */
[----:B------:R-:W-:Y:S03]  /*3b40*/  F2FP.PACK_AB R8, R8, R16 ;  /* 0x000000100808723e */ /* 0x000fe600000000ff */
[----:B------:R-:W-:Y:S06]  /*3b50*/  FFMA.FTZ R161, R11, c[0x0][0x29c], -R161 ;  /* 0x0000a7000ba17a23 */ /* 0x000fec00000108a1 */
[----:B------:R-:W1:Y:S01]  /*3b60*/  MUFU.EX2 R161, R161 ;  /* 0x000000a100a17308 */ /* 0x000e620000000800 */
[--C-:B----4-:R-:W-:Y:S02]  /*3b70*/  FADD.FTZ R15, R15, -R4.reuse ;  /* 0x800000040f0f7221 */ /* 0x110fe40000010000 */
[--C-:B------:R-:W-:Y:S02]  /*3b80*/  FADD.FTZ R14, R14, -R4.reuse ;  /* 0x800000040e0e7221 */ /* 0x100fe40000010000 */
[--C-:B------:R-:W-:Y:S02]  /*3b90*/  FADD.FTZ R18, R18, -R4.reuse ;  /* 0x8000000412127221 */ /* 0x100fe40000010000 */
[----:B------:R-:W-:Y:S01]  /*3ba0*/  FADD.FTZ R19, R19, -R4 ;  /* 0x8000000413137221 */ /* 0x000fe20000010000 */
[----:B---3--:R-:W-:Y:S01]  /*3bb0*/  F2FP.PACK_AB R4, R148, R152 ;  /* 0x000000989404723e */ /* 0x008fe200000000ff */
[----:B------:R-:W-:Y:S04]  /*3bc0*/  FMUL.FTZ R14, R152, R14 ;  /* 0x0000000e980e7220 */ /* 0x000fe80000410000 */
[----:B------:R3:W-:Y:S01]  /*3bd0*/  STS [R228+0x14580], R4 ;  /* 0x01458004e4007388 */ /* 0x0007e20000000800 */
[----:B-----5:R-:W-:Y:S02]  /*3be0*/  FMUL.FTZ R18, R6, R18 ;  /* 0x0000001206127220 */ /* 0x020fe40000410000 */
[----:B-1----:R-:W-:Y:S05]  /*3bf0*/  FMUL.FTZ R5, R148, R15 ;  /* 0x0000000f94057220 */ /* 0x002fea0000410000 */
[----:B------:R-:W-:Y:S02]  /*3c00*/  F2FP.PACK_AB R5, R5, R14 ;  /* 0x0000000e0505723e */ /* 0x000fe400000000ff */
[C---:B------:R-:W-:Y:S01]  /*3c10*/  F2FP.PACK_AB R6, R161.reuse, R6 ;  /* 0x00000006a106723e */ /* 0x040fe200000000ff */
[----:B------:R-:W-:Y:S05]  /*3c20*/  FMUL.FTZ R19, R161, R19 ;  /* 0x00000013a1137220 */ /* 0x000fea0000410000 */
[----:B---3--:R-:W-:Y:S01]  /*3c30*/  F2FP.PACK_AB R4, R19, R18 ;  /* 0x000000121304723e */ /* 0x008fe200000000ff */
        /* <DEDUP_REMOVED lines=68> */
[----:B---3--:R-:W3:Y:S01]  /*4080*/  LDL.64 R248, [R1+0x80] ;  /* 0x0000800001f87983 */ /* 0x008ee20000100a00 */
[----:B------:R-:W-:Y:S03]  /*4090*/  USHF.R.S32.HI UR14, URZ, 0x1f, UR13 ;  /* 0x0000001f3f0e7899 */ /* 0x000fe6000801140d */
[----:B------:R2:W-:Y:S01]  /*40a0*/  STL [R1+0xc0], R0 ;  /* 0x0000c00001007387 */ /* 0x0005e20000100800 */
[----:B------:R-:W-:Y:S01]  /*40b0*/  UIMAD UR14, UR14, UR4, URZ ;  /* 0x000000040e0e72a4 */ /* 0x000fe2000f8e023f */
[----:B------:R-:W-:Y:S01]  /*40c0*/  IMAD.U32 R245, RZ, RZ, UR16 ;  /* 0x00000010fff57e24 */ /* 0x000fe2000f8e00ff */
[----:B------:R-:W-:Y:S01]  /*40d0*/  UIMAD UR4, UR13, -0x20, UR8 ;  /* 0xffffffe00d0478a4 */ /* 0x000fe2000f8e0208 */
[----:B------:R-:W3:Y:S01]  /*40e0*/  LDL.64 R250, [R1+0x88] ;  /* 0x0000880001fa7983 */ /* 0x000ee20000100a00 */
[----:B------:R-:W-:Y:S01]  /*40f0*/  UIMAD UR14, UR13, UR5, UR14 ;  /* 0x000000050d0e72a4 */ /* 0x000fe2000f8e020e */
[----:B------:R-:W-:Y:S03]  /*4100*/  IMAD.U32 R244, RZ, RZ, UR16 ;  /* 0x00000010fff47e24 */ /* 0x000fe6000f8e00ff */
[----:B------:R-:W-:Y:S01]  /*4110*/  UIADD3 UR14, UR17, UR14, URZ ;  /* 0x0000000e110e7290 */ /* 0x000fe2000fffe03f */
[----:B--2---:R-:W2:Y:S04]  /*4120*/  S2R R0, SR_TID.X ;  /* 0x0000000000007919 */ /* 0x004ea80000002100 */
[----:B----4-:R-:W4:Y:S01]  /*4130*/  LDL R247, [R1+0x50] ;  /* 0x0000500001f77983 */ /* 0x010f220000100800 */
[----:B------:R-:W-:Y:S01]  /*4140*/  LEA R245, P0, R245, R246, 0x5 ;  /* 0x000000f6f5f57211 */ /* 0x000fe200078028ff */
[----:B------:R-:W-:Y:S02]  /*4150*/  IMAD.U32 R246, RZ, RZ, UR14 ;  /* 0x0000000efff67e24 */ /* 0x000fe4000f8e00ff */
[----:B---3--:R-:W3:Y:S03]  /*4160*/  LDL R248, [R1+0x7c] ;  /* 0x00007c0001f87983 */ /* 0x008ee60000100800 */
[----:B------:R-:W-:Y:S02]  /*4170*/  LEA.HI.X R246, R244, R249, R246, 0x5, P0 ;  /* 0x000000f9f4f67211 */ /* 0x000fe400000f2cf6 */
[C---:B------:R-:W-:Y:S02]  /*4180*/  LEA R244, P0, R245.reuse, c[0x0][0x1f0], 0x1 ;  /* 0x00007c00f5f47a11 */ /* 0x040fe400078008ff */
[----:B--2---:R-:W-:Y:S02]  /*4190*/  SHF.R.S32.HI R249, RZ, 0x1f, R0 ;  /* 0x0000001ffff97819 */ /* 0x004fe40000011400 */
[----:B------:R-:W-:Y:S02]  /*41a0*/  LEA.HI.X R245, R245, c[0x0][0x1f4], R246, 0x1, P0 ;  /* 0x00007d00f5f57a11 */ /* 0x000fe400000f0cf6 */
[----:B------:R-:W2:Y:S01]  /*41b0*/  LDL R246, [R1+0x5c] ;  /* 0x00005c0001f67983 */ /* 0x000ea20000100800 */
[----:B------:R-:W-:Y:S03]  /*41c0*/  LEA.HI R249, R249, R0, RZ, 0x3 ;  /* 0x00000000f9f97211 */ /* 0x000fe600078f18ff */
[----:B------:R1:W5:Y:S01]  /*41d0*/  LDL.LU R0, [R1+0xc0] ;  /* 0x0000c00001007983 */ /* 0x0003620000300800 */
[----:B------:R-:W-:Y:S02]  /*41e0*/  SHF.R.S32.HI R249, RZ, 0x3, R249 ;  /* 0x00000003fff97819 */ /* 0x000fe400000114f9 */
[C---:B--2---:R-:W-:Y:S02]  /*41f0*/  LOP3.LUT P2, RZ, R246.reuse, 0x1, RZ, 0xc0, !PT ;  /* 0x00000001f6ff7812 */ /* 0x044fe4000784c0ff */
[C---:B------:R-:W-:Y:S02]  /*4200*/  LOP3.LUT P1, RZ, R246.reuse, 0x2, RZ, 0xc0, !PT ;  /* 0x00000002f6ff7812 */ /* 0x040fe4000782c0ff */
[C---:B------:R-:W-:Y:S02]  /*4210*/  ISETP.GE.OR P4, PT, R249.reuse, UR4, !P2 ;  /* 0x00000004f9007c0c */ /* 0x040fe4000d786670 */
[C---:B------:R-:W-:Y:S02]  /*4220*/  ISETP.GE.OR P2, PT, R249.reuse, UR4, !P1 ;  /* 0x00000004f9007c0c */ /* 0x040fe4000cf46670 */
[C---:B------:R-:W-:Y:S02]  /*4230*/  LOP3.LUT P0, RZ, R246.reuse, 0x4, RZ, 0xc0, !PT ;  /* 0x00000004f6ff7812 */ /* 0x040fe4000780c0ff */
[----:B------:R-:W-:Y:S02]  /*4240*/  LOP3.LUT P3, RZ, R246, 0x8, RZ, 0xc0, !PT ;  /* 0x00000008f6ff7812 */ /* 0x000fe4000786c0ff */
[C---:B------:R-:W-:Y:S02]  /*4250*/  ISETP.GE.OR P1, PT, R249.reuse, UR4, !P0 ;  /* 0x00000004f9007c0c */ /* 0x040fe4000c726670 */
[----:B------:R-:W-:Y:S03]  /*4260*/  ISETP.GE.OR P0, PT, R249, UR4, !P3 ;  /* 0x00000004f9007c0c */ /* 0x000fe6000df06670 */
[----:B------:R-:W-:Y:S01]  /*4270*/  @!PT LDS RZ, [RZ] ;  /* 0x00000000fffff984 */ /* 0x000fe20000000800 */
[----:B------:R-:W-:Y:S01]  /*4280*/  @!PT LDS RZ, [RZ] ;  /* 0x00000000fffff984 */ /* 0x000fe20000000800 */
[----:B------:R-:W-:Y:S01]  /*4290*/  @!PT LDS RZ, [RZ] ;  /* 0x00000000fffff984 */ /* 0x000fe20000000800 */
[----:B----4-:R2:W-:Y:S04]  /*42a0*/  LDGSTS.E.BYPASS.LTC128B.128 [R247+0x10080], [R244.64], !P4 ;  /* 0x10080000f4f77fae */ /* 0x0105e8000e101d4a */
[----:B------:R2:W-:Y:S04]  /*42b0*/  LDGSTS.E.BYPASS.LTC128B.128 [R247+0x11080], [R244.64+0x80], !P2 ;  /* 0x11080080f4f77fae */ /* 0x0005e8000d101d4a */
[----:B------:R2:W-:Y:S04]  /*42c0*/  LDGSTS.E.BYPASS.LTC128B.128 [R247+0x12080], [R244.64+0x100], !P1 ;  /* 0x12080100f4f77fae */ /* 0x0005e8000c901d4a */
[----:B------:R2:W-:Y:S04]  /*42d0*/  LDGSTS.E.BYPASS.LTC128B.128 [R247+0x13080], [R244.64+0x180], !P0 ;  /* 0x13080180f4f77fae */ /* 0x0005e8000c101d4a */
[----:B--2---:R-:W2:Y:S01]  /*42e0*/  S2R R247, SR_TID.X ;  /* 0x0000000000f77919 */ /* 0x004ea20000002100 */
[----:B------:R-:W-:Y:S05]  /*42f0*/  IMAD.U32 R244, RZ, RZ, UR12 ;  /* 0x0000000cfff47e24 */ /* 0x000fea000f8e00ff */
[----:B------:R-:W-:Y:S04]  /*4300*/  @!P6 LEA R244, R244, 0x20, 0x5 ;  /* 0x00000020f4f4e811 */ /* 0x000fe800078e28ff */
[C---:B------:R-:W-:Y:S04]  /*4310*/  @!P6 IADD3 R245, P0, R244.reuse, R250, RZ ;  /* 0x000000faf4f5e210 */ /* 0x040fe80007f1e0ff */
[----:B---3--:R-:W-:Y:S02]  /*4320*/  @!P6 LEA.HI.X.SX32 R246, R244, R248, 0x1, P0 ;  /* 0x000000f8f4f6e211 */ /* 0x008fe400000f0eff */
[C---:B------:R-:W-:Y:S04]  /*4330*/  @!P6 LEA R244, P0, R245.reuse, c[0x0][0x280], 0x2 ;  /* 0x0000a000f5f4ea11 */ /* 0x040fe800078010ff */
[----:B------:R-:W-:Y:S01]  /*4340*/  @!P6 LEA.HI.X R245, R245, c[0x0][0x284], R246, 0x2, P0 ;  /* 0x0000a100f5f5ea11 */ /* 0x000fe200000f14f6 */
[----:B--2---:R-:W-:Y:S05]  /*4350*/  @!P6 IMAD.SHL.U32 R246, R247, 0x10, RZ ;  /* 0x00000010f7f6e824 */ /* 0x004fea00078e00ff */
[----:B------:R1:W-:Y:S03]  /*4360*/  @!P6 LDGSTS.E.BYPASS.LTC128B.128 [R246+0x14100], [R244.64] ;  /* 0x14100000f4f6efae */ /* 0x0003e6000b901d4a */
.L_x_246:
[-C--:B-1--4-:R-:W-:Y:S01]  /*4370*/  HMMA.16816.F32 R84, R4, R8.reuse, R84 ;  /* 0x000000080454723c */ /* 0x092fe20000001854 */
        /* <DEDUP_REMOVED lines=58> */
[----:B------:R-:W3:Y:S02]  /*4720*/  LDL R11, [R1+0x50] ;  /* 0x00005000010b7983 */ /* 0x000ee40000100800 */
[----:B------:R-:W-:Y:S02]  /*4730*/  UIMAD UR14, UR13, UR5, UR14 ;  /* 0x000000050d0e72a4 */ /* 0x000fe4000f8e020e */
[----:B------:R-:W3:Y:S01]  /*4740*/  LDL.64 R8, [R1+0x90] ;  /* 0x0000900001087983 */ /* 0x000ee20000100a00 */
[----:B------:R-:W-:Y:S02]  /*4750*/  USHF.L.U32 UR5, UR13, 0x5, URZ ;  /* 0x000000050d057899 */ /* 0x000fe4000800063f */
[----:B------:R-:W-:Y:S01]  /*4760*/  UIADD3 UR14, UR17, UR14, URZ ;  /* 0x0000000e110e7290 */ /* 0x000fe2000fffe03f */
[----:B------:R-:W3:Y:S01]  /*4770*/  LDL R7, [R1+0xb0] ;  /* 0x0000b00001077983 */ /* 0x000ee20000100800 */
[----:B------:R-:W-:Y:S03]  /*4780*/  UIADD3 UR4, -UR5, UR8, URZ ;  /* 0x0000000805047290 */ /* 0x000fe6000fffe13f */
[----:B------:R-:W1:Y:S01]  /*4790*/  S2R R149, SR_TID.X ;  /* 0x0000000000957919 */ /* 0x000e620000002100 */
[----:B------:R-:W-:Y:S01]  /*47a0*/  IMAD.U32 R6, RZ, RZ, UR14 ;  /* 0x0000000eff067e24 */ /* 0x000fe2000f8e00ff */
[----:B--2---:R-:W-:Y:S04]  /*47b0*/  LEA R5, P0, R5, R14, 0x5 ;  /* 0x0000000e05057211 */ /* 0x004fe800078028ff */
[----:B----4-:R-:W-:Y:S02]  /*47c0*/  LEA.HI.X R6, R4, R10, R6, 0x5, P0 ;  /* 0x0000000a04067211 */ /* 0x010fe400000f2c06 */
[----:B-1----:R-:W-:Y:S02]  /*47d0*/  SHF.R.S32.HI R10, RZ, 0x1f, R149 ;  /* 0x0000001fff0a7819 */ /* 0x002fe40000011495 */
[----:B---3--:R-:W-:Y:S02]  /*47e0*/  LOP3.LUT P2, RZ, R12, 0x1, RZ, 0xc0, !PT ;  /* 0x000000010cff7812 */ /* 0x008fe4000784c0ff */
[----:B------:R-:W-:Y:S02]  /*47f0*/  LEA.HI R10, R10, R149, RZ, 0x3 ;  /* 0x000000950a0a7211 */ /* 0x000fe400078f18ff */
[C---:B------:R-:W-:Y:S02]  /*4800*/  LEA R4, P0, R5.reuse, c[0x0][0x160], 0x1 ;  /* 0x0000580005047a11 */ /* 0x040fe400078008ff */
[----:B------:R-:W-:Y:S01]  /*4810*/  SHF.R.S32.HI R10, RZ, 0x3, R10 ;  /* 0x00000003ff0a7819 */ /* 0x000fe2000001140a */
[----:B------:R-:W1:Y:S01]  /*4820*/  S2R R9, SR_TID.X ;  /* 0x0000000000097919 */ /* 0x000e620000002100 */
[----:B------:R-:W-:Y:S02]  /*4830*/  LOP3.LUT P1, RZ, R12, 0x2, RZ, 0xc0, !PT ;  /* 0x000000020cff7812 */ /* 0x000fe4000782c0ff */
[C---:B------:R-:W-:Y:S02]  /*4840*/  ISETP.GE.OR P4, PT, R10.reuse, UR4, !P2 ;  /* 0x000000040a007c0c */ /* 0x040fe4000d786670 */
[----:B------:R-:W-:Y:S01]  /*4850*/  LEA.HI.X R5, R5, c[0x0][0x164], R6, 0x1, P0 ;  /* 0x0000590005057a11 */ /* 0x000fe200000f0c06 */
[----:B------:R-:W-:Y:S01]  /*4860*/  IMAD.U32 R6, RZ, RZ, UR5 ;  /* 0x00000005ff067e24 */ /* 0x000fe2000f8e00ff */
[----:B------:R-:W-:Y:S02]  /*4870*/  ISETP.GE.OR P2, PT, R10, UR4, !P1 ;  /* 0x000000040a007c0c */ /* 0x000fe4000cf46670 */
[C---:B------:R-:W-:Y:S02]  /*4880*/  LOP3.LUT P0, RZ, R12.reuse, 0x4, RZ, 0xc0, !PT ;  /* 0x000000040cff7812 */ /* 0x040fe4000780c0ff */
[----:B------:R-:W-:Y:S02]  /*4890*/  LOP3.LUT P3, RZ, R12, 0x8, RZ, 0xc0, !PT ;  /* 0x000000080cff7812 */ /* 0x000fe4000786c0ff */
[C---:B------:R-:W-:Y:S02]  /*48a0*/  ISETP.GE.OR P1, PT, R10.reuse, UR4, !P0 ;  /* 0x000000040a007c0c */ /* 0x040fe4000c726670 */
[----:B------:R-:W-:Y:S01]  /*48b0*/  ISETP.GE.OR P0, PT, R10, UR4, !P3 ;  /* 0x000000040a007c0c */ /* 0x000fe2000df06670 */
[----:B------:R-:W-:Y:S01]  /*48c0*/  @!PT LDS RZ, [RZ] ;  /* 0x00000000fffff984 */ /* 0x000fe20000000800 */
[----:B------:R-:W-:Y:S01]  /*48d0*/  @!PT LDS RZ, [RZ] ;  /* 0x00000000fffff984 */ /* 0x000fe20000000800 */
[----:B------:R-:W-:Y:S01]  /*48e0*/  @!PT LDS RZ, [RZ] ;  /* 0x00000000fffff984 */ /* 0x000fe20000000800 */
[----:B------:R2:W-:Y:S04]  /*48f0*/  LDGSTS.E.BYPASS.LTC128B.128 [R11+0x8080], [R4.64], !P4 ;  /* 0x08080000040b7fae */ /* 0x0005e8000e101d4a */
[----:B------:R2:W-:Y:S06]  /*4900*/  LDGSTS.E.BYPASS.LTC128B.128 [R11+0x9080], [R4.64+0x80], !P2 ;  /* 0x09080080040b7fae */ /* 0x0005ec000d101d4a */
[----:B------:R2:W-:Y:S04]  /*4910*/  LDGSTS.E.BYPASS.LTC128B.128 [R11+0xa080], [R4.64+0x100], !P1 ;  /* 0x0a080100040b7fae */ /* 0x0005e8000c901d4a */
[----:B------:R2:W-:Y:S02]  /*4920*/  LDGSTS.E.BYPASS.LTC128B.128 [R11+0xb080], [R4.64+0x180], !P0 ;  /* 0x0b080180040b7fae */ /* 0x0005e4000c101d4a */
[----:B--2---:R-:W-:Y:S04]  /*4930*/  IADD3 R5, P0, R8, UR5, RZ ;  /* 0x0000000508057c10 */ /* 0x004fe8000ff1e0ff */
[----:B------:R-:W-:Y:S02]  /*4940*/  LEA.HI.X.SX32 R6, R6, R7, 0x1, P0 ;  /* 0x0000000706067211 */ /* 0x000fe400000f0eff */
[C---:B------:R-:W-:Y:S04]  /*4950*/  LEA R4, P0, R5.reuse, c[0x0][0x258], 0x2 ;  /* 0x0000960005047a11 */ /* 0x040fe800078010ff */
[----:B------:R-:W-:Y:S01]  /*4960*/  LEA.HI.X R5, R5, c[0x0][0x25c], R6, 0x2, P0 ;  /* 0x0000970005057a11 */ /* 0x000fe200000f1406 */
[----:B-1----:R-:W-:Y:S05]  /*4970*/  @!P6 IMAD.SHL.U32 R6, R9, 0x10, RZ ;  /* 0x000000100906e824 */ /* 0x002fea00078e00ff */
[----:B------:R1:W-:Y:S03]  /*4980*/  @!P6 LDGSTS.E.BYPASS.LTC128B.128 [R6+0x14080], [R4.64] ;  /* 0x140800000406efae */ /* 0x0003e6000b901d4a */
.L_x_247:
        /* <DEDUP_REMOVED lines=167> */
.L_x_237:
        /* <DEDUP_REMOVED lines=92> */
[----:B-----5:R-:W-:Y:S01]  /*59c0*/  F2FP.PACK_AB R13, R131, R130 ;  /* 0x00000082830d723e */ /* 0x020fe200000000ff */
        /* <DEDUP_REMOVED lines=85> */
.L_x_250:
[----:B-1----:R-:W-:Y:S01]  /*5f20*/  LOP3.LUT R0, R37, 0xffffffe0, RZ, 0xc0, !PT ;  /* 0xffffffe025007812 */ /* 0x002fe200078ec0ff */
[----:B------:R-:W-:Y:S01]  /*5f30*/  IMAD.SHL.U32 R2, R25, 0x40, RZ ;  /* 0x0000004019027824 */ /* 0x000fe200078e00ff */
[----:B------:R-:W1:Y:S01]  /*5f40*/  S2R R26, SR_CTAID.Y ;  /* 0x00000000001a7919 */ /* 0x000e620000002600 */
[----:B-----5:R-:W-:Y:S01]  /*5f50*/  IADD3 R8, R8, -UR9, RZ ;  /* 0x8000000908087c10 */ /* 0x020fe2000fffe0ff */
[----:B------:R-:W-:Y:S01]  /*5f60*/  BSSY B0, `(.L_x_251) ;  /* 0x0000039000007945 */ /* 0x000fe20003800000 */
[----:B------:R-:W-:Y:S01]  /*5f70*/  IMAD.IADD R0, R117, 0x1, -R0 ;  /* 0x0000000175007824 */ /* 0x000fe200078e0a00 */
[----:B------:R-:W-:-:S02]  /*5f80*/  LOP3.LUT R2, R2, 0x1c0, RZ, 0xc0, !PT ;  /* 0x000001c002027812 */ /* 0x000fc400078ec0ff */
[----:B------:R-:W-:Y:S01]  /*5f90*/  IMNMX R14, R8, 0x40, PT ;  /* 0x00000040080e7817 */ /* 0x000fe20003800200 */
[----:B------:R-:W-:Y:S01]  /*5fa0*/  IMAD.SHL.U32 R12, R0, 0x8, RZ ;  /* 0x00000008000c7824 */ /* 0x000fe200078e00ff */
[----:B------:R-:W-:Y:S02]  /*5fb0*/  SHF.R.S32.HI R4, RZ, 0x1f, R0 ;  /* 0x0000001fff047819 */ /* 0x000fe40000011400 */
[----:B------:R-:W-:Y:S02]  /*5fc0*/  SHF.R.U32.HI R3, RZ, 0x3, R2 ;  /* 0x00000003ff037819 */ /* 0x000fe40000011602 */
[----:B------:R-:W-:Y:S02]  /*5fd0*/  LEA.HI R0, R4, R0, RZ, 0x3 ;  /* 0x0000000004007211 */ /* 0x000fe400078f18ff */
[----:B------:R-:W-:Y:S02]  /*5fe0*/  LOP3.LUT R2, R2, 0x38, R12, 0xf8, !PT ;  /* 0x0000003802027812 */ /* 0x000fe400078ef80c */
[----:B------:R-:W-:Y:S01]  /*5ff0*/  IADD3 R6, P0, R25, R6, RZ ;  /* 0x0000000619067210 */ /* 0x000fe20007f1e0ff */
[----:B------:R-:W-:Y:S01]  /*6000*/  IMAD.SHL.U32 R0, R0, 0x200, RZ ;  /* 0x0000020000007824 */ /* 0x000fe200078e00ff */
[----:B------:R-:W-:-:S02]  /*6010*/  LOP3.LUT R2, R2, R3, RZ, 0x3c, !PT ;  /* 0x0000000302027212 */ /* 0x000fc400078e3cff */
[----:B------:R-:W-:Y:S02]  /*6020*/  ISETP.GE.AND P2, PT, R25, R14, PT ;  /* 0x0000000e1900720c */ /* 0x000fe40003f46270 */
[----:B------:R-:W-:Y:S02]  /*6030*/  LOP3.LUT R0, R2, 0x7ffff000, R0, 0xf8, !PT ;  /* 0x7ffff00002007812 */ /* 0x000fe400078ef800 */
[----:B-1----:R-:W-:Y:S02]  /*6040*/  SHF.R.S32.HI R27, RZ, 0x1f, R26 ;  /* 0x0000001fff1b7819 */ /* 0x002fe4000001141a */
[--C-:B------:R-:W-:Y:S01]  /*6050*/  SHF.R.S32.HI R13, RZ, 0x1f, R12.reuse ;  /* 0x0000001fff0d7819 */ /* 0x100fe2000001140c */
[----:B------:R-:W-:Y:S01]  /*6060*/  IMAD.SHL.U32 R0, R0, 0x2, RZ ;  /* 0x0000000200007824 */ /* 0x000fe200078e00ff */
[----:B------:R-:W-:Y:S01]  /*6070*/  SHF.R.S32.HI R4, RZ, 0x1f, R111 ;  /* 0x0000001fff047819 */ /* 0x000fe2000001146f */
[----:B------:R-:W-:Y:S01]  /*6080*/  IMAD R5, R27, c[0x0][0x338], RZ ;  /* 0x0000ce001b057a24 */ /* 0x000fe200078e02ff */
[----:B------:R-:W-:Y:S01]  /*6090*/  LEA.HI.X.SX32 R7, R25, R7, 0x1, P0 ;  /* 0x0000000719077211 */ /* 0x000fe200000f0eff */
[----:B------:R-:W-:Y:S01]  /*60a0*/  IMAD.WIDE.U32 R2, R26, c[0x0][0x338], R12 ;  /* 0x0000ce001a027a25 */ /* 0x000fe200078e000c */
[----:B------:R1:W2:Y:S01]  /*60b0*/  LDS.128 R20, [R0+0x8480] ;  /* 0x0084800000147984 */ /* 0x0002a20000000c00 */
[----:B------:R-:W-:-:S02]  /*60c0*/  ISETP.GE.OR P0, PT, R12, c[0x0][0x324], P2 ;  /* 0x0000c9000c007a0c */ /* 0x000fc40001706670 */
[----:B------:R-:W-:Y:S01]  /*60d0*/  SEL R24, R4, RZ, !P1 ;  /* 0x000000ff04187207 */ /* 0x000fe20004800000 */
[----:B------:R1:W3:Y:S01]  /*60e0*/  LDS.128 R28, [R0+0x8880] ;  /* 0x00888000001c7984 */ /* 0x0002e20000000c00 */
[----:B------:R-:W-:Y:S01]  /*60f0*/  IMAD R5, R26, c[0x0][0x33c], R5 ;  /* 0x0000cf001a057a24 */ /* 0x000fe200078e0205 */
[----:B------:R-:W-:Y:S02]  /*6100*/  SEL R15, R111, RZ, !P1 ;  /* 0x000000ff6f0f7207 */ /* 0x000fe40004800000 */
[----:B------:R1:W4:Y:S01]  /*6110*/  LDS.128 R32, [R0+0x8c80] ;  /* 0x008c800000207984 */ /* 0x0003220000000c00 */
[----:B------:R-:W-:Y:S02]  /*6120*/  IMAD.IADD R3, R3, 0x1, R5 ;  /* 0x0000000103037824 */ /* 0x000fe400078e0205 */
[----:B------:R-:W-:Y:S01]  /*6130*/  IMAD R4, R24, c[0x0][0x340], RZ ;  /* 0x0000d00018047a24 */ /* 0x000fe200078e02ff */
[----:B------:R1:W1:Y:S01]  /*6140*/  LDS.128 R36, [R0+0x9080] ;  /* 0x0090800000247984 */ /* 0x0002620000000c00 */
[----:B------:R-:W-:-:S02]  /*6150*/  IMAD.U32 R5, RZ, RZ, UR6 ;  /* 0x00000006ff057e24 */ /* 0x000fc4000f8e00ff */
[C---:B------:R-:W-:Y:S01]  /*6160*/  IMAD R4, R15.reuse, c[0x0][0x344], R4 ;  /* 0x0000d1000f047a24 */ /* 0x040fe200078e0204 */
[----:B------:R1:W1:Y:S01]  /*6170*/  LDS.128 R40, [R0+0x9480] ;  /* 0x0094800000287984 */ /* 0x0002620000000c00 */
[----:B------:R-:W-:-:S03]  /*6180*/  IMAD.WIDE.U32 R10, R15, c[0x0][0x340], R2 ;  /* 0x0000d0000f0a7a25 */ /* 0x000fc600078e0002 */
[----:B------:R1:W1:Y:S01]  /*6190*/  LDS.128 R44, [R0+0x9880] ;  /* 0x00988000002c7984 */ /* 0x0002620000000c00 */
        /* <DEDUP_REMOVED lines=21> */
.L_x_252:
[----:B--234-:R-:W-:Y:S05]  /*62f0*/  BSYNC B0 ;  /* 0x0000000000007941 */ /* 0x01cfea0003800000 */
.L_x_251:
        /* <DEDUP_REMOVED lines=17> */
.L_x_254:
[----:B------:R-:W-:Y:S05]  /*6410*/  BSYNC B0 ;  /* 0x0000000000007941 */ /* 0x000fea0003800000 */
.L_x_253:
        /* <DEDUP_REMOVED lines=17> */
.L_x_256:
[----:B------:R-:W-:Y:S05]  /*6530*/  BSYNC B0 ;  /* 0x0000000000007941 */ /* 0x000fea0003800000 */
.L_x_255:
        /* <DEDUP_REMOVED lines=16> */
.L_x_258:
[----:B------:R-:W-:Y:S05]  /*6640*/  BSYNC B0 ;  /* 0x0000000000007941 */ /* 0x000fea0003800000 */
.L_x_257:
        /* <DEDUP_REMOVED lines=16> */
.L_x_260:
[----:B------:R-:W-:Y:S05]  /*6750*/  BSYNC B0 ;  /* 0x0000000000007941 */ /* 0x000fea0003800000 */
.L_x_259:
        /* <DEDUP_REMOVED lines=16> */
.L_x_262:
[----:B------:R-:W-:Y:S05]  /*6860*/  BSYNC B0 ;  /* 0x0000000000007941 */ /* 0x000fea0003800000 */
.L_x_261:
        /* <DEDUP_REMOVED lines=16> */
.L_x_264:
[----:B------:R-:W-:Y:S05]  /*6970*/  BSYNC B0 ;  /* 0x0000000000007941 */ /* 0x000fea0003800000 */
.L_x_263:
        /* <DEDUP_REMOVED lines=16> */
.L_x_266:
[----:B------:R-:W-:Y:S05]  /*6a80*/  BSYNC B0 ;  /* 0x0000000000007941 */ /* 0x000fea0003800000 */
.L_x_265:
[----:B------:R-:W-:Y:S01]  /*6a90*/  IMAD R0, R27, c[0x0][0x308], RZ ;  /* 0x0000c2001b007a24 */ /* 0x000fe200078e02ff */
[----:B------:R-:W-:Y:S01]  /*6aa0*/  ISETP.GE.OR P0, PT, R12, c[0x0][0x2f4], P2 ;  /* 0x0000bd000c007a0c */ /* 0x000fe20001706670 */
[C---:B-1----:R-:W-:Y:S01]  /*6ab0*/  IMAD.WIDE.U32 R2, R26.reuse, c[0x0][0x308], R12 ;  /* 0x0000c2001a027a25 */ /* 0x042fe200078e000c */
[----:B------:R-:W-:Y:S03]  /*6ac0*/  BSSY B0, `(.L_x_267) ;  /* 0x0000010000007945 */ /* 0x000fe60003800000 */
        /* <DEDUP_REMOVED lines=15> */
.L_x_268:
[----:B------:R-:W-:Y:S05]  /*6bc0*/  BSYNC B0 ;  /* 0x0000000000007941 */ /* 0x000fea0003800000 */
.L_x_267:
        /* <DEDUP_REMOVED lines=15> */
.L_x_270:
[----:B------:R-:W-:Y:S05]  /*6cc0*/  BSYNC B0 ;  /* 0x0000000000007941 */ /* 0x000fea0003800000 */
.L_x_269:
        /* <DEDUP_REMOVED lines=15> */
.L_x_272:
[----:B------:R-:W-:Y:S05]  /*6dc0*/  BSYNC B0 ;  /* 0x0000000000007941 */ /* 0x000fea0003800000 */
.L_x_271:
        /* <DEDUP_REMOVED lines=14> */
.L_x_274:
[----:B------:R-:W-:Y:S05]  /*6eb0*/  BSYNC B0 ;  /* 0x0000000000007941 */ /* 0x000fea0003800000 */
.L_x_273:
        /* <DEDUP_REMOVED lines=14> */
.L_x_276:
[----:B------:R-:W-:Y:S05]  /*6fa0*/  BSYNC B0 ;  /* 0x0000000000007941 */ /* 0x000fea0003800000 */
.L_x_275:
        /* <DEDUP_REMOVED lines=14> */
.L_x_278:
[----:B------:R-:W-:Y:S05]  /*7090*/  BSYNC B0 ;  /* 0x0000000000007941 */ /* 0x000fea0003800000 */
.L_x_277:
        /* <DEDUP_REMOVED lines=14> */
.L_x_280:
[----:B------:R-:W-:Y:S05]  /*7180*/  BSYNC B0 ;  /* 0x0000000000007941 */ /* 0x000fea0003800000 */
.L_x_279:
        /* <DEDUP_REMOVED lines=14> */
.L_x_249:
[----:B-----5:R-:W2:Y:S01]  /*7270*/  LDL R9, [R1+0xbc] ;  /* 0x0000bc0001097983 */ /* 0x020ea20000100800 */
        /* <DEDUP_REMOVED lines=17> */
[----:B--2--5:R-:W-:-:S03]  /*7390*/  IADD3 R6, -R0, R4, RZ ;  /* 0x0000000400067210 */ /* 0x024fc60007ffe1ff */
.L_x_281:
[----:B------:R-:W1:Y:S01]  /*73a0*/  S2R R4, SR_TID.X ;  /* 0x0000000000047919 */ /* 0x000e620000002100 */
[----:B-----5:R-:W-:Y:S01]  /*73b0*/  IADD3 R15, R6, -UR9, RZ ;  /* 0x80000009060f7c10 */ /* 0x020fe2000fffe0ff */
[----:B------:R-:W-:Y:S01]  /*73c0*/  IMAD.U32 R6, RZ, RZ, UR6 ;  /* 0x00000006ff067e24 */ /* 0x000fe2000f8e00ff */
[----:B------:R-:W-:Y:S01]  /*73d0*/  SHF.R.S32.HI R7, RZ, 0x1f, R9 ;  /* 0x0000001fff077819 */ /* 0x000fe20000011409 */
[----:B------:R-:W2:Y:S01]  /*73e0*/  S2R R20, SR_CTAID.Y ;  /* 0x0000000000147919 */ /* 0x000ea20000002600 */
[----:B------:R-:W-:Y:S01]  /*73f0*/  SEL R16, R9, RZ, !P1 ;  /* 0x000000ff09107207 */ /* 0x000fe20004800000 */
[----:B------:R-:W-:Y:S01]  /*7400*/  BSSY B0, `(.L_x_282) ;  /* 0x0000020000007945 */ /* 0x000fe20003800000 */
[----:B------:R-:W-:-:S02]  /*7410*/  SEL R17, R7, RZ, !P1 ;  /* 0x000000ff07117207 */ /* 0x000fc40004800000 */
[----:B-1----:R-:W-:-:S04]  /*7420*/  SHF.R.S32.HI R14, RZ, 0x1f, R4 ;  /* 0x0000001fff0e7819 */ /* 0x002fc80000011404 */
[----:B------:R-:W-:Y:S02]  /*7430*/  LEA.HI R14, R14, R4, RZ, 0x5 ;  /* 0x000000040e0e7211 */ /* 0x000fe400078f28ff */
[----:B--2---:R-:W-:Y:S02]  /*7440*/  SHF.R.S32.HI R21, RZ, 0x1f, R20 ;  /* 0x0000001fff157819 */ /* 0x004fe40000011414 */
[----:B------:R-:W-:Y:S02]  /*7450*/  LOP3.LUT R0, R14, 0x1fffffe0, RZ, 0xc0, !PT ;  /* 0x1fffffe00e007812 */ /* 0x000fe400078ec0ff */
[----:B------:R-:W-:-:S03]  /*7460*/  SHF.R.S32.HI R14, RZ, 0x5, R14 ;  /* 0x00000005ff0e7819 */ /* 0x000fc6000001140e */
[----:B------:R-:W-:Y:S01]  /*7470*/  IMAD.IADD R0, R4, 0x1, -R0 ;  /* 0x0000000104007824 */ /* 0x000fe200078e0a00 */
[C---:B------:R-:W-:Y:S02]  /*7480*/  IADD3 R2, P0, R14.reuse, R2, RZ ;  /* 0x000000020e027210 */ /* 0x040fe40007f1e0ff */
[----:B------:R-:W-:Y:S01]  /*7490*/  ISETP.GE.AND P2, PT, R14, R15, PT ;  /* 0x0000000f0e00720c */ /* 0x000fe20003f46270 */
[----:B------:R-:W-:Y:S01]  /*74a0*/  IMAD.SHL.U32 R12, R0, 0x8, RZ ;  /* 0x00000008000c7824 */ /* 0x000fe200078e00ff */
[----:B------:R-:W-:Y:S01]  /*74b0*/  LEA.HI.X.SX32 R3, R14, R3, 0x1, P0 ;  /* 0x000000030e037211 */ /* 0x000fe200000f0eff */
[----:B------:R-:W-:-:S03]  /*74c0*/  IMAD R0, R21, c[0x0][0x308], RZ ;  /* 0x0000c20015007a24 */ /* 0x000fc600078e02ff */
[----:B------:R-:W-:Y:S01]  /*74d0*/  SHF.R.S32.HI R13, RZ, 0x1f, R12 ;  /* 0x0000001fff0d7819 */ /* 0x000fe2000001140c */
[----:B------:R-:W-:Y:S01]  /*74e0*/  IMAD R0, R20, c[0x0][0x30c], R0 ;  /* 0x0000c30014007a24 */ /* 0x000fe200078e0200 */
[----:B------:R-:W-:Y:S01]  /*74f0*/  ISETP.GE.OR P0, PT, R12, c[0x0][0x2f4], P2 ;  /* 0x0000bd000c007a0c */ /* 0x000fe20001706670 */
[----:B------:R-:W-:-:S04]  /*7500*/  IMAD.WIDE R6, R6, 0x40, R2 ;  /* 0x0000004006067825 */ /* 0x000fc800078e0202 */
[----:B------:R-:W-:-:S04]  /*7510*/  IMAD.WIDE.U32 R4, R20, c[0x0][0x308], R12 ;  /* 0x0000c20014047a25 */ /* 0x000fc800078e000c */
[----:B------:R-:W-:Y:S02]  /*7520*/  IMAD.IADD R5, R0, 0x1, R5 ;  /* 0x0000000100057824 */ /* 0x000fe400078e0205 */
[----:B------:R-:W-:Y:S02]  /*7530*/  IMAD R0, R17, c[0x0][0x310], RZ ;  /* 0x0000c40011007a24 */ /* 0x000fe400078e02ff */
[----:B------:R-:W-:-:S04]  /*7540*/  IMAD.WIDE.U32 R10, R16, c[0x0][0x310], R4 ;  /* 0x0000c400100a7a25 */ /* 0x000fc800078e0004 */
[----:B------:R-:W-:-:S04]  /*7550*/  IMAD R0, R16, c[0x0][0x314], R0 ;  /* 0x0000c50010007a24 */ /* 0x000fc800078e0200 */
        /* <DEDUP_REMOVED lines=10> */
.L_x_283:
[----:B------:R-:W-:Y:S05]  /*7600*/  BSYNC B0 ;  /* 0x0000000000007941 */ /* 0x000fea0003800000 */
.L_x_282:
        /* <DEDUP_REMOVED lines=17> */
.L_x_285:
[----:B------:R-:W-:Y:S05]  /*7720*/  BSYNC B0 ;  /* 0x0000000000007941 */ /* 0x000fea0003800000 */
.L_x_284:
        /* <DEDUP_REMOVED lines=17> */
.L_x_287:
[----:B------:R-:W-:Y:S05]  /*7840*/  BSYNC B0 ;  /* 0x0000000000007941 */ /* 0x000fea0003800000 */
.L_x_286:
        /* <DEDUP_REMOVED lines=16> */
.L_x_289:
[----:B------:R-:W-:Y:S05]  /*7950*/  BSYNC B0 ;  /* 0x0000000000007941 */ /* 0x000fea0003800000 */
.L_x_288:
        /* <DEDUP_REMOVED lines=16> */
.L_x_291:
[----:B------:R-:W-:Y:S05]  /*7a60*/  BSYNC B0 ;  /* 0x0000000000007941 */ /* 0x000fea0003800000 */
.L_x_290:
        /* <DEDUP_REMOVED lines=16> */
.L_x_293:
[----:B------:R-:W-:Y:S05]  /*7b70*/  BSYNC B0 ;  /* 0x0000000000007941 */ /* 0x000fea0003800000 */
.L_x_292:
        /* <DEDUP_REMOVED lines=16> */
.L_x_295:
[----:B------:R-:W-:Y:S05]  /*7c80*/  BSYNC B0 ;  /* 0x0000000000007941 */ /* 0x000fea0003800000 */
.L_x_294:
        /* <DEDUP_REMOVED lines=16> */
.L_x_297:
[----:B------:R-:W-:Y:S05]  /*7d90*/  BSYNC B0 ;  /* 0x0000000000007941 */ /* 0x000fea0003800000 */
.L_x_296:
        /* <DEDUP_REMOVED lines=19> */
.L_x_299:
[----:B------:R-:W-:Y:S05]  /*7ed0*/  BSYNC B0 ;  /* 0x0000000000007941 */ /* 0x000fea0003800000 */
.L_x_298:
        /* <DEDUP_REMOVED lines=15> */
.L_x_301:
[----:B------:R-:W-:Y:S05]  /*7fd0*/  BSYNC B0 ;  /* 0x0000000000007941 */ /* 0x000fea0003800000 */
.L_x_300:
        /* <DEDUP_REMOVED lines=15> */
.L_x_303:
[----:B------:R-:W-:Y:S05]  /*80d0*/  BSYNC B0 ;  /* 0x0000000000007941 */ /* 0x000fea0003800000 */
.L_x_302:
        /* <DEDUP_REMOVED lines=14> */
.L_x_305:
[----:B------:R-:W-:Y:S05]  /*81c0*/  BSYNC B0 ;  /* 0x0000000000007941 */ /* 0x000fea0003800000 */
.L_x_304:
        /* <DEDUP_REMOVED lines=14> */
.L_x_307:
[----:B------:R-:W-:Y:S05]  /*82b0*/  BSYNC B0 ;  /* 0x0000000000007941 */ /* 0x000fea0003800000 */
.L_x_306:
        /* <DEDUP_REMOVED lines=14> */
.L_x_309:
[----:B------:R-:W-:Y:S05]  /*83a0*/  BSYNC B0 ;  /* 0x0000000000007941 */ /* 0x000fea0003800000 */
.L_x_308:
        /* <DEDUP_REMOVED lines=14> */
.L_x_311:
[----:B------:R-:W-:Y:S05]  /*8490*/  BSYNC B0 ;  /* 0x0000000000007941 */ /* 0x000fea0003800000 */
.L_x_310:
        /* <DEDUP_REMOVED lines=14> */
.L_x_312:
        /* <DEDUP_REMOVED lines=16> */
.L_x_1152:


//--------------------- .text._ZN7cutlass13device_kernelIN5flash19enable_sm80_to_sm89INS1_16FlashAttnBwdSm80INS1_25CollectiveMainloopBwdSm80ILi1ELi1EN4cute5tupleIJNS5_1CILi32EEENS7_ILi64EEENS7_ILi256EEEEEENS_6half_tEfNS_4arch4Sm80ELb0ELb1ELb0ELb1ELb0ELb0ELb0ELb0ELi2ELi2ELi2ELi1ELb1EEENS1_24CollectiveEpilogueBwdGQAISB_fSE_Li256ELb1ELb0EEENS1_19SingleTileSchedulerILb1ELb0ELb0ELi64EEEEEEEEEvNT_6ParamsE --------------------------
	.section	.text._ZN7cutlass13device_kernelIN5flash19enable_sm80_to_sm89INS1_16FlashAttnBwdSm80INS1_25CollectiveMainloopBwdSm80ILi1ELi1EN4cute5tupleIJNS5_1CILi32EEENS7_ILi64EEENS7_ILi256EEEEEENS_6half_tEfNS_4arch4Sm80ELb0ELb1ELb0ELb1ELb0ELb0ELb0ELb0ELi2ELi2ELi2ELi1ELb1EEENS1_24CollectiveEpilogueBwdGQAISB_fSE_Li256ELb1ELb0EEENS1_19SingleTileSchedulerILb1ELb0ELb0ELi64EEEEEEEEEvNT_6ParamsE,"ax",@progbits
	.sectioninfo	@"SHI_REGISTERS=255"
	.align	128
.text._ZN7cutlass13device_kernelIN5flash19enable_sm80_to_sm89INS1_16FlashAttnBwdSm80INS1_25CollectiveMainloopBwdSm80ILi1ELi1EN4cute5tupleIJNS5_1CILi32EEENS7_ILi64EEENS7_ILi256EEEEEENS_6half_tEfNS_4arch4Sm80ELb0ELb1ELb0ELb1ELb0ELb0ELb0ELb0ELi2ELi2ELi2ELi1ELb1EEENS1_24CollectiveEpilogueBwdGQAISB_fSE_Li256ELb1ELb0EEENS1_19SingleTileSchedulerILb1ELb0ELb0ELi64EEEEEEEEEvNT_6ParamsE:
        .type           _ZN7cutlass13device_kernelIN5flash19enable_sm80_to_sm89INS1_16FlashAttnBwdSm80INS1_25CollectiveMainloopBwdSm80ILi1ELi1EN4cute5tupleIJNS5_1CILi32EEENS7_ILi64EEENS7_ILi256EEEEEENS_6half_tEfNS_4arch4Sm80ELb0ELb1ELb0ELb1ELb0ELb0ELb0ELb0ELi2ELi2ELi2ELi1ELb1EEENS1_24CollectiveEpilogueBwdGQAISB_fSE_Li256ELb1ELb0EEENS1_19SingleTileSchedulerILb1ELb0ELb0ELi64EEEEEEEEEvNT_6ParamsE,@function
        .size           _ZN7cutlass13device_kernelIN5flash19enable_sm80_to_sm89INS1_16FlashAttnBwdSm80INS1_25CollectiveMainloopBwdSm80ILi1ELi1EN4cute5tupleIJNS5_1CILi32EEENS7_ILi64EEENS7_ILi256EEEEEENS_6half_tEfNS_4arch4Sm80ELb0ELb1ELb0ELb1ELb0ELb0ELb0ELb0ELi2ELi2ELi2ELi1ELb1EEENS1_24CollectiveEpilogueBwdGQAISB_fSE_Li256ELb1ELb0EEENS1_19SingleTileSchedulerILb1ELb0ELb0ELi64EEEEEEEEEvNT_6ParamsE,(.L_x_1153 - _ZN7cutlass13device_kernelIN5flash19enable_sm80_to_sm89INS1_16FlashAttnBwdSm80INS1_25CollectiveMainloopBwdSm80ILi1ELi1EN4cute5tupleIJNS5_1CILi32EEENS7_ILi64EEENS7_ILi256EEEEEENS_6half_tEfNS_4arch4Sm80ELb0ELb1ELb0ELb1ELb0ELb0ELb0ELb0ELi2ELi2ELi2ELi1ELb1EEENS1_24CollectiveEpilogueBwdGQAISB_fSE_Li256ELb1ELb0EEENS1_19SingleTileSchedulerILb1ELb0ELb0ELi64EEEEEEEEEvNT_6ParamsE)
        .other          _ZN7cutlass13device_kernelIN5flash19enable_sm80_to_sm89INS1_16FlashAttnBwdSm80INS1_25CollectiveMainloopBwdSm80ILi1ELi1EN4cute5tupleIJNS5_1CILi32EEENS7_ILi64EEENS7_ILi256EEEEEENS_6half_tEfNS_4arch4Sm80ELb0ELb1ELb0ELb1ELb0ELb0ELb0ELb0ELi2ELi2ELi2ELi1ELb1EEENS1_24CollectiveEpilogueBwdGQAISB_fSE_Li256ELb1ELb0EEENS1_19SingleTileSchedulerILb1ELb0ELb0ELi64EEEEEEEEEvNT_6ParamsE,@"STO_CUDA_ENTRY STV_DEFAULT"
_ZN7cutlass13device_kernelIN5flash19enable_sm80_to_sm89INS1_16FlashAttnBwdSm80INS1_25CollectiveMainloopBwdSm80ILi1ELi1EN4cute5tupleIJNS5_1CILi32EEENS7_ILi64EEENS7_ILi256EEEEEENS_6half_tEfNS_4arch4Sm80ELb0ELb1ELb0ELb1ELb0ELb0ELb0ELb0ELi2ELi2ELi2ELi1ELb1EEENS1_24CollectiveEpilogueBwdGQAISB_fSE_Li256ELb1ELb0EEENS1_19SingleTileSchedulerILb1ELb0ELb0ELi64EEEEEEEEEvNT_6ParamsE:
        /* <DEDUP_REMOVED lines=18> */
.L_x_314:
        /* <DEDUP_REMOVED lines=8> */
.L_x_316:
[----:B------:R-:W-:Y:S02]  /*01a0*/  MOV R0, c[0x0][0x3ac] ;  /* 0x0000eb0000007a02 */ /* 0x000fe40000000f00 */
.L_x_315:
[----:B------:R-:W-:-:S06]  /*01b0*/  USHF.L.U32 UR9, UR6, 0x6, URZ ;  /* 0x0000000606097899 */ /* 0x000fcc000800063f */
[----:B-----5:R-:W-:-:S04]  /*01c0*/  ISETP.LE.AND P0, PT, R0, UR9, PT ;  /* 0x0000000900007c0c */ /* 0x020fc8000bf03270 */
[----:B------:R-:W-:-:S05]  /*01d0*/  SEL R0, R5, 0xffffffff, !P0 ;  /* 0xffffffff05007807 */ /* 0x000fca0004000000 */
[----:B------:R2:W-:Y:S01]  /*01e0*/  STL [R1+0xbc], R0 ;  /* 0x0000bc0001007387 */ /* 0x0005e20000100800 */
[----:B------:R-:W-:Y:S05]  /*01f0*/  BRA `(.L_x_317) ;  /* 0x0000012000007947 */ /* 0x000fea0003800000 */
.L_x_313:
[----:B--2-4-:R-:W-:-:S04]  /*0200*/  ISETP.NE.U32.AND P0, PT, RZ, c[0x0][0x3c8], PT ;  /* 0x0000f200ff007a0c */ /* 0x014fc80003f05070 */
[----:B------:R-:W-:-:S13]  /*0210*/  ISETP.NE.AND.EX P0, PT, RZ, c[0x0][0x3cc], PT, P0 ;  /* 0x0000f300ff007a0c */ /* 0x000fda0003f05300 */
[----:B------:R-:W-:Y:S05]  /*0220*/  @!P0 BRA `(.L_x_318) ;  /* 0x0000002000008947 */ /* 0x000fea0003800000 */
[----:B------:R1:W5:Y:S01]  /*0230*/  LDG.E R0, [R2.64] ;  /* 0x0000000a02007981 */ /* 0x000362000c1e1900 */
[----:B------:R-:W-:Y:S05]  /*0240*/  BRA `(.L_x_319) ;  /* 0x0000009000007947 */ /* 0x000fea0003800000 */
.L_x_318:
        /* <DEDUP_REMOVED lines=8> */
.L_x_320:
[----:B------:R-:W-:Y:S02]  /*02d0*/  MOV R0, c[0x0][0x3ac] ;  /* 0x0000eb0000007a02 */ /* 0x000fe40000000f00 */
.L_x_319:
[----:B------:R-:W-:-:S06]  /*02e0*/  USHF.L.U32 UR9, UR6, 0x6, URZ ;  /* 0x0000000606097899 */ /* 0x000fcc000800063f */
[----:B-----5:R-:W-:-:S04]  /*02f0*/  ISETP.LE.AND P0, PT, R0, UR9, PT ;  /* 0x0000000900007c0c */ /* 0x020fc8000bf03270 */
[----:B------:R-:W-:-:S05]  /*0300*/  SEL R0, R5, 0xffffffff, !P0 ;  /* 0xffffffff05007807 */ /* 0x000fca0004000000 */
[----:B------:R2:W-:Y:S04]  /*0310*/  STL [R1+0xbc], R0 ;  /* 0x0000bc0001007387 */ /* 0x0005e80000100800 */
.L_x_317:
        /* <DEDUP_REMOVED lines=10> */
[CC--:B-1----:R-:W-:Y:S02]  /*03c0*/  @P0 IMAD.WIDE R2, R150.reuse, R10.reuse, c[0x0][0x2d8] ;  /* 0x0000b60096020625 */ /* 0x0c2fe400078e020a */
[----:B--2---:R-:W2:Y:S04]  /*03d0*/  @P1 LDG.E R0, [R4.64] ;  /* 0x0000000a04001981 */ /* 0x004ea8000c1e1900 */
[----:B------:R1:W3:Y:S04]  /*03e0*/  @P0 LDG.E R8, [R2.64] ;  /* 0x0000000a02080981 */ /* 0x0002e8000c1e1900 */
[----:B------:R-:W4:Y:S01]  /*03f0*/  @P1 LDG.E R7, [R4.64] ;  /* 0x0000000a04071981 */ /* 0x000f22000c1e1900 */
[----:B-1----:R-:W-:-:S05]  /*0400*/  IMAD.WIDE R2, R150, R10, c[0x0][0x2d0] ;  /* 0x0000b40096027625 */ /* 0x002fca00078e020a */
[----:B------:R-:W5:Y:S01]  /*0410*/  @P2 LDG.E R6, [R2.64] ;  /* 0x0000000a02062981 */ /* 0x000f62000c1e1900 */
[----:B------:R-:W-:Y:S01]  /*0420*/  ULDC UR8, c[0x0][0x168] ;  /* 0x00005a0000087ab9 */ /* 0x000fe20000000800 */
[----:B------:R-:W-:Y:S01]  /*0430*/  CS2R R12, SRZ ;  /* 0x00000000000c7805 */ /* 0x000fe2000001ff00 */
[----:B------:R-:W-:Y:S01]  /*0440*/  ULDC UR15, c[0x0][0x198] ;  /* 0x00006600000f7ab9 */ /* 0x000fe20000000800 */
[----:B------:R-:W-:Y:S02]  /*0450*/  IMAD.MOV.U32 R11, RZ, RZ, RZ ;  /* 0x000000ffff0b7224 */ /* 0x000fe400078e00ff */
[----:B--2---:R-:W-:Y:S01]  /*0460*/  @P1 IMAD R0, R150, 0x20, R0 ;  /* 0x0000002096001824 */ /* 0x004fe200078e0200 */
[----:B---3--:R1:W2:Y:S01]  /*0470*/  @P0 R2UR UR8, R8 ;  /* 0x00000000080803c2 */ /* 0x0082a200000e0000 */
[--C-:B----4-:R-:W-:Y:S01]  /*0480*/  @P1 SHF.R.S32.HI R13, RZ, 0x1f, R7.reuse ;  /* 0x0000001fff0d1819 */ /* 0x110fe20000011407 */
[----:B------:R-:W-:Y:S02]  /*0490*/  @P1 IMAD.MOV.U32 R12, RZ, RZ, R7 ;  /* 0x000000ffff0c1224 */ /* 0x000fe400078e0007 */
[----:B-1----:R-:W-:-:S04]  /*04a0*/  @P1 SHF.R.S32.HI R8, RZ, 0x1f, R0 ;  /* 0x0000001fff081819 */ /* 0x002fc80000011400 */
[----:B------:R-:W-:Y:S02]  /*04b0*/  @P1 LEA.HI R0, R8, R0, RZ, 0x5 ;  /* 0x0000000008001211 */ /* 0x000fe400078f28ff */
[----:B------:R-:W-:Y:S02]  /*04c0*/  CS2R R8, SRZ ;  /* 0x0000000000087805 */ /* 0x000fe4000001ff00 */
[--C-:B-----5:R-:W-:Y:S01]  /*04d0*/  @P2 SHF.R.S32.HI R9, RZ, 0x1f, R6.reuse ;  /* 0x0000001fff092819 */ /* 0x120fe20000011406 */
[----:B------:R-:W-:Y:S01]  /*04e0*/  @P2 IMAD.MOV.U32 R8, RZ, RZ, R6 ;  /* 0x000000ffff082224 */ /* 0x000fe200078e0006 */
[----:B------:R-:W-:Y:S01]  /*04f0*/  @P1 LOP3.LUT R11, R0, 0xffffffe0, RZ, 0xc0, !PT ;  /* 0xffffffe0000b1812 */ /* 0x000fe200078ec0ff */
[----:B------:R-:W-:Y:S05]  /*0500*/  @P0 BRA `(.L_x_321) ;  /* 0x0000006000000947 */ /* 0x000fea0003800000 */
[----:B--2---:R-:W-:Y:S05]  /*0510*/  @!P1 BRA `(.L_x_321) ;  /* 0x0000005000009947 */ /* 0x004fea0003800000 */
[----:B------:R1:W2:Y:S04]  /*0520*/  LDG.E R0, [R4.64] ;  /* 0x0000000a04007981 */ /* 0x0002a8000c1e1900 */
[----:B-1----:R-:W3:Y:S01]  /*0530*/  LDG.E R4, [R4.64+0x4] ;  /* 0x0000040a04047981 */ /* 0x002ee2000c1e1900 */
[----:B--2---:R-:W1:Y:S08]  /*0540*/  R2UR UR8, R0 ;  /* 0x00000000000873c2 */ /* 0x004e7000000e0000 */
[----:B---3--:R-:W1:Y:S02]  /*0550*/  R2UR UR4, R4 ;  /* 0x00000000040473c2 */ /* 0x008e6400000e0000 */
[----:B-1----:R-:W-:-:S06]  /*0560*/  UIADD3 UR8, -UR8, UR4, URZ ;  /* 0x0000000408087290 */ /* 0x002fcc000fffe13f */
.L_x_321:
[----:B--2---:R-:W-:-:S04]  /*0570*/  ISETP.NE.U32.AND P0, PT, RZ, c[0x0][0x2e0], PT ;  /* 0x0000b800ff007a0c */ /* 0x004fc80003f05070 */
[----:B------:R-:W-:-:S13]  /*0580*/  ISETP.NE.AND.EX P0, PT, RZ, c[0x0][0x2e4], PT, P0 ;  /* 0x0000b900ff007a0c */ /* 0x000fda0003f05300 */
[----:B------:R-:W-:Y:S05]  /*0590*/  @!P0 BRA `(.L_x_322) ;  /* 0x0000004000008947 */ /* 0x000fea0003800000 */
[----:B------:R-:W-:-:S05]  /*05a0*/  IMAD.WIDE R2, R150, R10, c[0x0][0x2e0] ;  /* 0x0000b80096027625 */ /* 0x000fca00078e020a */
[----:B------:R-:W2:Y:S02]  /*05b0*/  LDG.E R0, [R2.64] ;  /* 0x0000000a02007981 */ /* 0x000ea4000c1e1900 */
[----:B--2---:R1:W2:Y:S02]  /*05c0*/  R2UR UR15, R0 ;  /* 0x00000000000f73c2 */ /* 0x0042a400000e0000 */
[----:B-12---:R-:W-:Y:S05]  /*05d0*/  BRA `(.L_x_323) ;  /* 0x0000006000007947 */ /* 0x006fea0003800000 */
.L_x_322:
[----:B------:R-:W-:Y:S05]  /*05e0*/  @!P2 BRA `(.L_x_323) ;  /* 0x000000500000a947 */ /* 0x000fea0003800000 */
[----:B------:R1:W2:Y:S04]  /*05f0*/  LDG.E R0, [R2.64] ;  /* 0x0000000a02007981 */ /* 0x0002a8000c1e1900 */
[----:B-1----:R-:W3:Y:S01]  /*0600*/  LDG.E R2, [R2.64+0x4] ;  /* 0x0000040a02027981 */ /* 0x002ee2000c1e1900 */
[----:B--2---:R-:W1:Y:S08]  /*0610*/  R2UR UR15, R0 ;  /* 0x00000000000f73c2 */ /* 0x004e7000000e0000 */
[----:B---3--:R-:W1:Y:S02]  /*0620*/  R2UR UR4, R2 ;  /* 0x00000000020473c2 */ /* 0x008e6400000e0000 */
[----:B-1----:R-:W-:-:S06]  /*0630*/  UIADD3 UR15, -UR15, UR4, URZ ;  /* 0x000000040f0f7290 */ /* 0x002fcc000fffe13f */
.L_x_323:
        /* <DEDUP_REMOVED lines=15> */
.L_x_324:
[----:B------:R-:W-:Y:S01]  /*0730*/  UIADD3 UR4, UR9, UR8, -UR15 ;  /* 0x0000000809047290 */ /* 0x000fe2000fffe80f */
[----:B------:R-:W-:Y:S01]  /*0740*/  PLOP3.LUT P3, PT, PT, PT, PT, 0x80, 0x0 ;  /* 0x000000000000781c */ /* 0x000fe20003f6f070 */
[----:B------:R-:W-:Y:S01]  /*0750*/  ULDC UR5, c[0x0][0x2a4] ;  /* 0x0000a90000057ab9 */ /* 0x000fe20000000800 */
[----:B------:R-:W-:Y:S01]  /*0760*/  CS2R R142, SRZ ;  /* 0x00000000008e7805 */ /* 0x000fe2000001ff00 */
[----:B------:R-:W-:Y:S01]  /*0770*/  UIADD3 UR5, UR4, -UR5, URZ ;  /* 0x8000000504057290 */ /* 0x000fe2000fffe03f */
        /* <DEDUP_REMOVED lines=77> */
[----:B------:R-:W-:Y:S01]  /*0c50*/  IMAD.MOV.U32 R17, RZ, RZ, c[0x0][0x1d8] ;  /* 0x00007600ff117624 */ /* 0x000fe200078e00ff */
[----:B------:R-:W-:Y:S01]  /*0c60*/  LEA.HI R36, R31, R149, RZ, 0x3 ;  /* 0x000000951f247211 */ /* 0x000fe200078f18ff */
[----:B------:R-:W-:Y:S01]  /*0c70*/  UIADD3 UR14, -UR9, UR15, URZ ;  /* 0x0000000f090e7290 */ /* 0x000fe2000fffe13f */
[----:B------:R-:W-:Y:S01]  /*0c80*/  SEL R24, R29, RZ, !P2 ;  /* 0x000000ff1d187207 */ /* 0x000fe20005000000 */
[----:B------:R-:W-:Y:S01]  /*0c90*/  IMAD.MOV.U32 R18, RZ, RZ, c[0x0][0x1dc] ;  /* 0x00007700ff127624 */ /* 0x000fe200078e00ff */
[----:B------:R-:W-:Y:S01]  /*0ca0*/  LOP3.LUT R0, R36, 0xfffffff8, RZ, 0xc0, !PT ;  /* 0xfffffff824007812 */ /* 0x000fe200078ec0ff */
[----:B------:R-:W-:Y:S01]  /*0cb0*/  USHF.R.S32.HI UR13, URZ, 0x1f, UR12 ;  /* 0x0000001f3f0d7899 */ /* 0x000fe2000801140c */
[----:B------:R-:W-:Y:S01]  /*0cc0*/  SHF.R.S32.HI R43, RZ, 0x3, R36 ;  /* 0x00000003ff2b7819 */ /* 0x000fe20000011424 */
[----:B------:R-:W-:Y:S01]  /*0cd0*/  ULDC.64 UR4, c[0x0][0x178] ;  /* 0x00005e0000047ab9 */ /* 0x000fe20000000a00 */
[----:B------:R-:W-:Y:S01]  /*0ce0*/  SEL R19, R150, RZ, !P2 ;  /* 0x000000ff96137207 */ /* 0x000fe20005000000 */
[----:B------:R-:W-:Y:S01]  /*0cf0*/  IMAD.IADD R25, R149, 0x1, -R0 ;  /* 0x0000000195197824 */ /* 0x000fe200078e0a00 */
[----:B------:R-:W-:Y:S01]  /*0d00*/  SHF.R.S32.HI R15, RZ, 0x1f, R43 ;  /* 0x0000001fff0f7819 */ /* 0x000fe2000001142b */
[----:B------:R-:W-:Y:S01]  /*0d10*/  @P0 IMAD.HI.U32 R2, R148, c[0x0][0x24c], RZ ;  /* 0x0000930094020a27 */ /* 0x000fe200078e00ff */
[----:B------:R-:W-:Y:S01]  /*0d20*/  IADD3 R20, P2, R14, R11, RZ ;  /* 0x0000000b0e147210 */ /* 0x000fe20007f5e0ff */
[----:B------:R-:W-:Y:S01]  /*0d30*/  UIMAD UR16, UR13, UR4, URZ ;  /* 0x000000040d1072a4 */ /* 0x000fe2000f8e023f */
[-C--:B------:R-:W-:Y:S01]  /*0d40*/  LEA.HI R39, R31, R149.reuse, RZ, 0x4 ;  /* 0x000000951f277211 */ /* 0x080fe200078f20ff */
[----:B------:R-:W-:Y:S01]  /*0d50*/  UIMAD.WIDE.U32 UR18, UR12, UR4, URZ ;  /* 0x000000040c1272a5 */ /* 0x000fe2000f8e003f */
[----:B------:R-:W-:Y:S01]  /*0d60*/  @P0 SHF.R.U32.HI R10, RZ, c[0x0][0x250], R2 ;  /* 0x00009400ff0a0a19 */ /* 0x000fe20000011602 */
[----:B------:R-:W-:Y:S01]  /*0d70*/  IMAD.SHL.U32 R2, R25, 0x8, RZ ;  /* 0x0000000819027824 */ /* 0x000fe200078e00ff */
[----:B------:R-:W-:Y:S01]  /*0d80*/  IADD3 R6, P0, R43, R8, RZ ;  /* 0x000000082b067210 */ /* 0x000fe20007f1e0ff */
[----:B------:R-:W-:Y:S01]  /*0d90*/  IMAD R8, R24, c[0x0][0x1e8], RZ ;  /* 0x00007a0018087a24 */ /* 0x000fe200078e02ff */
[----:B------:R-:W-:Y:S01]  /*0da0*/  SHF.R.S32.HI R16, RZ, 0x1f, R10 ;  /* 0x0000001fff107819 */ /* 0x000fe2000001140a */
[----:B------:R-:W-:Y:S01]  /*0db0*/  UIMAD UR5, UR12, UR5, UR16 ;  /* 0x000000050c0572a4 */ /* 0x000fe2000f8e0210 */
[--C-:B------:R-:W-:Y:S01]  /*0dc0*/  SHF.R.S32.HI R3, RZ, 0x1f, R2.reuse ;  /* 0x0000001fff037819 */ /* 0x100fe20000011402 */
[----:B------:R-:W-:Y:S01]  /*0dd0*/  IMAD.X R7, R15, 0x1, R9, P0 ;  /* 0x000000010f077824 */ /* 0x000fe200000e0609 */
[----:B------:R-:W-:Y:S01]  /*0de0*/  IADD3 R34, R2, 0x40, RZ ;  /* 0x0000004002227810 */ /* 0x000fe20007ffe0ff */
[----:B------:R-:W-:Y:S01]  /*0df0*/  IMAD R0, R16, c[0x0][0x1e0], RZ ;  /* 0x0000780010007a24 */ /* 0x000fe200078e02ff */
[----:B------:R-:W-:Y:S01]  /*0e00*/  IADD3 R33, R2, 0x80, RZ ;  /* 0x0000008002217810 */ /* 0x000fe20007ffe0ff */
[----:B------:R-:W-:Y:S01]  /*0e10*/  IMAD.WIDE.U32 R4, R10, c[0x0][0x1e0], R2 ;  /* 0x000078000a047a25 */ /* 0x000fe200078e0002 */
[----:B------:R-:W-:Y:S01]  /*0e20*/  ISETP.GE.AND P6, PT, R34, c[0x0][0x1cc], PT ;  /* 0x0000730022007a0c */ /* 0x000fe20003fc6270 */
[----:B------:R-:W-:Y:S01]  /*0e30*/  UIADD3 UR5, UR19, UR5, URZ ;  /* 0x0000000513057290 */ /* 0x000fe2000fffe03f */
[----:B------:R-:W-:Y:S01]  /*0e40*/  ISETP.GE.AND P4, PT, R33, c[0x0][0x1cc], PT ;  /* 0x0000730021007a0c */ /* 0x000fe20003f86270 */
[----:B------:R-:W-:Y:S01]  /*0e50*/  IMAD R0, R10, c[0x0][0x1e4], R0 ;  /* 0x000079000a007a24 */ /* 0x000fe200078e0200 */
[-C--:B------:R-:W-:Y:S01]  /*0e60*/  LEA.HI R30, R31, R149.reuse, RZ, 0x2 ;  /* 0x000000951f1e7211 */ /* 0x080fe200078f10ff */
[----:B------:R-:W-:Y:S01]  /*0e70*/  IMAD.U32 R9, RZ, RZ, UR6 ;  /* 0x00000006ff097e24 */ /* 0x000fe2000f8e00ff */
[----:B------:R-:W-:Y:S01]  /*0e80*/  IADD3 R32, R2, 0xc0, RZ ;  /* 0x000000c002207810 */ /* 0x000fe20007ffe0ff */
[----:B------:R-:W-:Y:S01]  /*0e90*/  IMAD.IADD R5, R5, 0x1, R0 ;  /* 0x0000000105057824 */ /* 0x000fe200078e0200 */
[----:B------:R-:W-:Y:S01]  /*0ea0*/  SHF.R.S32.HI R28, RZ, 0x2, R30 ;  /* 0x00000002ff1c7819 */ /* 0x000fe2000001141e */
[----:B------:R-:W-:Y:S01]  /*0eb0*/  IMAD R0, R19, c[0x0][0x1ec], R8 ;  /* 0x00007b0013007a24 */ /* 0x000fe200078e0208 */
[----:B------:R-:W-:Y:S01]  /*0ec0*/  LEA.HI R37, R31, R149, RZ, 0x5 ;  /* 0x000000951f257211 */ /* 0x000fe200078f28ff */
[----:B------:R-:W-:Y:S01]  /*0ed0*/  IMAD.WIDE R8, R9, 0x40, R6 ;  /* 0x0000004009087825 */ /* 0x000fe200078e0206 */
[----:B------:R-:W-:Y:S01]  /*0ee0*/  SHF.R.S32.HI R40, RZ, 0x1f, R148 ;  /* 0x0000001fff287819 */ /* 0x000fe20000011494 */
[----:B------:R-:W-:Y:S01]  /*0ef0*/  USHF.L.U32 UR16, UR12, 0x5, URZ ;  /* 0x000000050c107899 */ /* 0x000fe2000800063f */
[----:B------:R-:W-:Y:S01]  /*0f00*/  SHF.R.S32.HI R35, RZ, 0x5, R37 ;  /* 0x00000005ff237819 */ /* 0x000fe20000011425 */
[----:B------:R-:W-:Y:S01]  /*0f10*/  IMAD.WIDE.U32 R4, R19, c[0x0][0x1e8], R4 ;  /* 0x00007a0013047a25 */ /* 0x000fe200078e0004 */
[----:B------:R-:W-:Y:S01]  /*0f20*/  UMOV UR17, 0x5 ;  /* 0x0000000500117882 */ /* 0x000fe20000000000 */
[----:B------:R-:W-:Y:S01]  /*0f30*/  CS2R R146, SRZ ;  /* 0x0000000000927805 */ /* 0x000fe2000001ff00 */
[----:B------:R-:W-:Y:S01]  /*0f40*/  UIADD3 UR4, -UR16, UR8, URZ ;  /* 0x0000000810047290 */ /* 0x000fe2000fffe13f */
[----:B------:R-:W-:Y:S01]  /*0f50*/  IMAD R6, R9, c[0x0][0x1d8], RZ ;  /* 0x0000760009067a24 */ /* 0x000fe200078e02ff */
[----:B------:R-:W-:Y:S01]  /*0f60*/  CS2R R144, SRZ ;  /* 0x0000000000907805 */ /* 0x000fe2000001ff00 */
        /* <DEDUP_REMOVED lines=12> */
[----:B------:R-:W-:Y:S01]  /*1030*/  CS2R R134, SRZ ;  /* 0x0000000000867805 */ /* 0x000fe2000001ff00 */
        /* <DEDUP_REMOVED lines=12> */
[----:B------:R-:W-:Y:S01]  /*1100*/  IADD3 R14, P3, R43, R12, RZ ;  /* 0x0000000c2b0e7210 */ /* 0x000fe20007f7e0ff */
[----:B------:R-:W-:Y:S01]  /*1110*/  CS2R R124, SRZ ;  /* 0x00000000007c7805 */ /* 0x000fe2000001ff00 */
[----:B------:R-:W-:Y:S01]  /*1120*/  LOP3.LUT R7, R0, 0x38, R2, 0xf8, !PT ;  /* 0x0000003800077812 */ /* 0x000fe200078ef802 */
[----:B------:R-:W-:Y:S01]  /*1130*/  CS2R R122, SRZ ;  /* 0x00000000007a7805 */ /* 0x000fe2000001ff00 */
[----:B------:R-:W-:Y:S01]  /*1140*/  SHF.R.U32.HI R0, RZ, 0x3, R0 ;  /* 0x00000003ff007819 */ /* 0x000fe20000011600 */
[----:B------:R-:W-:Y:S01]  /*1150*/  CS2R R120, SRZ ;  /* 0x0000000000787805 */ /* 0x000fe2000001ff00 */
[----:B------:R-:W-:Y:S01]  /*1160*/  LEA R12, P0, R17, R4, 0x6 ;  /* 0x00000004110c7211 */ /* 0x000fe200078030ff */
[----:B------:R-:W-:Y:S01]  /*1170*/  CS2R R118, SRZ ;  /* 0x0000000000767805 */ /* 0x000fe2000001ff00 */
[----:B------:R-:W-:Y:S01]  /*1180*/  LEA.HI.X.SX32 R23, R6, R11, 0x1, P2 ;  /* 0x0000000b06177211 */ /* 0x000fe200010f0eff */
[----:B------:R-:W-:Y:S01]  /*1190*/  IMAD.X R11, R15, 0x1, R13, P3 ;  /* 0x000000010f0b7824 */ /* 0x000fe200018e060d */
[----:B------:R-:W-:Y:S01]  /*11a0*/  LOP3.LUT R6, R38, R7, R0, 0xf6, !PT ;  /* 0x0000000726067212 */ /* 0x000fe200078ef600 */
[----:B------:R-:W-:Y:S01]  /*11b0*/  CS2R R116, SRZ ;  /* 0x0000000000747805 */ /* 0x000fe2000001ff00 */
[----:B------:R-:W-:Y:S01]  /*11c0*/  LEA.HI.X R13, R17, R5, R18, 0x6, P0 ;  /* 0x00000005110d7211 */ /* 0x000fe200000f3412 */
[----:B------:R-:W-:Y:S01]  /*11d0*/  IMAD.MOV.U32 R17, RZ, RZ, c[0x0][0x2a8] ;  /* 0x0000aa00ff117624 */ /* 0x000fe200078e00ff */
[----:B------:R-:W-:Y:S01]  /*11e0*/  IADD3 R0, -R43, UR14, RZ ;  /* 0x0000000e2b007c10 */ /* 0x000fe2000fffe1ff */
[----:B------:R-:W-:Y:S01]  /*11f0*/  IMAD.SHL.U32 R41, R6, 0x2, RZ ;  /* 0x0000000206297824 */ /* 0x000fe200078e00ff */
[----:B------:R-:W-:Y:S01]  /*1200*/  ISETP.GE.AND P0, PT, R2, c[0x0][0x1cc], PT ;  /* 0x0000730002007a0c */ /* 0x000fe20003f06270 */
[----:B------:R-:W-:Y:S01]  /*1210*/  IMAD R6, R16, c[0x0][0x1b0], RZ ;  /* 0x00006c0010067a24 */ /* 0x000fe200078e02ff */
[----:B------:R-:W-:Y:S01]  /*1220*/  ISETP.LT.OR P3, PT, R0, 0x1, P6 ;  /* 0x000000010000780c */ /* 0x000fe20003761670 */
[----:B------:R-:W-:Y:S01]  /*1230*/  IMAD.WIDE.U32 R22, R148, c[0x0][0x238], R22 ;  /* 0x00008e0094167a25 */ /* 0x000fe200078e0016 */
[C---:B------:R-:W-:Y:S01]  /*1240*/  ISETP.LT.OR P2, PT, R0.reuse, 0x1, P0 ;  /* 0x000000010000780c */ /* 0x040fe20000741670 */
[----:B------:R-:W-:Y:S01]  /*1250*/  STL [R1+0x50], R41 ;  /* 0x0000502901007387 */ /* 0x000fe20000100800 */
[----:B------:R-:W-:Y:S01]  /*1260*/  ISETP.LT.OR P5, PT, R0, 0x1, P4 ;  /* 0x000000010000780c */ /* 0x000fe200027a1670 */
[----:B------:R-:W-:Y:S01]  /*1270*/  IMAD R16, R10, c[0x0][0x1b4], R6 ;  /* 0x00006d000a107a24 */ /* 0x000fe200078e0206 */
[----:B------:R-:W-:Y:S01]  /*1280*/  SHF.R.S32.HI R18, RZ, 0x4, R39 ;  /* 0x00000004ff127819 */ /* 0x000fe20000011427 */
[----:B------:R-:W-:Y:S01]  /*1290*/  CS2R R114, SRZ ;  /* 0x0000000000727805 */ /* 0x000fe2000001ff00 */
[----:B------:R-:W-:Y:S01]  /*12a0*/  SHF.R.S32.HI R7, RZ, 0x1f, R30 ;  /* 0x0000001fff077819 */ /* 0x000fe2000001141e */
[----:B------:R-:W-:Y:S01]  /*12b0*/  CS2R R112, SRZ ;  /* 0x0000000000707805 */ /* 0x000fe2000001ff00 */
[----:B------:R-:W-:Y:S01]  /*12c0*/  LEA.HI R15, R39, R18, RZ, 0x1 ;  /* 0x00000012270f7211 */ /* 0x000fe200078f08ff */
[----:B------:R-:W-:Y:S01]  /*12d0*/  CS2R R110, SRZ ;  /* 0x00000000006e7805 */ /* 0x000fe2000001ff00 */
[----:B------:R-:W-:Y:S01]  /*12e0*/  LEA.HI R7, R7, R28, RZ, 0x3 ;  /* 0x0000001c07077211 */ /* 0x000fe200078f18ff */
[----:B------:R-:W-:Y:S01]  /*12f0*/  CS2R R108, SRZ ;  /* 0x00000000006c7805 */ /* 0x000fe2000001ff00 */
[----:B------:R-:W-:Y:S01]  /*1300*/  LOP3.LUT R15, R15, 0xfffffffe, RZ, 0xc0, !PT ;  /* 0xfffffffe0f0f7812 */ /* 0x000fe200078ec0ff */
[----:B------:R-:W-:Y:S01]  /*1310*/  @!PT LDS RZ, [RZ] ;  /* 0x00000000fffff984 */ /* 0x000fe20000000800 */
[----:B------:R-:W-:Y:S01]  /*1320*/  @!PT LDS RZ, [RZ] ;  /* 0x00000000fffff984 */ /* 0x000fe20000000800 */
[----:B------:R-:W-:Y:S01]  /*1330*/  @!PT LDS RZ, [RZ] ;  /* 0x00000000fffff984 */ /* 0x000fe20000000800 */
[----:B------:R1:W-:Y:S01]  /*1340*/  LDGSTS.E.BYPASS.LTC128B.128 [R41+0x8080], [R4.64], !P2 ;  /* 0x0808000004297fae */ /* 0x0003e2000d101d4a */
[----:B------:R-:W-:Y:S01]  /*1350*/  ISETP.GE.AND P2, PT, R17, 0x1, PT ;  /* 0x000000011100780c */ /* 0x000fe20003f46270 */
[----:B------:R-:W-:Y:S01]  /*1360*/  CS2R R106, SRZ ;  /* 0x00000000006a7805 */ /* 0x000fe2000001ff00 */
[----:B------:R-:W-:Y:S01]  /*1370*/  LOP3.LUT R17, R7, 0xfffffff8, RZ, 0xc0, !PT ;  /* 0xfffffff807117812 */ /* 0x000fe200078ec0ff */
[----:B------:R1:W-:Y:S01]  /*1380*/  LDGSTS.E.BYPASS.LTC128B.128 [R41+0xa080], [R4.64+0x80], !P3 ;  /* 0x0a08008004297fae */ /* 0x0003e2000d901d4a */
[----:B------:R-:W-:Y:S01]  /*1390*/  ISETP.GE.AND P3, PT, R32, c[0x0][0x1cc], PT ;  /* 0x0000730020007a0c */ /* 0x000fe20003f66270 */
[----:B------:R-:W-:Y:S01]  /*13a0*/  IMAD.WIDE.U32 R6, R10, c[0x0][0x1b0], R2 ;  /* 0x00006c000a067a25 */ /* 0x000fe200078e0002 */
[C---:B------:R-:W-:Y:S01]  /*13b0*/  ISETP.LT.OR P0, PT, R0.reuse, 0x21, P0 ;  /* 0x000000210000780c */ /* 0x040fe20000701670 */
[----:B------:R1:W-:Y:S01]  /*13c0*/  LDGSTS.E.BYPASS.LTC128B.128 [R41+0xc080], [R4.64+0x100], !P5 ;  /* 0x0c08010004297fae */ /* 0x0003e2000e901d4a */
[C---:B------:R-:W-:Y:S01]  /*13d0*/  ISETP.LT.OR P5, PT, R0.reuse, 0x1, P3 ;  /* 0x000000010000780c */ /* 0x040fe20001fa1670 */
[C---:B------:R-:W-:Y:S01]  /*13e0*/  IMAD R10, R11.reuse, c[0x0][0x178], RZ ;  /* 0x00005e000b0a7a24 */ /* 0x040fe200078e02ff */
[C---:B------:R-:W-:Y:S01]  /*13f0*/  ISETP.LT.OR P6, PT, R0.reuse, 0x21, P6 ;  /* 0x000000210000780c */ /* 0x040fe200037c1670 */
[----:B------:R-:W-:Y:S01]  /*1400*/  IMAD R11, R11, c[0x0][0x208], RZ ;  /* 0x000082000b0b7a24 */ /* 0x000fe200078e02ff */
[----:B------:R-:W-:Y:S01]  /*1410*/  ISETP.LT.OR P4, PT, R0, 0x21, P4 ;  /* 0x000000210000780c */ /* 0x000fe20002781670 */
[----:B------:R-:W-:Y:S01]  /*1420*/  IMAD.IADD R27, R18, 0x1, -R15 ;  /* 0x00000001121b7824 */ /* 0x000fe200078e0a0f */
[----:B------:R-:W-:Y:S01]  /*1430*/  ISETP.LT.OR P3, PT, R0, 0x21, P3 ;  /* 0x000000210000780c */ /* 0x000fe20001f61670 */
[----:B------:R-:W-:Y:S01]  /*1440*/  IMAD.IADD R15, R28, 0x1, -R17 ;  /* 0x000000011c0f7824 */ /* 0x000fe200078e0a11 */
[----:B------:R-:W-:Y:S01]  /*1450*/  CS2R R104, SRZ ;  /* 0x0000000000687805 */ /* 0x000fe2000001ff00 */
[----:B------:R-:W-:Y:S01]  /*1460*/  IMAD.IADD R7, R7, 0x1, R16 ;  /* 0x0000000107077824 */ /* 0x000fe200078e0210 */
[----:B------:R-:W-:Y:S01]  /*1470*/  CS2R R102, SRZ ;  /* 0x0000000000667805 */ /* 0x000fe2000001ff00 */
[C---:B------:R-:W-:Y:S01]  /*1480*/  IMAD R18, R14.reuse, c[0x0][0x17c], R10 ;  /* 0x00005f000e127a24 */ /* 0x040fe200078e020a */
[----:B------:R-:W-:Y:S01]  /*1490*/  CS2R R100, SRZ ;  /* 0x0000000000647805 */ /* 0x000fe2000001ff00 */
[C---:B------:R-:W-:Y:S01]  /*14a0*/  IMAD R28, R14.reuse, c[0x0][0x20c], R11 ;  /* 0x000083000e1c7a24 */ /* 0x040fe200078e020b */
[----:B------:R1:W-:Y:S01]  /*14b0*/  LDGSTS.E.BYPASS.LTC128B.128 [R41+0xe080], [R4.64+0x180], !P5 ;  /* 0x0e08018004297fae */ /* 0x0003e2000e901d4a */
[C-C-:B------:R-:W-:Y:S01]  /*14c0*/  IMAD.WIDE.U32 R10, R14.reuse, c[0x0][0x178], R2.reuse ;  /* 0x00005e000e0a7a25 */ /* 0x140fe200078e0002 */
[C---:B------:R-:W-:Y:S01]  /*14d0*/  LOP3.LUT P5, RZ, R15.reuse, 0x4, RZ, 0xc0, !PT ;  /* 0x000000040fff7812 */ /* 0x040fe200078ac0ff */
[----:B------:R-:W-:Y:S01]  /*14e0*/  CS2R R98, SRZ ;  /* 0x0000000000627805 */ /* 0x000fe2000001ff00 */
[----:B------:R2:W-:Y:S01]  /*14f0*/  LDGSTS.E.BYPASS.LTC128B.128 [R41+0x9080], [R12.64], !P0 ;  /* 0x090800000c297fae */ /* 0x0005e2000c101d4a */
[----:B------:R-:W-:Y:S01]  /*1500*/  IMAD.WIDE.U32 R16, R14, c[0x0][0x208], R2 ;  /* 0x000082000e107a25 */ /* 0x000fe200078e0002 */
[----:B------:R-:W-:Y:S01]  /*1510*/  CS2R R96, SRZ ;  /* 0x0000000000607805 */ /* 0x000fe2000001ff00 */
[----:B------:R-:W-:Y:S01]  /*1520*/  CS2R R94, SRZ ;  /* 0x00000000005e7805 */ /* 0x000fe2000001ff00 */
[----:B------:R2:W-:Y:S01]  /*1530*/  LDGSTS.E.BYPASS.LTC128B.128 [R41+0xb080], [R12.64+0x80], !P6 ;  /* 0x0b0800800c297fae */ /* 0x0005e2000f101d4a */
[----:B------:R-:W-:Y:S01]  /*1540*/  IMAD.SHL.U32 R3, R15, 0x40, RZ ;  /* 0x000000400f037824 */ /* 0x000fe200078e00ff */
[----:B------:R-:W-:Y:S01]  /*1550*/  ISETP.GE.AND P6, PT, R2, c[0x0][0x19c], PT ;  /* 0x0000670002007a0c */ /* 0x000fe20003fc6270 */
[----:B------:R-:W-:Y:S01]  /*1560*/  IMAD R14, R24, c[0x0][0x1b8], RZ ;  /* 0x00006e00180e7a24 */ /* 0x000fe200078e02ff */
[----:B------:R2:W-:Y:S01]  /*1570*/  LDGSTS.E.BYPASS.LTC128B.128 [R41+0xd080], [R12.64+0x100], !P4 ;  /* 0x0d0801000c297fae */ /* 0x0005e2000e101d4a */
[----:B------:R-:W-:Y:S01]  /*1580*/  ISETP.GE.AND P4, PT, R34, c[0x0][0x19c], PT ;  /* 0x0000670022007a0c */ /* 0x000fe20003f86270 */
[----:B------:R-:W-:Y:S01]  /*1590*/  CS2R R92, SRZ ;  /* 0x00000000005c7805 */ /* 0x000fe2000001ff00 */
[----:B------:R-:W-:Y:S01]  /*15a0*/  LOP3.LUT R3, R3, 0x1c0, RZ, 0xc0, !PT ;  /* 0x000001c003037812 */ /* 0x000fe200078ec0ff */
[----:B------:R-:W-:Y:S01]  /*15b0*/  IMAD R14, R19, c[0x0][0x1bc], R14 ;  /* 0x00006f00130e7a24 */ /* 0x000fe200078e020e */
[----:B------:R2:W-:Y:S01]  /*15c0*/  LDGSTS.E.BYPASS.LTC128B.128 [R41+0xf080], [R12.64+0x180], !P3 ;  /* 0x0f0801800c297fae */ /* 0x0005e2000d901d4a */
[----:B------:R-:W-:Y:S01]  /*15d0*/  ISETP.GE.AND P3, PT, R33, c[0x0][0x19c], PT ;  /* 0x0000670021007a0c */ /* 0x000fe20003f66270 */
[----:B------:R-:W-:Y:S01]  /*15e0*/  CS2R R90, SRZ ;  /* 0x00000000005a7805 */ /* 0x000fe2000001ff00 */
[----:B------:R-:W-:Y:S01]  /*15f0*/  CS2R R88, SRZ ;  /* 0x0000000000587805 */ /* 0x000fe2000001ff00 */
[----:B------:R-:W0:Y:S01]  /*1600*/  LDGDEPBAR ;  /* 0x00000000000079af */ /* 0x000e220000000000 */
[----:B------:R-:W-:Y:S01]  /*1610*/  CS2R R86, SRZ ;  /* 0x0000000000567805 */ /* 0x000fe2000001ff00 */
[----:B------:R-:W-:Y:S01]  /*1620*/  CS2R R84, SRZ ;  /* 0x0000000000547805 */ /* 0x000fe2000001ff00 */
[----:B------:R-:W-:Y:S01]  /*1630*/  CS2R R82, SRZ ;  /* 0x0000000000527805 */ /* 0x000fe2000001ff00 */
[----:B------:R-:W-:Y:S01]  /*1640*/  CS2R R80, SRZ ;  /* 0x0000000000507805 */ /* 0x000fe2000001ff00 */
[----:B------:R-:W-:Y:S01]  /*1650*/  CS2R R78, SRZ ;  /* 0x00000000004e7805 */ /* 0x000fe2000001ff00 */
[----:B-1----:R-:W-:Y:S01]  /*1660*/  IMAD.WIDE.U32 R4, R19, c[0x0][0x1b8], R6 ;  /* 0x00006e0013047a25 */ /* 0x002fe200078e0006 */
[----:B------:R-:W-:Y:S01]  /*1670*/  CS2R R76, SRZ ;  /* 0x00000000004c7805 */ /* 0x000fe2000001ff00 */
[----:B------:R-:W-:Y:S01]  /*1680*/  CS2R R74, SRZ ;  /* 0x00000000004a7805 */ /* 0x000fe2000001ff00 */
[----:B------:R-:W-:Y:S01]  /*1690*/  CS2R R72, SRZ ;  /* 0x0000000000487805 */ /* 0x000fe2000001ff00 */
[----:B------:R-:W-:Y:S01]  /*16a0*/  IMAD.SHL.U32 R6, R26, 0x8, RZ ;  /* 0x000000081a067824 */ /* 0x000fe200078e00ff */
[----:B------:R-:W-:Y:S01]  /*16b0*/  CS2R R70, SRZ ;  /* 0x0000000000467805 */ /* 0x000fe2000001ff00 */
        /* <DEDUP_REMOVED lines=29> */
[----:B------:R-:W-:Y:S01]  /*1890*/  SEL R18, R29, RZ, !P1 ;  /* 0x000000ff1d127207 */ /* 0x000fe20004800000 */
        /* <DEDUP_REMOVED lines=8> */
[----:B------:R-:W-:-:S02]  /*1920*/  IMAD.IADD R3, R7, 0x1, R15 ;  /* 0x0000000107037824 */ /* 0x000fc400078e020f */
[----:B------:R-:W-:Y:S01]  /*1930*/  IMAD.MOV.U32 R8, RZ, RZ, R10 ;  /* 0x000000ffff087224 */ /* 0x000fe200078e000a */
[----:B------:R-:W-:Y:S01]  /*1940*/  LEA.HI.X R7, R19, R5, R11, 0x6, P0 ;  /* 0x0000000513077211 */ /* 0x000fe200000f340b */
[----:B------:R-:W-:Y:S01]  /*1950*/  IMAD.SHL.U32 R10, R3, 0x2, RZ ;  /* 0x00000002030a7824 */ /* 0x000fe200078e00ff */
[----:B------:R-:W-:Y:S01]  /*1960*/  ISETP.LT.OR P0, PT, R0, 0x1, P6 ;  /* 0x000000010000780c */ /* 0x000fe20003701670 */
[----:B--2---:R-:W-:Y:S01]  /*1970*/  IMAD R12, R18, c[0x0][0x188], RZ ;  /* 0x00006200120c7a24 */ /* 0x004fe200078e02ff */
[----:B------:R-:W-:Y:S01]  /*1980*/  SEL R19, R150, RZ, !P1 ;  /* 0x000000ff96137207 */ /* 0x000fe20004800000 */
[----:B------:R-:W-:Y:S01]  /*1990*/  IMAD.U32 R11, RZ, RZ, UR19 ;  /* 0x00000013ff0b7e24 */ /* 0x000fe2000f8e00ff */
[----:B------:R-:W-:Y:S01]  /*19a0*/  ISETP.LT.OR P1, PT, R0, 0x1, P4 ;  /* 0x000000010000780c */ /* 0x000fe20002721670 */
[----:B------:R1:W-:Y:S01]  /*19b0*/  STL [R1+0x64], R10 ;  /* 0x0000640a01007387 */ /* 0x0003e20000100800 */
[----:B------:R-:W-:Y:S01]  /*19c0*/  IADD3 R3, R10, 0x14180, RZ ;  /* 0x000141800a037810 */ /* 0x000fe20007ffe0ff */
[C---:B------:R-:W-:Y:S01]  /*19d0*/  IMAD R12, R19.reuse, c[0x0][0x18c], R12 ;  /* 0x00006300130c7a24 */ /* 0x040fe200078e020c */
[----:B------:R-:W-:Y:S01]  /*19e0*/  ISETP.LT.OR P4, PT, R0, 0x21, P4 ;  /* 0x000000210000780c */ /* 0x000fe20002781670 */
[----:B------:R-:W-:-:S04]  /*19f0*/  IMAD.WIDE.U32 R14, R19, c[0x0][0x188], R8 ;  /* 0x00006200130e7a25 */ /* 0x000fc800078e0008 */
[----:B------:R2:W-:Y:S01]  /*1a00*/  LDGSTS.E.BYPASS.LTC128B.128 [R41+0x80], [R4.64], !P0 ;  /* 0x0008000004297fae */ /* 0x0005e2000c101d4a */
[C---:B------:R-:W-:Y:S01]  /*1a10*/  ISETP.LT.OR P0, PT, R0.reuse, 0x1, P3 ;  /* 0x000000010000780c */ /* 0x040fe20001f01670 */
[----:B------:R-:W-:Y:S01]  /*1a20*/  IMAD.U32 R11, RZ, RZ, UR5 ;  /* 0x00000005ff0b7e24 */ /* 0x000fe2000f8e00ff */
[----:B------:R-:W-:Y:S01]  /*1a30*/  ISETP.LT.OR P3, PT, R0, 0x21, P3 ;  /* 0x000000210000780c */ /* 0x000fe20001f61670 */
[----:B------:R2:W-:Y:S01]  /*1a40*/  LDGSTS.E.BYPASS.LTC128B.128 [R41+0x2080], [R4.64+0x80], !P1 ;  /* 0x0208008004297fae */ /* 0x0005e2000c901d4a */
[----:B------:R-:W-:Y:S01]  /*1a50*/  ISETP.GE.AND P1, PT, R32, c[0x0][0x19c], PT ;  /* 0x0000670020007a0c */ /* 0x000fe20003f26270 */
[----:B------:R-:W-:Y:S02]  /*1a60*/  IMAD.IADD R13, R15, 0x1, R12 ;  /* 0x000000010f0d7824 */ /* 0x000fe400078e020c */
[----:B------:R-:W-:Y:S02]  /*1a70*/  IMAD.MOV.U32 R8, RZ, RZ, R16 ;  /* 0x000000ffff087224 */ /* 0x000fe400078e0010 */
[----:B------:R-:W-:-:S02]  /*1a80*/  IMAD.IADD R9, R17, 0x1, R28 ;  /* 0x0000000111097824 */ /* 0x000fc400078e021c */
[C---:B------:R-:W-:Y:S02]  /*1a90*/  IMAD R17, R40.reuse, c[0x0][0x270], RZ ;  /* 0x00009c0028117a24 */ /* 0x040fe400078e02ff */
[----:B------:R2:W-:Y:S01]  /*1aa0*/  LDGSTS.E.BYPASS.LTC128B.128 [R41+0x4080], [R4.64+0x100], !P0 ;  /* 0x0408010004297fae */ /* 0x0005e2000c101d4a */
[----:B------:R-:W-:Y:S01]  /*1ab0*/  IMAD R28, R40, c[0x0][0x288], RZ ;  /* 0x0000a200281c7a24 */ /* 0x000fe200078e02ff */
[----:B-1----:R-:W-:Y:S01]  /*1ac0*/  IADD3 R10, R10, 0x141c0, RZ ;  /* 0x000141c00a0a7810 */ /* 0x002fe20007ffe0ff */
[----:B------:R-:W-:Y:S01]  /*1ad0*/  IMAD R29, R40, c[0x0][0x238], RZ ;  /* 0x00008e00281d7a24 */ /* 0x000fe200078e02ff */
[----:B------:R-:W-:Y:S01]  /*1ae0*/  @P5 IADD3 R10, R3, -0x40, RZ ;  /* 0xffffffc0030a5810 */ /* 0x000fe20007ffe0ff */
[----:B------:R-:W-:Y:S01]  /*1af0*/  IMAD R17, R148, c[0x0][0x274], R17 ;  /* 0x00009d0094117a24 */ /* 0x000fe200078e0211 */
[----:B------:R-:W-:Y:S01]  /*1b00*/  ISETP.LT.OR P5, PT, R0, 0x21, P6 ;  /* 0x000000210000780c */ /* 0x000fe200037a1670 */
[----:B------:R-:W-:Y:S01]  /*1b10*/  IMAD R28, R148, c[0x0][0x28c], R28 ;  /* 0x0000a300941c7a24 */ /* 0x000fe200078e021c */
[C---:B------:R-:W-:Y:S01]  /*1b20*/  ISETP.LT.OR P6, PT, R0.reuse, 0x1, P1 ;  /* 0x000000010000780c */ /* 0x040fe20000fc1670 */
[----:B------:R1:W-:Y:S01]  /*1b30*/  STL [R1+0x68], R10 ;  /* 0x0000680a01007387 */ /* 0x0003e20000100800 */
[----:B------:R-:W-:Y:S01]  /*1b40*/  ISETP.LT.OR P1, PT, R0, 0x21, P1 ;  /* 0x000000210000780c */ /* 0x000fe20000f21670 */
[----:B------:R-:W-:-:S02]  /*1b50*/  IMAD.SHL.U32 R0, R25, 0x40, RZ ;  /* 0x0000004019007824 */ /* 0x000fc400078e00ff */
[----:B------:R3:W-:Y:S01]  /*1b60*/  STL.64 [R1+0xa0], R14 ;  /* 0x0000a00e01007387 */ /* 0x0007e20000100a00 */
[----:B------:R-:W-:Y:S02]  /*1b70*/  IMAD R29, R148, c[0x0][0x23c], R29 ;  /* 0x00008f00941d7a24 */ /* 0x000fe400078e021d */
[----:B------:R-:W-:Y:S01]  /*1b80*/  LOP3.LUT R16, R0, 0x1c0, RZ, 0xc0, !PT ;  /* 0x000001c000107812 */ /* 0x000fe200078ec0ff */
[----:B------:R4:W-:Y:S01]  /*1b90*/  STL [R1+0xb8], R13 ;  /* 0x0000b80d01007387 */ /* 0x0009e20000100800 */
[----:B------:R-:W-:-:S03]  /*1ba0*/  IMAD.WIDE.U32 R8, R148, c[0x0][0x210], R8 ;  /* 0x0000840094087a25 */ /* 0x000fc600078e0008 */
[----:B------:R2:W-:Y:S01]  /*1bb0*/  LDGSTS.E.BYPASS.LTC128B.128 [R41+0x6080], [R4.64+0x180], !P6 ;  /* 0x0608018004297fae */ /* 0x0005e2000f101d4a */
[----:B------:R-:W-:-:S03]  /*1bc0*/  LOP3.LUT P6, RZ, R25, 0x2, RZ, 0xc0, !PT ;  /* 0x0000000219ff7812 */ /* 0x000fc600078cc0ff */
[----:B------:R5:W-:Y:S01]  /*1bd0*/  LDGSTS.E.BYPASS.LTC128B.128 [R41+0x1080], [R6.64], !P5 ;  /* 0x0108000006297fae */ /* 0x000be2000e901d4a */
[----:B------:R-:W-:-:S03]  /*1be0*/  ISETP.GE.AND P5, PT, R2, c[0x0][0x16c], PT ;  /* 0x00005b0002007a0c */ /* 0x000fc60003fa6270 */
[----:B------:R5:W-:Y:S01]  /*1bf0*/  LDGSTS.E.BYPASS.LTC128B.128 [R41+0x3080], [R6.64+0x80], !P4 ;  /* 0x0308008006297fae */ /* 0x000be2000e101d4a */
[----:B------:R-:W-:-:S03]  /*1c00*/  ISETP.GE.AND P4, PT, R2, c[0x0][0x1fc], PT ;  /* 0x00007f0002007a0c */ /* 0x000fc60003f86270 */
[----:B------:R5:W-:Y:S01]  /*1c10*/  LDGSTS.E.BYPASS.LTC128B.128 [R41+0x5080], [R6.64+0x100], !P3 ;  /* 0x0508010006297fae */ /* 0x000be2000d901d4a */
[----:B-1----:R-:W-:Y:S01]  /*1c20*/  IMAD.U32 R10, RZ, RZ, UR18 ;  /* 0x00000012ff0a7e24 */ /* 0x002fe2000f8e00ff */
[----:B------:R-:W-:Y:S02]  /*1c30*/  LOP3.LUT P3, RZ, R25, 0x4, RZ, 0xc0, !PT ;  /* 0x0000000419ff7812 */ /* 0x000fe4000786c0ff */
[----:B------:R5:W-:Y:S01]  /*1c40*/  LDGSTS.E.BYPASS.LTC128B.128 [R41+0x7080], [R6.64+0x180], !P1 ;  /* 0x0708018006297fae */ /* 0x000be2000c901d4a */
[----:B------:R-:W-:Y:S02]  /*1c50*/  SHF.R.U32.HI R25, RZ, 0x3, R16 ;  /* 0x00000003ff197819 */ /* 0x000fe40000011610 */
[----:B------:R-:W-:Y:S01]  /*1c60*/  LEA R3, P0, R10, R14, 0x5 ;  /* 0x0000000e0a037211 */ /* 0x000fe200078028ff */
[----:B------:R-:W0:Y:S01]  /*1c70*/  LDGDEPBAR ;  /* 0x00000000000079af */ /* 0x000e220000000000 */
[----:B---3--:R-:W-:Y:S02]  /*1c80*/  IMAD.WIDE.U32 R14, R148, c[0x0][0x270], R20 ;  /* 0x00009c00940e7a25 */ /* 0x008fe400078e0014 */
[----:B------:R-:W-:-:S02]  /*1c90*/  LEA.HI.X R10, R10, R13, R11, 0x5, P0 ;  /* 0x0000000d0a0a7211 */ /* 0x000fc400000f2c0b */
[C---:B------:R-:W-:Y:S01]  /*1ca0*/  LEA R12, P0, R3.reuse, c[0x0][0x160], 0x1 ;  /* 0x00005800030c7a11 */ /* 0x040fe200078008ff */
[----:B------:R-:W-:Y:S02]  /*1cb0*/  IMAD R11, R40, c[0x0][0x210], RZ ;  /* 0x00008400280b7a24 */ /* 0x000fe400078e02ff */
[----:B------:R-:W-:Y:S01]  /*1cc0*/  IMAD.WIDE.U32 R20, R148, c[0x0][0x288], R20 ;  /* 0x0000a20094147a25 */ /* 0x000fe200078e0014 */
[----:B----4-:R-:W-:Y:S02]  /*1cd0*/  LEA.HI.X R13, R3, c[0x0][0x164], R10, 0x1, P0 ;  /* 0x00005900030d7a11 */ /* 0x010fe400000f0c0a */
[----:B------:R-:W-:Y:S01]  /*1ce0*/  LOP3.LUT R3, R16, 0x8, R36, 0xf8, !PT ;  /* 0x0000000810037812 */ /* 0x000fe200078ef824 */
[----:B------:R-:W-:Y:S01]  /*1cf0*/  IMAD R11, R148, c[0x0][0x214], R11 ;  /* 0x00008500940b7a24 */ /* 0x000fe200078e020b */
[----:B------:R-:W-:Y:S01]  /*1d00*/  ISETP.LT.AND P0, PT, R43, UR4, PT ;  /* 0x000000042b007c0c */ /* 0x000fe2000bf01270 */
[----:B------:R-:W-:Y:S01]  /*1d10*/  IMAD.MOV.U32 R148, RZ, RZ, 0x20 ;  /* 0x00000020ff947424 */ /* 0x000fe200078e00ff */
[----:B------:R-:W-:Y:S01]  /*1d20*/  LOP3.LUT R3, R3, R25, RZ, 0x3c, !PT ;  /* 0x0000001903037212 */ /* 0x000fe200078e3cff */
[----:B--2---:R-:W-:Y:S01]  /*1d30*/  IMAD R4, R27, 0x800, R38 ;  /* 0x000008001b047824 */ /* 0x004fe200078e0226 */
[----:B------:R-:W-:Y:S01]  /*1d40*/  ISETP.GE.OR P1, PT, R2, c[0x0][0x16c], !P0 ;  /* 0x00005b0002007a0c */ /* 0x000fe20004726670 */
[----:B------:R-:W-:Y:S01]  /*1d50*/  ULDC.64 UR4, c[0x0][0x208] ;  /* 0x0000820000047ab9 */ /* 0x000fe20000000a00 */
[----:B------:R-:W-:Y:S01]  /*1d60*/  SEL R0, R148, 0xffffffe0, !P6 ;  /* 0xffffffe094007807 */ /* 0x000fe20007000000 */
[----:B------:R-:W-:Y:S01]  /*1d70*/  IMAD.IADD R5, R9, 0x1, R11 ;  /* 0x0000000109057824 */ /* 0x000fe200078e020b */
[----:B------:R-:W-:Y:S01]  /*1d80*/  ISETP.GE.OR P6, PT, R2, c[0x0][0x1fc], !P0 ;  /* 0x00007f0002007a0c */ /* 0x000fe200047c6670 */
[----:B------:R-:W-:Y:S01]  /*1d90*/  IMAD.IADD R2, R4, 0x1, R3 ;  /* 0x0000000104027824 */ /* 0x000fe200078e0203 */
[----:B------:R-:W-:Y:S01]  /*1da0*/  USHF.L.U64.HI UR5, UR4, UR17, UR5 ;  /* 0x0000001104057299 */ /* 0x000fe20008010205 */
[----:B------:R-:W-:-:S04]  /*1db0*/  DEPBAR.LE SB0, 0x1 ;  /* 0x000080400000791a */ /* 0x000fc80000000000 */
[----:B-----5:R-:W-:Y:S01]  /*1dc0*/  IMAD.MOV.U32 R7, RZ, RZ, 0x40 ;  /* 0x00000040ff077424 */ /* 0x020fe200078e00ff */
[----:B------:R-:W-:Y:S01]  /*1dd0*/  USHF.L.U32 UR4, UR4, 0x5, URZ ;  /* 0x0000000504047899 */ /* 0x000fe2000800063f */
[----:B------:R-:W-:Y:S01]  /*1de0*/  IMAD.SHL.U32 R48, R2, 0x2, RZ ;  /* 0x0000000202307824 */ /* 0x000fe200078e00ff */
[----:B------:R-:W-:Y:S01]  /*1df0*/  BAR.SYNC.DEFER_BLOCKING 0x0 ;  /* 0x0000000000007b1d */ /* 0x000fe20000010000 */
[----:B------:R-:W-:Y:S01]  /*1e00*/  IMAD.MOV.U32 R4, RZ, RZ, R8 ;  /* 0x000000ffff047224 */ /* 0x000fe200078e0008 */
[----:B------:R-:W-:Y:S01]  /*1e10*/  SEL R2, R7, 0xffffffc0, !P3 ;  /* 0xffffffc007027807 */ /* 0x000fe20005800000 */
[----:B------:R-:W-:Y:S01]  /*1e20*/  IMAD.IADD R47, R48, 0x1, R0 ;  /* 0x00000001302f7824 */ /* 0x000fe200078e0200 */
[----:B------:R-:W-:Y:S01]  /*1e30*/  ISETP.GE.OR P3, PT, R34, c[0x0][0x16c], !P0 ;  /* 0x00005b0022007a0c */ /* 0x000fe20004766670 */
[----:B------:R-:W-:Y:S01]  /*1e40*/  IMAD R3, R18, c[0x0][0x218], RZ ;  /* 0x0000860012037a24 */ /* 0x000fe200078e02ff */
[----:B------:R-:W-:Y:S01]  /*1e50*/  UIMAD UR5, UR5, UR12, URZ ;  /* 0x0000000c050572a4 */ /* 0x000fe2000f8e023f */
[----:B------:R-:W-:Y:S01]  /*1e60*/  IMAD.IADD R46, R48, 0x1, R2 ;  /* 0x00000001302e7824 */ /* 0x000fe200078e0202 */
[----:B------:R-:W-:Y:S01]  /*1e70*/  SHF.R.S32.HI R0, RZ, 0x1f, R26 ;  /* 0x0000001fff007819 */ /* 0x000fe2000001141a */
[----:B------:R-:W-:Y:S01]  /*1e80*/  IMAD.IADD R40, R2, 0x1, R47 ;  /* 0x0000000102287824 */ /* 0x000fe200078e022f */
[----:B------:R-:W-:Y:S01]  /*1e90*/  UIMAD UR5, UR13, UR4, UR5 ;  /* 0x000000040d0572a4 */ /* 0x000fe2000f8e0205 */
[C---:B------:R-:W-:Y:S01]  /*1ea0*/  IMAD R3, R19.reuse, c[0x0][0x21c], R3 ;  /* 0x0000870013037a24 */ /* 0x040fe200078e0203 */
[----:B------:R-:W-:Y:S01]  /*1eb0*/  LEA.HI R0, R0, R26, RZ, 0x2 ;  /* 0x0000001a00007211 */ /* 0x000fe200078f10ff */
[----:B------:R-:W-:Y:S01]  /*1ec0*/  IMAD.WIDE.U32 R44, R19, c[0x0][0x218], R4 ;  /* 0x00008600132c7a25 */ /* 0x000fe200078e0004 */
[----:B------:R-:W-:Y:S01]  /*1ed0*/  STL [R1+0x28], R48 ;  /* 0x0000283001007387 */ /* 0x000fe20000100800 */
[----:B------:R-:W-:-:S02]  /*1ee0*/  SEL R38, RZ, 0x1, P5 ;  /* 0x00000001ff267807 */ /* 0x000fc40002800000 */
[----:B------:R-:W-:Y:S01]  /*1ef0*/  IMAD.U32 R6, RZ, RZ, UR4 ;  /* 0x00000004ff067e24 */ /* 0x000fe2000f8e00ff */
[----:B------:R-:W-:Y:S01]  /*1f00*/  STL [R1+0x2c], R47 ;  /* 0x00002c2f01007387 */ /* 0x000fe20000100800 */
[----:B------:R-:W-:Y:S01]  /*1f10*/  IMAD.IADD R43, R45, 0x1, R3 ;  /* 0x000000012d2b7824 */ /* 0x000fe200078e0203 */
[----:B------:R-:W-:Y:S01]  /*1f20*/  LOP3.LUT R3, R0, 0x1ffffffc, RZ, 0xc0, !PT ;  /* 0x1ffffffc00037812 */ /* 0x000fe200078ec0ff */
[----:B------:R-:W-:Y:S01]  /*1f30*/  IMAD.MOV.U32 R42, RZ, RZ, R44 ;  /* 0x000000ffff2a7224 */ /* 0x000fe200078e002c */
[----:B------:R1:W-:Y:S01]  /*1f40*/  STL.64 [R1+0x98], R44 ;  /* 0x0000982c01007387 */ /* 0x0003e20000100a00 */
[----:B------:R-:W-:Y:S01]  /*1f50*/  IMAD.IADD R9, R15, 0x1, R17 ;  /* 0x000000010f097824 */ /* 0x000fe200078e0211 */
[----:B------:R-:W-:Y:S01]  /*1f60*/  USHF.R.S32.HI UR4, URZ, 0x1f, UR16 ;  /* 0x0000001f3f047899 */ /* 0x000fe20008011410 */
[----:B------:R-:W-:Y:S01]  /*1f70*/  IMAD.WIDE.U32 R6, R6, UR12, R42 ;  /* 0x0000000c06067c25 */ /* 0x000fe2000f8e002a */
[----:B------:R-:W2:Y:S01]  /*1f80*/  LDSM.16.M88.4 R164, [R48+0x8080] ;  /* 0x0080800030a4783b */ /* 0x000ea20000000200 */
[----:B------:R-:W-:-:S02]  /*1f90*/  ISETP.GE.AND P5, PT, R33, c[0x0][0x16c], PT ;  /* 0x00005b0021007a0c */ /* 0x000fc40003fa6270 */
[----:B------:R-:W-:Y:S01]  /*1fa0*/  IMAD.MOV.U32 R8, RZ, RZ, R14 ;  /* 0x000000ffff087224 */ /* 0x000fe200078e000e */
[----:B------:R-:W3:Y:S01]  /*1fb0*/  LDSM.16.M88.4 R168, [R47+0x8080] ;  /* 0x008080002fa8783b */ /* 0x000ee20000000200 */
[----:B------:R-:W-:Y:S01]  /*1fc0*/  IADD3 R0, R7, UR5, RZ ;  /* 0x0000000507007c10 */ /* 0x000fe2000fffe0ff */
[----:B------:R-:W-:Y:S01]  /*1fd0*/  IMAD.IADD R15, R21, 0x1, R28 ;  /* 0x00000001150f7824 */ /* 0x000fe200078e021c */
[----:B------:R-:W-:Y:S01]  /*1fe0*/  SEL R28, RZ, 0x4, P5 ;  /* 0x00000004ff1c7807 */ /* 0x000fe20002800000 */
[----:B------:R-:W4:Y:S01]  /*1ff0*/  LDSM.16.M88.4 R172, [R46+0x8080] ;  /* 0x008080002eac783b */ /* 0x000f220000000200 */
[----:B------:R-:W-:Y:S01]  /*2000*/  IMAD.IADD R11, R23, 0x1, R29 ;  /* 0x00000001170b7824 */ /* 0x000fe200078e021d */
[----:B------:R-:W-:Y:S01]  /*2010*/  ISETP.GE.AND P5, PT, R34, c[0x0][0x1fc], PT ;  /* 0x00007f0022007a0c */ /* 0x000fe20003fa6270 */
[----:B------:R-:W-:Y:S01]  /*2020*/  IMAD.IADD R26, R26, 0x1, -R3 ;  /* 0x000000011a1a7824 */ /* 0x000fe200078e0a03 */
[----:B------:R-:W2:Y:S01]  /*2030*/  LDSM.16.M88.4 R176, [R40+0x8080] ;  /* 0x0080800028b0783b */ /* 0x000ea20000000200 */
[----:B------:R-:W-:Y:S01]  /*2040*/  IMAD.MOV.U32 R14, RZ, RZ, R20 ;  /* 0x000000ffff0e7224 */ /* 0x000fe200078e0014 */
[----:B------:R-:W-:Y:S01]  /*2050*/  SEL R20, RZ, 0xffffffff, P5 ;  /* 0xffffffffff147807 */ /* 0x000fe20002800000 */
[----:B------:R-:W-:Y:S01]  /*2060*/  IMAD.MOV.U32 R10, RZ, RZ, R22 ;  /* 0x000000ffff0a7224 */ /* 0x000fe200078e0016 */
[----:B------:R-:W2:Y:S01]  /*2070*/  LDSM.16.M88.4 R180, [R48+0xa080] ;  /* 0x00a0800030b4783b */ /* 0x000ea20000000200 */
[----:B------:R-:W-:Y:S01]  /*2080*/  ISETP.GE.OR P5, PT, R34, c[0x0][0x1fc], !P0 ;  /* 0x00007f0022007a0c */ /* 0x000fe200047a6670 */
[----:B------:R-:W-:Y:S01]  /*2090*/  UIADD3 UR5, UR15, 0x1, -UR9 ;  /* 0x000000010f057890 */ /* 0x000fe2000fffe809 */
[----:B------:R-:W-:Y:S01]  /*20a0*/  IMAD.WIDE.U32 R150, R19, c[0x0][0x240], R10 ;  /* 0x0000900013967a25 */ /* 0x000fe200078e000a */
[----:B------:R-:W2:Y:S01]  /*20b0*/  LDSM.16.M88.4 R184, [R47+0xa080] ;  /* 0x00a080002fb8783b */ /* 0x000ea20000000200 */
[----:B------:R-:W-:Y:S01]  /*20c0*/  SEL R29, RZ, 0x1, P4 ;  /* 0x00000001ff1d7807 */ /* 0x000fe20002000000 */
[----:B------:R-:W-:Y:S01]  /*20d0*/  UIADD3 UR15, UR15, -UR8, URZ ;  /* 0x800000080f0f7290 */ /* 0x000fe2000fffe03f */
[----:B------:R-:W-:Y:S01]  /*20e0*/  ISETP.GE.AND P4, PT, R33, c[0x0][0x1fc], PT ;  /* 0x00007f0021007a0c */ /* 0x000fe20003f86270 */
[----:B------:R-:W2:Y:S01]  /*20f0*/  LDSM.16.M88.4 R188, [R46+0xa080] ;  /* 0x00a080002ebc783b */ /* 0x000ea20000000200 */
[----:B-1----:R-:W-:-:S02]  /*2100*/  CS2R R44, SRZ ;  /* 0x00000000002c7805 */ /* 0x002fc4000001ff00 */
[----:B------:R-:W-:Y:S01]  /*2110*/  SEL R22, RZ, 0x4, P4 ;  /* 0x00000004ff167807 */ /* 0x000fe20002000000 */
[----:B------:R-:W1:Y:S01]  /*2120*/  LDSM.16.M88.4 R192, [R40+0xa080] ;  /* 0x00a0800028c0783b */ /* 0x000e620000000200 */
[----:B------:R-:W-:-:S03]  /*2130*/  ISETP.GE.OR P4, PT, R33, c[0x0][0x1fc], !P0 ;  /* 0x00007f0021007a0c */ /* 0x000fc60004786670 */
        /* <DEDUP_REMOVED lines=9> */
[----:B------:R2:W-:Y:S01]  /*21d0*/  STL [R1+0x34], R46 ;  /* 0x0000342e01007387 */ /* 0x0005e20000100800 */
[----:B-----5:R-:W-:-:S03]  /*21e0*/  CS2R R48, SRZ ;  /* 0x0000000000307805 */ /* 0x020fc6000001ff00 */
[----:B------:R-:W-:Y:S04]  /*21f0*/  STL [R1+0x30], R40 ;  /* 0x0000302801007387 */ /* 0x000fe80000100800 */
[----:B------:R5:W-:Y:S04]  /*2200*/  STL.64 [R1+0x80], R42 ;  /* 0x0000802a01007387 */ /* 0x000be80000100a00 */
[----:B------:R-:W-:Y:S01]  /*2210*/  @!PT LDS RZ, [RZ] ;  /* 0x00000000fffff984 */ /* 0x000fe20000000800 */
[----:B------:R-:W-:Y:S01]  /*2220*/  @!PT LDS RZ, [RZ] ;  /* 0x00000000fffff984 */ /* 0x000fe20000000800 */
[----:B------:R-:W-:Y:S01]  /*2230*/  @!PT LDS RZ, [RZ] ;  /* 0x00000000fffff984 */ /* 0x000fe20000000800 */
[----:B------:R1:W-:Y:S01]  /*2240*/  LDGSTS.E.BYPASS.LTC128B.128 [R41+0x8080], [R12.64], !P1 ;  /* 0x080800000c297fae */ /* 0x0003e2000c901d4a */
[----:B------:R-:W-:-:S03]  /*2250*/  ISETP.GE.OR P1, PT, R33, c[0x0][0x16c], !P0 ;  /* 0x00005b0021007a0c */ /* 0x000fc60004726670 */
[----:B------:R1:W-:Y:S01]  /*2260*/  LDGSTS.E.BYPASS.LTC128B.128 [R41+0x9080], [R12.64+0x80], !P3 ;  /* 0x090800800c297fae */ /* 0x0003e2000d901d4a */
[C---:B------:R-:W-:Y:S02]  /*2270*/  ISETP.GE.OR P3, PT, R32.reuse, c[0x0][0x16c], !P0 ;  /* 0x00005b0020007a0c */ /* 0x040fe40004766670 */
[----:B------:R-:W-:Y:S01]  /*2280*/  ISETP.GE.OR P0, PT, R32, c[0x0][0x1fc], !P0 ;  /* 0x00007f0020007a0c */ /* 0x000fe20004706670 */
[----:B--2---:R-:W-:-:S06]  /*2290*/  CS2R R46, SRZ ;  /* 0x00000000002e7805 */ /* 0x004fcc000001ff00 */
[----:B------:R1:W-:Y:S01]  /*22a0*/  LDGSTS.E.BYPASS.LTC128B.128 [R41+0xa080], [R12.64+0x100], !P1 ;  /* 0x0a0801000c297fae */ /* 0x0003e2000c901d4a */
[C---:B------:R-:W-:Y:S01]  /*22b0*/  LEA R4, P1, R6.reuse, c[0x0][0x1f0], 0x1 ;  /* 0x00007c0006047a11 */ /* 0x040fe200078208ff */
[----:B-----5:R-:W-:Y:S02]  /*22c0*/  IMAD.WIDE.U32 R42, R19, c[0x0][0x278], R8 ;  /* 0x00009e00132a7a25 */ /* 0x020fe400078e0008 */
[----:B------:R1:W-:Y:S01]  /*22d0*/  LDGSTS.E.BYPASS.LTC128B.128 [R41+0xb080], [R12.64+0x180], !P3 ;  /* 0x0b0801800c297fae */ /* 0x0003e2000d901d4a */
[----:B------:R-:W-:Y:S02]  /*22e0*/  LEA.HI.X R5, R6, c[0x0][0x1f4], R0, 0x1, P1 ;  /* 0x00007d0006057a11 */ /* 0x000fe400008f0c00 */
[----:B------:R-:W-:Y:S01]  /*22f0*/  ISETP.GT.AND P1, PT, R149, 0x7, PT ;  /* 0x000000079500780c */ /* 0x000fe20003f24270 */
[----:B------:R-:W-:Y:S01]  /*2300*/  IMAD R0, R18, c[0x0][0x278], RZ ;  /* 0x00009e0012007a24 */ /* 0x000fe200078e02ff */
[----:B------:R-:W-:Y:S01]  /*2310*/  ISETP.GE.AND P3, PT, R34, c[0x0][0x16c], PT ;  /* 0x00005b0022007a0c */ /* 0x000fe20003f66270 */
[----:B------:R-:W-:Y:S01]  /*2320*/  IMAD R6, R18, c[0x0][0x290], RZ ;  /* 0x0000a40012067a24 */ /* 0x000fe200078e02ff */
[----:B------:R2:W-:Y:S01]  /*2330*/  STL.64 [R1+0x90], R42 ;  /* 0x0000902a01007387 */ /* 0x0005e20000100a00 */
[C---:B------:R-:W-:Y:S01]  /*2340*/  IMAD R0, R19.reuse, c[0x0][0x27c], R0 ;  /* 0x00009f0013007a24 */ /* 0x040fe200078e0200 */
[----:B------:R-:W-:Y:S01]  /*2350*/  SEL R21, RZ, 0xffffffff, P3 ;  /* 0xffffffffff157807 */ /* 0x000fe20001800000 */
[----:B------:R-:W-:Y:S01]  /*2360*/  IMAD R17, R19, c[0x0][0x294], R6 ;  /* 0x0000a50013117a24 */ /* 0x000fe200078e0206 */
[----:B------:R-:W-:Y:S01]  /*2370*/  ISETP.GE.AND P3, PT, R32, c[0x0][0x16c], PT ;  /* 0x00005b0020007a0c */ /* 0x000fe20003f66270 */
[----:B------:R-:W-:-:S02]  /*2380*/  IMAD.IADD R40, R43, 0x1, R0 ;  /* 0x000000012b287824 */ /* 0x000fc400078e0200 */
[----:B------:R-:W-:Y:S01]  /*2390*/  IMAD.SHL.U32 R6, R24, 0x10, RZ ;  /* 0x0000001018067824 */ /* 0x000fe200078e00ff */
[----:B------:R-:W-:Y:S01]  /*23a0*/  SEL R23, RZ, 0x8, P3 ;  /* 0x00000008ff177807 */ /* 0x000fe20001800000 */
[----:B------:R-:W-:Y:S01]  /*23b0*/  IMAD R18, R18, c[0x0][0x240], RZ ;  /* 0x0000900012127a24 */ /* 0x000fe200078e02ff */
[----:B------:R-:W-:Y:S01]  /*23c0*/  @!P1 IADD3 R0, P3, R42, UR16, RZ ;  /* 0x000000102a009c10 */ /* 0x000fe2000ff7e0ff */
[----:B------:R-:W-:Y:S01]  /*23d0*/  STL [R1+0xb0], R40 ;  /* 0x0000b02801007387 */ /* 0x000fe20000100800 */
[----:B------:R-:W-:Y:S01]  /*23e0*/  LOP3.LUT R16, R16, 0x10, R6, 0xf8, !PT ;  /* 0x0000001010107812 */ /* 0x000fe200078ef806 */
[----:B------:R-:W-:Y:S01]  /*23f0*/  IMAD R18, R19, c[0x0][0x244], R18 ;  /* 0x0000910013127a24 */ /* 0x000fe200078e0212 */
[----:B------:R-:W-:Y:S02]  /*2400*/  @!P1 IADD3.X R3, R40, UR4, RZ, P3, !PT ;  /* 0x0000000428039c10 */ /* 0x000fe40009ffe4ff */
[----:B------:R-:W-:-:S04]  /*2410*/  @!P1 LEA R8, P3, R0, c[0x0][0x258], 0x2 ;  /* 0x0000960000089a11 */ /* 0x000fc800078610ff */
[----:B------:R-:W-:Y:S01]  /*2420*/  @!P1 LEA.HI.X R9, R0, c[0x0][0x25c], R3, 0x2, P3 ;  /* 0x0000970000099a11 */ /* 0x000fe200018f1403 */
[----:B-1----:R-:W-:Y:S01]  /*2430*/  IMAD.SHL.U32 R13, R27, 0x20, RZ ;  /* 0x000000201b0d7824 */ /* 0x002fe200078e00ff */
[----:B------:R-:W-:Y:S02]  /*2440*/  LOP3.LUT R0, R37, 0xffffffe0, RZ, 0xc0, !PT ;  /* 0xffffffe025007812 */ /* 0x000fe400078ec0ff */
[----:B------:R-:W-:Y:S02]  /*2450*/  LOP3.LUT R3, R39, 0xfffffff0, RZ, 0xc0, !PT ;  /* 0xfffffff027037812 */ /* 0x000fe400078ec0ff */
[----:B------:R-:W-:Y:S01]  /*2460*/  ISETP.GE.AND P3, PT, R32, c[0x0][0x1fc], PT ;  /* 0x00007f0020007a0c */ /* 0x000fe20003f66270 */
[C---:B------:R-:W-:Y:S01]  /*2470*/  IMAD.IADD R0, R149.reuse, 0x1, -R0 ;  /* 0x0000000195007824 */ /* 0x040fe200078e0a00 */
[----:B------:R-:W-:Y:S01]  /*2480*/  CS2R R32, SRZ ;  /* 0x0000000000207805 */ /* 0x000fe2000001ff00 */
[----:B------:R-:W-:Y:S02]  /*2490*/  IMAD.IADD R3, R149, 0x1, -R3 ;  /* 0x0000000195037824 */ /* 0x000fe400078e0a03 */
[----:B--2---:R-:W-:Y:S01]  /*24a0*/  IMAD.WIDE.U32 R42, R19, c[0x0][0x290], R14 ;  /* 0x0000a400132a7a25 */ /* 0x004fe200078e000e */
[----:B------:R-:W-:-:S02]  /*24b0*/  SHF.R.S32.HI R7, RZ, 0x1f, R0 ;  /* 0x0000001fff077819 */ /* 0x000fc40000011400 */
[----:B------:R-:W-:Y:S01]  /*24c0*/  SHF.R.S32.HI R12, RZ, 0x1f, R3 ;  /* 0x0000001fff0c7819 */ /* 0x000fe20000011403 */
[----:B------:R-:W-:Y:S01]  /*24d0*/  IMAD.IADD R17, R43, 0x1, R17 ;  /* 0x000000012b117824 */ /* 0x000fe200078e0211 */
[----:B------:R-:W-:Y:S01]  /*24e0*/  LEA.HI R7, R7, R0, RZ, 0x2 ;  /* 0x0000000007077211 */ /* 0x000fe200078f10ff */
[----:B------:R-:W-:Y:S01]  /*24f0*/  STL.64 [R1+0x88], R42 ;  /* 0x0000882a01007387 */ /* 0x000fe20000100a00 */
[----:B------:R-:W-:Y:S02]  /*2500*/  LEA.HI R12, R12, R3, RZ, 0x3 ;  /* 0x000000030c0c7211 */ /* 0x000fe400078f18ff */
[C---:B------:R-:W-:Y:S01]  /*2510*/  LEA.HI.SX32 R6, R7.reuse, R6, 0x1e ;  /* 0x0000000607067211 */ /* 0x040fe200078ff2ff */
[----:B------:R-:W-:Y:S01]  /*2520*/  STL.64 [R1+0xa8], R150 ;  /* 0x0000a89601007387 */ /* 0x000fe20000100a00 */
[----:B------:R-:W-:Y:S02]  /*2530*/  LOP3.LUT R10, R12, 0xfffffff8, RZ, 0xc0, !PT ;  /* 0xfffffff80c0a7812 */ /* 0x000fe400078ec0ff */
[----:B------:R-:W-:Y:S01]  /*2540*/  LOP3.LUT R11, R7, 0x7ffffffc, RZ, 0xc0, !PT ;  /* 0x7ffffffc070b7812 */ /* 0x000fe200078ec0ff */
[----:B------:R1:W-:Y:S01]  /*2550*/  STL [R1+0x58], R6 ;  /* 0x0000580601007387 */ /* 0x0003e20000100800 */
[----:B------:R-:W-:Y:S01]  /*2560*/  IMAD.SHL.U32 R7, R21, 0x2, RZ ;  /* 0x0000000215077824 */ /* 0x000fe200078e00ff */
[----:B------:R-:W-:Y:S01]  /*2570*/  LOP3.LUT R14, R31, 0x20, R13, 0xf8, !PT ;  /* 0x000000201f0e7812 */ /* 0x000fe200078ef80d */
[----:B------:R-:W-:Y:S01]  /*2580*/  IMAD.IADD R3, R3, 0x1, -R10 ;  /* 0x0000000103037824 */ /* 0x000fe200078e0a0a */
[----:B------:R-:W-:Y:S01]  /*2590*/  STL [R1+0x7c], R17 ;  /* 0x00007c1101007387 */ /* 0x000fe20000100800 */
[----:B------:R-:W-:Y:S01]  /*25a0*/  IMAD.IADD R10, R0, 0x1, -R11 ;  /* 0x00000001000a7824 */ /* 0x000fe200078e0a0b */
[----:B------:R-:W-:Y:S01]  /*25b0*/  LOP3.LUT R0, R16, 0x8, R36, 0xf8, !PT ;  /* 0x0000000810007812 */ /* 0x000fe200078ef824 */
[----:B------:R-:W-:Y:S01]  /*25c0*/  IMAD.SHL.U32 R11, R20, 0x2, RZ ;  /* 0x00000002140b7824 */ /* 0x000fe200078e00ff */
[----:B------:R-:W-:Y:S01]  /*25d0*/  LOP3.LUT R7, R7, 0x2, R38, 0xe2, !PT ;  /* 0x0000000207077812 */ /* 0x000fe200078ee226 */
[----:B------:R-:W-:Y:S01]  /*25e0*/  IMAD R15, R26, 0x4, R10 ;  /* 0x000000041a0f7824 */ /* 0x000fe200078e020a */
[----:B------:R-:W-:Y:S01]  /*25f0*/  LOP3.LUT R13, R0, R25, RZ, 0x3c, !PT ;  /* 0x00000019000d7212 */ /* 0x000fe200078e3cff */
[----:B------:R-:W-:Y:S01]  /*2600*/  CS2R R38, SRZ ;  /* 0x0000000000267805 */ /* 0x000fe2000001ff00 */
[----:B------:R-:W-:Y:S01]  /*2610*/  LOP3.LUT R11, R11, 0x2, R29, 0xe2, !PT ;  /* 0x000000020b0b7812 */ /* 0x000fe200078ee21d */
[----:B------:R-:W-:Y:S01]  /*2620*/  CS2R R36, SRZ ;  /* 0x0000000000247805 */ /* 0x000fe2000001ff00 */
[----:B------:R-:W-:Y:S01]  /*2630*/  CS2R R24, SRZ ;  /* 0x0000000000187805 */ /* 0x000fe2000001ff00 */
[----:B------:R-:W-:Y:S01]  /*2640*/  CS2R R20, SRZ ;  /* 0x0000000000147805 */ /* 0x000fe2000001ff00 */
[----:B-1----:R-:W-:-:S05]  /*2650*/  @!P1 IMAD.SHL.U32 R6, R149, 0x10, RZ ;  /* 0x0000001095069824 */ /* 0x002fca00078e00ff */
[----:B------:R1:W-:Y:S04]  /*2660*/  @!P1 LDGSTS.E.BYPASS.LTC128B.128 [R6+0x14080], [R8.64] ;  /* 0x1408000008069fae */ /* 0x0003e8000b901d4a */
[----:B------:R-:W0:Y:S04]  /*2670*/  LDGDEPBAR ;  /* 0x00000000000079af */ /* 0x000e280000000000 */
[----:B------:R2:W-:Y:S01]  /*2680*/  LDGSTS.E.BYPASS.LTC128B.128 [R41+0x10080], [R4.64], !P6 ;  /* 0x1008000004297fae */ /* 0x0005e2000f101d4a */
[----:B------:R-:W-:-:S03]  /*2690*/  LOP3.LUT P6, RZ, R3, 0x4, RZ, 0xc0, !PT ;  /* 0x0000000403ff7812 */ /* 0x000fc600078cc0ff */
[----:B------:R2:W-:Y:S01]  /*26a0*/  LDGSTS.E.BYPASS.LTC128B.128 [R41+0x11080], [R4.64+0x80], !P5 ;  /* 0x1108008004297fae */ /* 0x0005e2000e901d4a */
[C---:B------:R-:W-:Y:S01]  /*26b0*/  LOP3.LUT P5, RZ, R3.reuse, 0x2, RZ, 0xc0, !PT ;  /* 0x0000000203ff7812 */ /* 0x040fe200078ac0ff */
[----:B------:R-:W-:Y:S02]  /*26c0*/  IMAD.SHL.U32 R3, R3, 0x40, RZ ;  /* 0x0000004003037824 */ /* 0x000fe400078e00ff */
[----:B------:R2:W-:Y:S04]  /*26d0*/  LDGSTS.E.BYPASS.LTC128B.128 [R41+0x12080], [R4.64+0x100], !P4 ;  /* 0x1208010004297fae */ /* 0x0005e8000e101d4a */
[----:B------:R2:W-:Y:S01]  /*26e0*/  LDGSTS.E.BYPASS.LTC128B.128 [R41+0x13080], [R4.64+0x180], !P0 ;  /* 0x1308018004297fae */ /* 0x0005e2000c101d4a */
[----:B-1----:R-:W-:Y:S02]  /*26f0*/  SEL R8, RZ, 0x8, P3 ;  /* 0x00000008ff087807 */ /* 0x002fe40001800000 */
[----:B------:R-:W-:-:S02]  /*2700*/  IADD3 R0, P3, R42, UR16, RZ ;  /* 0x000000102a007c10 */ /* 0x000fc4000ff7e0ff */
        /* <DEDUP_REMOVED lines=38> */
[----:B------:R-:W-:-:S03]  /*2970*/  CS2R R26, SRZ ;  /* 0x00000000001a7805 */ /* 0x000fc6000001ff00 */
        /* <DEDUP_REMOVED lines=20> */
[----:B-----5:R-:W-:Y:S02]  /*2ac0*/  IMAD.SHL.U32 R0, R7, 0x2, RZ ;  /* 0x0000000207007824 */ /* 0x020fe400078e00ff */
        /* <DEDUP_REMOVED lines=11> */
[----:B---34-:R1:W-:Y:S02]  /*2b80*/  STL [R1+0x74], R4 ;  /* 0x0000740401007387 */ /* 0x0183e40000100800 */
.L_x_336:
        /* <DEDUP_REMOVED lines=76> */
[----:B------:R-:W-:Y:S07]  /*3050*/  HMMA.16816.F32 R8, R12, R18, R8 ;  /* 0x000000120c08723c */ /* 0x000fee0000001808 */
[----:B------:R-:W-:Y:S05]  /*3060*/  IMAD.U32 R13, RZ, RZ, UR12 ;  /* 0x0000000cff0d7e24 */ /* 0x000fea000f8e00ff */
[----:B------:R-:W-:Y:S05]  /*3070*/  IMAD R13, R13, 0x20, R229 ;  /* 0x000000200d0d7824 */ /* 0x000fea00078e02e5 */
[-C--:B------:R-:W-:Y:S02]  /*3080*/  IADD3 R157, R150, R13.reuse, RZ ;  /* 0x0000000d969d7210 */ /* 0x080fe40007ffe0ff */
[----:B------:R-:W-:Y:S02]  /*3090*/  IADD3 R156, R149, R13, RZ ;  /* 0x0000000d959c7210 */ /* 0x000fe40007ffe0ff */
        /* <DEDUP_REMOVED lines=13> */
.L_x_328:
[----:B------:R-:W-:Y:S04]  /*3170*/  MOV R14, c[0x0][0x2a8] ;  /* 0x0000aa00000e7a02 */ /* 0x000fe80000000f00 */
[----:B------:R-:W-:-:S13]  /*3180*/  ISETP.NE.AND P0, PT, R14, 0x1, PT ;  /* 0x000000010e00780c */ /* 0x000fda0003f05270 */
[----:B------:R-:W-:Y:S05]  /*3190*/  @P0 IMAD.HI.U32 R14, R12, c[0x0][0x2ac], RZ ;  /* 0x0000ab000c0e0a27 */ /* 0x000fea00078e00ff */
[----:B------:R-:W-:Y:S02]  /*31a0*/  @P0 SHF.R.U32.HI R12, RZ, c[0x0][0x2b0], R14 ;  /* 0x0000ac00ff0c0a19 */ /* 0x000fe4000001160e */
.L_x_329:
[----:B------:R-:W-:Y:S05]  /*31b0*/  BSYNC B0 ;  /* 0x0000000000007941 */ /* 0x000fea0003800000 */
.L_x_327:
[----:B------:R-:W2:Y:S01]  /*31c0*/  LDL R15, [R1+0x70] ;  /* 0x00007000010f7983 */ /* 0x000ea20000100800 */
[----:B------:R-:W-:Y:S04]  /*31d0*/  IMAD.MOV.U32 R14, RZ, RZ, c[0x0][0x2a8] ;  /* 0x0000aa00ff0e7624 */ /* 0x000fe800078e00ff */
[----:B------:R-:W-:Y:S04]  /*31e0*/  IMAD R12, R12, R14, -UR9 ;  /* 0x800000090c0c7e24 */ /* 0x000fe8000f8e020e */
[----:B--2---:R-:W-:Y:S05]  /*31f0*/  IMAD.IADD R12, R12, 0x1, -R15 ;  /* 0x000000010c0c7824 */ /* 0x004fea00078e0a0f */
[----:B------:R-:W-:Y:S02]  /*3200*/  IMNMX R156, R156, R12, !PT ;  /* 0x0000000c9c9c7217 */ /* 0x000fe40007800200 */
[----:B------:R-:W-:Y:S04]  /*3210*/  IADD3 R12, R12, c[0x0][0x2a8], RZ ;  /* 0x0000aa000c0c7a10 */ /* 0x000fe80007ffe0ff */
[----:B------:R-:W-:Y:S02]  /*3220*/  IMNMX R157, R157, R12, PT ;  /* 0x0000000c9d9d7217 */ /* 0x000fe40003800200 */
.L_x_326:
        /* <DEDUP_REMOVED lines=16> */
.L_x_332:
[----:B------:R-:W-:Y:S04]  /*3330*/  MOV R13, c[0x0][0x2a8] ;  /* 0x0000aa00000d7a02 */ /* 0x000fe80000000f00 */
[----:B------:R-:W-:-:S13]  /*3340*/  ISETP.NE.AND P0, PT, R13, 0x1, PT ;  /* 0x000000010d00780c */ /* 0x000fda0003f05270 */
[----:B------:R-:W-:Y:S05]  /*3350*/  @P0 IMAD.HI.U32 R13, R12, c[0x0][0x2ac], RZ ;  /* 0x0000ab000c0d0a27 */ /* 0x000fea00078e00ff */
[----:B------:R-:W-:Y:S02]  /*3360*/  @P0 SHF.R.U32.HI R12, RZ, c[0x0][0x2b0], R13 ;  /* 0x0000ac00ff0c0a19 */ /* 0x000fe4000001160d */
.L_x_333:
[----:B------:R-:W-:Y:S05]  /*3370*/  BSYNC B0 ;  /* 0x0000000000007941 */ /* 0x000fea0003800000 */
.L_x_331:
[----:B------:R-:W2:Y:S01]  /*3380*/  LDL R14, [R1+0x70] ;  /* 0x00007000010e7983 */ /* 0x000ea20000100800 */
[----:B------:R-:W-:Y:S04]  /*3390*/  IMAD.MOV.U32 R13, RZ, RZ, c[0x0][0x2a8] ;  /* 0x0000aa00ff0d7624 */ /* 0x000fe800078e00ff */
[----:B------:R-:W-:Y:S04]  /*33a0*/  IMAD R12, R12, R13, -UR9 ;  /* 0x800000090c0c7e24 */ /* 0x000fe8000f8e020d */
[----:B--2---:R-:W-:Y:S05]  /*33b0*/  IMAD.IADD R12, R12, 0x1, -R14 ;  /* 0x000000010c0c7824 */ /* 0x004fea00078e0a0e */
[----:B------:R-:W-:Y:S02]  /*33c0*/  IMNMX R158, R158, R12, !PT ;  /* 0x0000000c9e9e7217 */ /* 0x000fe40007800200 */
[----:B------:R-:W-:Y:S04]  /*33d0*/  IADD3 R12, R12, c[0x0][0x2a8], RZ ;  /* 0x0000aa000c0c7a10 */ /* 0x000fe80007ffe0ff */
[----:B------:R-:W-:Y:S02]  /*33e0*/  IMNMX R159, R159, R12, PT ;  /* 0x0000000c9f9f7217 */ /* 0x000fe40003800200 */
.L_x_330:
        /* <DEDUP_REMOVED lines=241> */
.L_x_334:
        /* <DEDUP_REMOVED lines=98> */
.L_x_335:
        /* <DEDUP_REMOVED lines=167> */
.L_x_325:
[----:B------:R-:W-:Y:S05]  /*5390*/  @P3 EXIT ;  /* 0x000000000000394d */ /* 0x000fea0003800000 */
[----:B-1----:R-:W2:Y:S01]  /*53a0*/  LDL.LU R9, [R1+0xbc] ;  /* 0x0000bc0001097983 */ /* 0x002ea20000300800 */
[----:B------:R-:W-:-:S04]  /*53b0*/  ISETP.NE.U32.AND P2, PT, RZ, c[0x0][0x360], PT ;  /* 0x0000d800ff007a0c */ /* 0x000fc80003f45070 */
[----:B------:R-:W-:-:S13]  /*53c0*/  ISETP.NE.AND.EX P2, PT, RZ, c[0x0][0x364], PT, P2 ;  /* 0x0000d900ff007a0c */ /* 0x000fda0003f45320 */
[----:B------:R-:W-:-:S04]  /*53d0*/  @P2 IMAD.MOV.U32 R2, RZ, RZ, 0x4 ;  /* 0x00000004ff022424 */ /* 0x000fc800078e00ff */
[----:B--2---:R-:W-:-:S05]  /*53e0*/  @P2 IMAD.WIDE R2, R9, R2, c[0x0][0x360] ;  /* 0x0000d80009022625 */ /* 0x004fca00078e0202 */
[----:B-----5:R1:W2:Y:S01]  /*53f0*/  @P2 LDG.E R0, [R2.64] ;  /* 0x0000000a02002981 */ /* 0x0202a2000c1e1900 */
[----:B------:R-:W-:Y:S01]  /*5400*/  IMAD.MOV.U32 R4, RZ, RZ, c[0x0][0x338] ;  /* 0x0000ce00ff047624 */ /* 0x000fe200078e00ff */
[----:B------:R-:W-:Y:S02]  /*5410*/  USHF.L.U32 UR5, UR6, 0xe, URZ ;  /* 0x0000000e06057899 */ /* 0x000fe4000800063f */
[----:B------:R-:W3:Y:S04]  /*5420*/  S2R R5, SR_TID.X ;  /* 0x0000000000057919 */ /* 0x000ee80000002100 */
[----:B------:R-:W-:Y:S01]  /*5430*/  BAR.SYNC.DEFER_BLOCKING 0x1, 0x100 ;  /* 0x0044000000007b1d */ /* 0x000fe20000010000 */
[----:B------:R-:W-:Y:S01]  /*5440*/  ISETP.NE.AND P0, PT, R4, 0x1, PT ;  /* 0x000000010400780c */ /* 0x000fe20003f05270 */
[----:B------:R-:W-:-:S04]  /*5450*/  USHF.R.S32.HI UR4, URZ, 0x1f, UR5 ;  /* 0x0000001f3f047899 */ /* 0x000fc80008011405 */
[----:B-1----:R-:W1:Y:S01]  /*5460*/  S2R R3, SR_CTAID.Y ;  /* 0x0000000000037919 */ /* 0x002e620000002600 */
[----:B---3--:R-:W-:-:S07]  /*5470*/  SHF.R.S32.HI R6, RZ, 0x1f, R5 ;  /* 0x0000001fff067819 */ /* 0x008fce0000011405 */
        /* <DEDUP_REMOVED lines=165> */
.L_x_337:
        /* <DEDUP_REMOVED lines=11> */
.L_x_1153:


//--------------------- .text._ZN7cutlass13device_kernelIN5flash19enable_sm80_to_sm89INS1_16FlashAttnBwdSm80INS1_25CollectiveMainloopBwdSm80ILi1ELi1EN4cute5tupleIJNS5_1CILi32EEENS7_ILi64EEENS7_ILi256EEEEEENS_6half_tEfNS_4arch4Sm80ELb1ELb0ELb0ELb0ELb0ELb0ELb0ELb0ELi2ELi2ELi2ELi1ELb1EEENS1_21CollectiveEpilogueBwdISB_SC_SE_Li256ELb0ELb0ELi4EEENS1_25SingleTileBwdLPTSchedulerILb0ELi64ELb0EEEEEEEEEvNT_6ParamsE --------------------------
	.section	.text._ZN7cutlass13device_kernelIN5flash19enable_sm80_to_sm89INS1_16FlashAttnBwdSm80INS1_25CollectiveMainloopBwdSm80ILi1ELi1EN4cute5tupleIJNS5_1CILi32EEENS7_ILi64EEENS7_ILi256EEEEEENS_6half_tEfNS_4arch4Sm80ELb1ELb0ELb0ELb0ELb0ELb0ELb0ELb0ELi2ELi2ELi2ELi1ELb1EEENS1_21CollectiveEpilogueBwdISB_SC_SE_Li256ELb0ELb0ELi4EEENS1_25SingleTileBwdLPTSchedulerILb0ELi64ELb0EEEEEEEEEvNT_6ParamsE,"ax",@progbits
	.sectioninfo	@"SHI_REGISTERS=255"
	.align	128
.text._ZN7cutlass13device_kernelIN5flash19enable_sm80_to_sm89INS1_16FlashAttnBwdSm80INS1_25CollectiveMainloopBwdSm80ILi1ELi1EN4cute5tupleIJNS5_1CILi32EEENS7_ILi64EEENS7_ILi256EEEEEENS_6half_tEfNS_4arch4Sm80ELb1ELb0ELb0ELb0ELb0ELb0ELb0ELb0ELi2ELi2ELi2ELi1ELb1EEENS1_21CollectiveEpilogueBwdISB_SC_SE_Li256ELb0ELb0ELi4EEENS1_25SingleTileBwdLPTSchedulerILb0ELi64ELb0EEEEEEEEEvNT_6ParamsE:
        .type           _ZN7cutlass13device_kernelIN5flash19enable_sm80_to_sm89INS1_16FlashAttnBwdSm80INS1_25CollectiveMainloopBwdSm80ILi1ELi1EN4cute5tupleIJNS5_1CILi32EEENS7_ILi64EEENS7_ILi256EEEEEENS_6half_tEfNS_4arch4Sm80ELb1ELb0ELb0ELb0ELb0ELb0ELb0ELb0ELi2ELi2ELi2ELi1ELb1EEENS1_21CollectiveEpilogueBwdISB_SC_SE_Li256ELb0ELb0ELi4EEENS1_25SingleTileBwdLPTSchedulerILb0ELi64ELb0EEEEEEEEEvNT_6ParamsE,@function
        .size           _ZN7cutlass13device_kernelIN5flash19enable_sm80_to_sm89INS1_16FlashAttnBwdSm80INS1_25CollectiveMainloopBwdSm80ILi1ELi1EN4cute5tupleIJNS5_1CILi32EEENS7_ILi64EEENS7_ILi256EEEEEENS_6half_tEfNS_4arch4Sm80ELb1ELb0ELb0ELb0ELb0ELb0ELb0ELb0ELi2ELi2ELi2ELi1ELb1EEENS1_21CollectiveEpilogueBwdISB_SC_SE_Li256ELb0ELb0ELi4EEENS1_25SingleTileBwdLPTSchedulerILb0ELi64ELb0EEEEEEEEEvNT_6ParamsE,(.L_x_1154 - _ZN7cutlass13device_kernelIN5flash19enable_sm80_to_sm89INS1_16FlashAttnBwdSm80INS1_25CollectiveMainloopBwdSm80ILi1ELi1EN4cute5tupleIJNS5_1CILi32EEENS7_ILi64EEENS7_ILi256EEEEEENS_6half_tEfNS_4arch4Sm80ELb1ELb0ELb0ELb0ELb0ELb0ELb0ELb0ELi2ELi2ELi2ELi1ELb1EEENS1_21CollectiveEpilogueBwdISB_SC_SE_Li256ELb0ELb0ELi4EEENS1_25SingleTileBwdLPTSchedulerILb0ELi64ELb0EEEEEEEEEvNT_6ParamsE)
        .other          _ZN7cutlass13device_kernelIN5flash19enable_sm80_to_sm89INS1_16FlashAttnBwdSm80INS1_25CollectiveMainloopBwdSm80ILi1ELi1EN4cute5tupleIJNS5_1CILi32EEENS7_ILi64EEENS7_ILi256EEEEEENS_6half_tEfNS_4arch4Sm80ELb1ELb0ELb0ELb0ELb0ELb0ELb0ELb0ELi2ELi2ELi2ELi1ELb1EEENS1_21CollectiveEpilogueBwdISB_SC_SE_Li256ELb0ELb0ELi4EEENS1_25SingleTileBwdLPTSchedulerILb0ELi64ELb0EEEEEEEEEvNT_6ParamsE,@"STO_CUDA_ENTRY STV_DEFAULT"
_ZN7cutlass13device_kernelIN5flash19enable_sm80_to_sm89INS1_16FlashAttnBwdSm80INS1_25CollectiveMainloopBwdSm80ILi1ELi1EN4cute5tupleIJNS5_1CILi32EEENS7_ILi64EEENS7_ILi256EEEEEENS_6half_tEfNS_4arch4Sm80ELb1ELb0ELb0ELb0ELb0ELb0ELb0ELb0ELi2ELi2ELi2ELi1ELb1EEENS1_21CollectiveEpilogueBwdISB_SC_SE_Li256ELb0ELb0ELi4EEENS1_25SingleTileBwdLPTSchedulerILb0ELi64ELb0EEEEEEEEEvNT_6ParamsE:
[----:B------:R-:W-:-:S03]  /*0000*/  MOV R1, c[0x0][0x28] ;  /* 0x00000a0000017a02 */ /* 0x000fc60000000f00 */
[----:B------:R-:W1:Y:S01]  /*0010*/  S2R R2, SR_TID.X ;  /* 0x0000000000027919 */ /* 0x000e620000002100 */
[----:B------:R-:W-:Y:S01]  /*0020*/  IADD3 R1, R1, -0xd8, RZ ;  /* 0xffffff2801017810 */ /* 0x000fe20007ffe0ff */
[----:B------:R-:W2:Y:S01]  /*0030*/  S2UR UR7, SR_CTAID.X ;  /* 0x00000000000779c3 */ /* 0x000ea20000002500 */
[----:B------:R-:W-:Y:S02]  /*0040*/  IMAD.MOV.U32 R85, RZ, RZ, R3 ;  /* 0x000000ffff557224 */ /* 0x000fe400078e0003 */
[--C-:B-1----:R-:W-:Y:S01]  /*0050*/  IMAD.MOV.U32 R84, RZ, RZ, R2.reuse ;  /* 0x000000ffff547224 */ /* 0x102fe200078e0002 */
[----:B------:R-:W-:Y:S01]  /*0060*/  STL [R1+0x70], R2 ;  /* 0x0000700201007387 */ /* 0x000fe20000100800 */
[----:B------:R-:W-:-:S05]  /*0070*/  IMAD.MOV.U32 R84, RZ, RZ, R2 ;  /* 0x000000ffff547224 */ /* 0x000fca00078e0002 */
[----:B------:R-:W-:-:S06]  /*0080*/  SHF.R.U32.HI R0, RZ, 0x5, R84 ;  /* 0x00000005ff007819 */ /* 0x000fcc0000011654 */
[----:B------:R-:W1:Y:S02]  /*0090*/  SHFL.IDX PT, R0, R0, RZ, 0x1f ;  /* 0x00001fff00007589 */ /* 0x000e6400000e0000 */
[----:B-1----:R-:W-:-:S13]  /*00a0*/  ISETP.NE.AND P0, PT, R0, RZ, PT ;  /* 0x000000ff0000720c */ /* 0x002fda0003f05270 */
[----:B--2---:R-:W-:Y:S05]  /*00b0*/  @!P0 BRA `(.L_x_338) ;  /* 0x0000026000008947 */ /* 0x004fea0003800000 */
[----:B------:R-:W-:Y:S02]  /*00c0*/  ULDC.64 UR4, c[0x0][0x3b8] ;  /* 0x0000ee0000047ab9 */ /* 0x000fe40000000a00 */
[----:B------:R-:W-:Y:S02]  /*00d0*/  UISETP.NE.AND UP0, UPT, UR4, 0x1, UPT ;  /* 0x000000010400788c */ /* 0x000fe4000bf05270 */
[----:B------:R-:W-:Y:S02]  /*00e0*/  UIMAD.WIDE.U32 UR8, UR7, UR5, URZ ;  /* 0x00000005070872a5 */ /* 0x000fe4000f8e003f */
[----:B------:R-:W-:Y:S02]  /*00f0*/  UMOV UR6, UR7 ;  /* 0x0000000700067c82 */ /* 0x000fe40008000000 */
[----:B------:R-:W-:-:S05]  /*0100*/  ULDC UR5, c[0x0][0x3c0] ;  /* 0x0000f00000057ab9 */ /* 0x000fca0000000800 */
[----:B------:R-:W-:-:S03]  /*0110*/  @UP0 USHF.R.U32.HI UR6, URZ, UR5, UR9 ;  /* 0x000000053f060299 */ /* 0x000fc60008011609 */
[----:B------:R-:W-:Y:S02]  /*0120*/  ULDC UR5, c[0x0][0x3d0] ;  /* 0x0000f40000057ab9 */ /* 0x000fe40000000800 */
[----:B------:R-:W-:Y:S02]  /*0130*/  UISETP.GE.AND UP0, UPT, UR6, UR5, UPT ;  /* 0x000000050600728c */ /* 0x000fe4000bf06270 */
[----:B------:R-:W-:-:S04]  /*0140*/  UIADD3 UR5, -UR6, URZ, URZ ;  /* 0x0000003f06057290 */ /* 0x000fc8000fffe13f */
[----:B------:R-:W-:Y:S01]  /*0150*/  PLOP3.LUT P0, PT, PT, PT, UP0, 0x80, 0x0 ;  /* 0x000000000000781c */ /* 0x000fe20003f0f008 */
[----:B------:R-:W-:-:S12]  /*0160*/  UIMAD UR7, UR5, UR4, UR7 ;  /* 0x00000004050772a4 */ /* 0x000fd8000f8e0207 */
[----:B------:R-:W-:Y:S05]  /*0170*/  @!P0 BRA `(.L_x_339) ;  /* 0x0000008000008947 */ /* 0x000fea0003800000 */
[----:B------:R-:W-:Y:S02]  /*0180*/  ULDC UR8, c[0x0][0x3c4] ;  /* 0x0000f10000087ab9 */ /* 0x000fe40000000800 */
[----:B------:R-:W-:Y:S02]  /*0190*/  UISETP.NE.AND UP0, UPT, UR8, 0x1, UPT ;  /* 0x000000010800788c */ /* 0x000fe4000bf05270 */
[----:B------:R-:W-:Y:S02]  /*01a0*/  ULDC.64 UR4, c[0x0][0x3c8] ;  /* 0x0000f20000047ab9 */ /* 0x000fe40000000a00 */
[----:B------:R-:W-:Y:S02]  /*01b0*/  UIMAD.WIDE.U32 UR10, UR7, UR4, URZ ;  /* 0x00000004070a72a5 */ /* 0x000fe4000f8e003f */
[----:B------:R-:W-:-:S05]  /*01c0*/  UMOV UR14, UR7 ;  /* 0x00000007000e7c82 */ /* 0x000fca0008000000 */
[----:B------:R-:W-:-:S04]  /*01d0*/  @UP0 USHF.R.U32.HI UR14, URZ, UR5, UR11 ;  /* 0x000000053f0e0299 */ /* 0x000fc8000801160b */
[----:B------:R-:W-:Y:S01]  /*01e0*/  UIMAD UR8, UR14, UR8, URZ ;  /* 0x000000080e0872a4 */ /* 0x000fe2000f8e023f */
[----:B------:R-:W-:Y:S05]  /*01f0*/  BRA `(.L_x_340) ;  /* 0x0000007000007947 */ /* 0x000fea0003800000 */
.L_x_339:
[----:B------:R-:W-:Y:S02]  /*0200*/  ULDC UR8, c[0x0][0x3ac] ;  /* 0x0000eb0000087ab9 */ /* 0x000fe40000000800 */
[----:B------:R-:W-:Y:S02]  /*0210*/  UISETP.NE.AND UP0, UPT, UR8, 0x1, UPT ;  /* 0x000000010800788c */ /* 0x000fe4000bf05270 */
[----:B------:R-:W-:Y:S02]  /*0220*/  ULDC.64 UR4, c[0x0][0x3b0] ;  /* 0x0000ec0000047ab9 */ /* 0x000fe40000000a00 */
[----:B------:R-:W-:Y:S02]  /*0230*/  UIMAD.WIDE.U32 UR10, UR7, UR4, URZ ;  /* 0x00000004070a72a5 */ /* 0x000fe4000f8e003f */
[----:B------:R-:W-:-:S05]  /*0240*/  UMOV UR14, UR7 ;  /* 0x00000007000e7c82 */ /* 0x000fca0008000000 */
[----:B------:R-:W-:-:S04]  /*0250*/  @UP0 USHF.R.U32.HI UR14, URZ, UR5, UR11 ;  /* 0x000000053f0e0299 */ /* 0x000fc8000801160b */
[----:B------:R-:W-:Y:S02]  /*0260*/  UIMAD UR8, UR14, UR8, URZ ;  /* 0x000000080e0872a4 */ /* 0x000fe4000f8e023f */
.L_x_340:
[----:B------:R-:W-:Y:S02]  /*0270*/  ULDC.64 UR12, c[0x0][0x3a0] ;  /* 0x0000e800000c7ab9 */ /* 0x000fe40000000a00 */
[----:B------:R-:W-:Y:S02]  /*0280*/  UIADD3 UR7, UR7, -UR8, URZ ;  /* 0x8000000807077290 */ /* 0x000fe4000fffe03f */
[----:B------:R-:W-:Y:S02]  /*0290*/  UISETP.NE.AND UP0, UPT, UR12, 0x1, UPT ;  /* 0x000000010c00788c */ /* 0x000fe4000bf05270 */
[----:B------:R-:W-:Y:S02]  /*02a0*/  ULDC.64 UR4, c[0x0][0x3a8] ;  /* 0x0000ea0000047ab9 */ /* 0x000fe40000000a00 */
[----:B------:R-:W-:-:S04]  /*02b0*/  UIMAD UR5, UR6, UR5, UR7 ;  /* 0x00000005060572a4 */ /* 0x000fc8000f8e0207 */
[----:B------:R-:W-:-:S03]  /*02c0*/  UIMAD.WIDE.U32 UR6, UR5, UR13, URZ ;  /* 0x0000000d050672a5 */ /* 0x000fc6000f8e003f */
[----:B------:R-:W-:Y:S02]  /*02d0*/  UMOV UR13, UR5 ;  /* 0x00000005000d7c82 */ /* 0x000fe40008000000 */
[----:B------:R-:W-:-:S04]  /*02e0*/  @UP0 USHF.R.U32.HI UR13, URZ, UR4, UR7 ;  /* 0x000000043f0d0299 */ /* 0x000fc80008011607 */
[----:B------:R-:W-:-:S04]  /*02f0*/  UIADD3 UR4, -UR13, URZ, URZ ;  /* 0x0000003f0d047290 */ /* 0x000fc8000fffe13f */
[----:B------:R-:W-:Y:S01]  /*0300*/  UIMAD UR12, UR4, UR12, UR5 ;  /* 0x0000000c040c72a4 */ /* 0x000fe2000f8e0205 */
[----:B------:R-:W-:Y:S05]  /*0310*/  BRA `(.L_x_341) ;  /* 0x0000025000007947 */ /* 0x000fea0003800000 */
.L_x_338:
        /* <DEDUP_REMOVED lines=20> */
.L_x_342:
[----:B------:R-:W-:Y:S02]  /*0460*/  ULDC UR8, c[0x0][0x3ac] ;  /* 0x0000eb0000087ab9 */ /* 0x000fe40000000800 */
[----:B------:R-:W-:Y:S02]  /*0470*/  UISETP.NE.AND UP0, UPT, UR8, 0x1, UPT ;  /* 0x000000010800788c */ /* 0x000fe4000bf05270 */
[----:B------:R-:W-:Y:S02]  /*0480*/  ULDC.64 UR4, c[0x0][0x3b0] ;  /* 0x0000ec0000047ab9 */ /* 0x000fe40000000a00 */
[----:B------:R-:W-:Y:S02]  /*0490*/  UIMAD.WIDE.U32 UR10, UR7, UR4, URZ ;  /* 0x00000004070a72a5 */ /* 0x000fe4000f8e003f */
[----:B------:R-:W-:-:S05]  /*04a0*/  UMOV UR14, UR7 ;  /* 0x00000007000e7c82 */ /* 0x000fca0008000000 */
[----:B------:R-:W-:-:S04]  /*04b0*/  @UP0 USHF.R.U32.HI UR14, URZ, UR5, UR11 ;  /* 0x000000053f0e0299 */ /* 0x000fc8000801160b */
[----:B------:R-:W-:Y:S02]  /*04c0*/  UIMAD UR8, UR14, UR8, URZ ;  /* 0x000000080e0872a4 */ /* 0x000fe4000f8e023f */
.L_x_343:
        /* <DEDUP_REMOVED lines=9> */
[----:B------:R-:W-:Y:S02]  /*0560*/  UIMAD UR12, UR4, UR12, UR5 ;  /* 0x0000000c040c72a4 */ /* 0x000fe4000f8e0205 */
.L_x_341:
[----:B------:R-:W-:-:S13]  /*0570*/  ISETP.LE.AND P0, PT, RZ, UR13, PT ;  /* 0x0000000dff007c0c */ /* 0x000fda000bf03270 */
[----:B------:R-:W-:Y:S05]  /*0580*/  @!P0 EXIT ;  /* 0x000000000000894d */ /* 0x000fea0003800000 */
        /* <DEDUP_REMOVED lines=14> */
[----:B------:R-:W-:Y:S01]  /*0670*/  UMOV UR7, 0x1f ;  /* 0x0000001f00077882 */ /* 0x000fe20000000000 */
[----:B------:R-:W-:Y:S01]  /*0680*/  CS2R R12, SRZ ;  /* 0x00000000000c7805 */ /* 0x000fe2000001ff00 */
[----:B------:R-:W-:Y:S01]  /*0690*/  USHF.R.S32.HI UR4, URZ, 0x1f, UR5 ;  /* 0x0000001f3f047899 */ /* 0x000fe20008011405 */
[----:B------:R-:W-:Y:S01]  /*06a0*/  MOV R136, RZ ;  /* 0x000000ff00887202 */ /* 0x000fe20000000f00 */
[----:B------:R-:W-:Y:S01]  /*06b0*/  UIADD3 UR7, UR7, UR6, URZ ;  /* 0x0000000607077290 */ /* 0x000fe2000fffe03f */
[----:B------:R-:W-:Y:S01]  /*06c0*/  IMAD.MOV.U32 R134, RZ, RZ, RZ ;  /* 0x000000ffff867224 */ /* 0x000fe200078e00ff */
[----:B------:R-:W-:Y:S01]  /*06d0*/  ULEA.HI UR18, UR4, UR5, URZ, 0x5 ;  /* 0x0000000504127291 */ /* 0x000fe2000f8f283f */
[----:B------:R-:W-:Y:S01]  /*06e0*/  CS2R R14, SRZ ;  /* 0x00000000000e7805 */ /* 0x000fe2000001ff00 */
[----:B------:R-:W-:Y:S01]  /*06f0*/  USHF.R.S32.HI UR4, URZ, 0x1f, UR7 ;  /* 0x0000001f3f047899 */ /* 0x000fe20008011407 */
[----:B------:R-:W-:Y:S01]  /*0700*/  MOV R132, RZ ;  /* 0x000000ff00847202 */ /* 0x000fe20000000f00 */
[----:B------:R-:W-:Y:S01]  /*0710*/  USHF.R.S32.HI UR18, URZ, 0x5, UR18 ;  /* 0x000000053f127899 */ /* 0x000fe20008011412 */
[----:B------:R-:W-:Y:S01]  /*0720*/  IMAD.MOV.U32 R126, RZ, RZ, RZ ;  /* 0x000000ffff7e7224 */ /* 0x000fe200078e00ff */
[----:B------:R-:W-:Y:S01]  /*0730*/  ULEA.HI UR4, UR4, UR7, URZ, 0x5 ;  /* 0x0000000704047291 */ /* 0x000fe2000f8f283f */
[----:B------:R-:W-:Y:S01]  /*0740*/  CS2R R16, SRZ ;  /* 0x0000000000107805 */ /* 0x000fe2000001ff00 */
[----:B------:R-:W-:Y:S01]  /*0750*/  UISETP.LT.AND UP0, UPT, URZ, UR18, UPT ;  /* 0x000000123f00728c */ /* 0x000fe2000bf01270 */
[----:B------:R-:W-:Y:S01]  /*0760*/  MOV R124, RZ ;  /* 0x000000ff007c7202 */ /* 0x000fe20000000f00 */
[----:B------:R-:W-:Y:S01]  /*0770*/  USHF.R.S32.HI UR11, URZ, 0x5, UR4 ;  /* 0x000000053f0b7899 */ /* 0x000fe20008011404 */
[----:B------:R-:W-:Y:S01]  /*0780*/  IMAD.MOV.U32 R130, RZ, RZ, RZ ;  /* 0x000000ffff827224 */ /* 0x000fe200078e00ff */
[----:B------:R-:W-:Y:S01]  /*0790*/  USEL UR18, URZ, UR18, !UP0 ;  /* 0x000000123f127287 */ /* 0x000fe2000c000000 */
[----:B------:R-:W-:Y:S01]  /*07a0*/  CS2R R18, SRZ ;  /* 0x0000000000127805 */ /* 0x000fe2000001ff00 */
[----:B------:R-:W-:Y:S01]  /*07b0*/  ULDC.64 UR16, c[0x0][0x118] ;  /* 0x0000460000107ab9 */ /* 0x000fe20000000a00 */
[----:B------:R-:W-:Y:S01]  /*07c0*/  MOV R128, RZ ;  /* 0x000000ff00807202 */ /* 0x000fe20000000f00 */
[----:B------:R-:W-:Y:S01]  /*07d0*/  UISETP.GT.AND UP0, UPT, UR11, UR18, UPT ;  /* 0x000000120b00728c */ /* 0x000fe2000bf04270 */
[----:B------:R-:W-:Y:S01]  /*07e0*/  IMAD.MOV.U32 R122, RZ, RZ, RZ ;  /* 0x000000ffff7a7224 */ /* 0x000fe200078e00ff */
        /* <DEDUP_REMOVED lines=55> */
[--C-:B------:R-:W-:Y:S01]  /*0b60*/  SHF.R.S32.HI R18, RZ, 0x1f, R84.reuse ;  /* 0x0000001fff127819 */ /* 0x100fe20000011454 */
[----:B------:R-:W-:Y:S01]  /*0b70*/  ULDC.64 UR4, c[0x0][0x238] ;  /* 0x00008e0000047ab9 */ /* 0x000fe20000000a00 */
[----:B------:R-:W-:Y:S01]  /*0b80*/  IMAD.SHL.U32 R2, R84, 0x4, RZ ;  /* 0x0000000454027824 */ /* 0x000fe200078e00ff */
[----:B------:R-:W-:Y:S01]  /*0b90*/  SHF.R.S32.HI R85, RZ, 0x1f, R84 ;  /* 0x0000001fff557819 */ /* 0x000fe20000011454 */
[----:B------:R-:W-:Y:S01]  /*0ba0*/  UIMAD UR4, UR9, UR4, URZ ;  /* 0x00000004090472a4 */ /* 0x000fe2000f8e023f */
[----:B------:R-:W-:Y:S01]  /*0bb0*/  IMAD.U32 R4, RZ, RZ, UR12 ;  /* 0x0000000cff047e24 */ /* 0x000fe2000f8e00ff */
[-C--:B------:R-:W-:Y:S01]  /*0bc0*/  LEA.HI R35, R18, R84.reuse, RZ, 0x3 ;  /* 0x0000005412237211 */ /* 0x080fe200078f18ff */
[----:B------:R-:W-:Y:S01]  /*0bd0*/  IMAD.U32 R0, RZ, RZ, UR12 ;  /* 0x0000000cff007e24 */ /* 0x000fe2000f8e00ff */
[----:B------:R-:W-:Y:S01]  /*0be0*/  UIMAD UR4, UR12, UR5, UR4 ;  /* 0x000000050c0472a4 */ /* 0x000fe2000f8e0204 */
[----:B------:R-:W-:Y:S01]  /*0bf0*/  SHF.R.S32.HI R3, RZ, 0x1f, R2 ;  /* 0x0000001fff037819 */ /* 0x000fe20000011402 */
[----:B------:R-:W-:Y:S01]  /*0c00*/  IMAD.WIDE.U32 R4, R4, c[0x0][0x238], R84 ;  /* 0x00008e0004047a25 */ /* 0x000fe200078e0054 */
[----:B------:R-:W-:Y:S01]  /*0c10*/  SHF.R.S32.HI R40, RZ, 0x3, R35 ;  /* 0x00000003ff287819 */ /* 0x000fe20000011423 */
[----:B------:R-:W-:Y:S01]  /*0c20*/  ULDC UR6, c[0x0][0x250] ;  /* 0x0000940000067ab9 */ /* 0x000fe20000000800 */
[CC--:B------:R-:W-:Y:S01]  /*0c30*/  LEA.HI R33, R18.reuse, R84.reuse, RZ, 0x4 ;  /* 0x0000005412217211 */ /* 0x0c0fe200078f20ff */
[----:B------:R-:W-:Y:S01]  /*0c40*/  IMAD.U32 R6, RZ, RZ, UR12 ;  /* 0x0000000cff067e24 */ /* 0x000fe2000f8e00ff */
[-C--:B------:R-:W-:Y:S01]  /*0c50*/  LEA.HI R15, R18, R84.reuse, RZ, 0x2 ;  /* 0x00000054120f7211 */ /* 0x080fe200078f10ff */
[----:B------:R-:W-:Y:S01]  /*0c60*/  IMAD.WIDE.U32 R30, R0, c[0x0][0x288], R2 ;  /* 0x0000a200001e7a25 */ /* 0x000fe200078e0002 */
[----:B------:R-:W-:Y:S01]  /*0c70*/  SHF.R.S32.HI R41, RZ, 0x1f, R40 ;  /* 0x0000001fff297819 */ /* 0x000fe20000011428 */
[----:B------:R-:W-:Y:S01]  /*0c80*/  UMOV UR7, UR12 ;  /* 0x0000000c00077c82 */ /* 0x000fe20008000000 */
[----:B------:R-:W-:Y:S01]  /*0c90*/  IADD3 R25, R5, UR4, RZ ;  /* 0x0000000405197c10 */ /* 0x000fe2000fffe0ff */
[----:B------:R-:W-:Y:S01]  /*0ca0*/  IMAD.WIDE.U32 R28, R6, c[0x0][0x270], R2 ;  /* 0x00009c00061c7a25 */ /* 0x000fe200078e0002 */
[----:B------:R-:W-:Y:S01]  /*0cb0*/  SHF.R.S32.HI R5, RZ, 0x4, R33 ;  /* 0x00000004ff057819 */ /* 0x000fe20000011421 */
[----:B------:R-:W-:Y:S01]  /*0cc0*/  ULDC.64 UR4, c[0x0][0x248] ;  /* 0x0000920000047ab9 */ /* 0x000fe20000000a00 */
[--C-:B------:R-:W-:Y:S01]  /*0cd0*/  SHF.R.S32.HI R3, RZ, 0x1f, R15.reuse ;  /* 0x0000001fff037819 */ /* 0x100fe2000001140f */
[----:B------:R-:W-:Y:S01]  /*0ce0*/  IMAD.MOV.U32 R24, RZ, RZ, R4 ;  /* 0x000000ffff187224 */ /* 0x000fe200078e0004 */
[----:B------:R-:W-:Y:S01]  /*0cf0*/  SHF.R.S32.HI R4, RZ, 0x2, R15 ;  /* 0x00000002ff047819 */ /* 0x000fe2000001140f */
[----:B------:R-:W-:Y:S01]  /*0d00*/  IMAD.U32 R0, RZ, RZ, UR14 ;  /* 0x0000000eff007e24 */ /* 0x000fe2000f8e00ff */
[----:B------:R-:W-:Y:S01]  /*0d10*/  LEA.HI R2, R33, R5, RZ, 0x1 ;  /* 0x0000000521027211 */ /* 0x000fe200078f08ff */
[----:B------:R-:W-:Y:S01]  /*0d20*/  UISETP.NE.AND UP0, UPT, UR4, 0x1, UPT ;  /* 0x000000010400788c */ /* 0x000fe2000bf05270 */
[----:B------:R-:W-:Y:S01]  /*0d30*/  LEA.HI R27, R18, R84, RZ, 0x5 ;  /* 0x00000054121b7211 */ /* 0x000fe200078f28ff */
[----:B------:R-:W-:Y:S01]  /*0d40*/  IMAD.WIDE R16, R0, 0x40, R40 ;  /* 0x0000004000107825 */ /* 0x000fe200078e0228 */
[----:B------:R-:W-:Y:S01]  /*0d50*/  LEA.HI R0, R3, R4, RZ, 0x3 ;  /* 0x0000000403007211 */ /* 0x000fe200078f18ff */
[----:B------:R-:W-:Y:S01]  /*0d60*/  UIMAD.WIDE.U32 UR20, UR12, UR5, URZ ;  /* 0x000000050c1472a5 */ /* 0x000fe2000f8e003f */
[----:B------:R-:W-:Y:S01]  /*0d70*/  LOP3.LUT R2, R2, 0xfffffffe, RZ, 0xc0, !PT ;  /* 0xfffffffe02027812 */ /* 0x000fe200078ec0ff */
[----:B------:R-:W-:Y:S01]  /*0d80*/  STL [R1+0x74], R85 ;  /* 0x0000745501007387 */ /* 0x000fe20000100800 */
[----:B------:R-:W-:Y:S01]  /*0d90*/  LOP3.LUT R0, R0, 0xfffffff8, RZ, 0xc0, !PT ;  /* 0xfffffff800007812 */ /* 0x000fe200078ec0ff */
[----:B------:R-:W-:Y:S01]  /*0da0*/  ULDC.64 UR4, c[0x0][0x1e0] ;  /* 0x0000780000047ab9 */ /* 0x000fe20000000a00 */
[----:B------:R-:W-:Y:S01]  /*0db0*/  SHF.R.S32.HI R32, RZ, 0x5, R27 ;  /* 0x00000005ff207819 */ /* 0x000fe2000001141b */
[----:B------:R-:W-:Y:S01]  /*0dc0*/  IMAD.IADD R22, R5, 0x1, -R2 ;  /* 0x0000000105167824 */ /* 0x000fe200078e0a02 */
[----:B------:R-:W-:Y:S01]  /*0dd0*/  LOP3.LUT R2, R35, 0xfffffff8, RZ, 0xc0, !PT ;  /* 0xfffffff823027812 */ /* 0x000fe200078ec0ff */
[----:B------:R-:W-:Y:S01]  /*0de0*/  IMAD.IADD R10, R4, 0x1, -R0 ;  /* 0x00000001040a7824 */ /* 0x000fe200078e0a00 */
[----:B------:R-:W-:Y:S01]  /*0df0*/  LEA.HI R0, R18, R84, RZ, 0x6 ;  /* 0x0000005412007211 */ /* 0x000fe200078f30ff */
[----:B------:R-:W-:Y:S01]  /*0e00*/  @UP0 UMOV UR15, UR21 ;  /* 0x00000015000f0c82 */ /* 0x000fe20008000000 */
[----:B------:R-:W-:Y:S01]  /*0e10*/  STL.64 [R1+0x58], R40 ;  /* 0x0000582801007387 */ /* 0x000fe20000100a00 */
[----:B------:R-:W-:Y:S01]  /*0e20*/  IMAD.IADD R20, R84, 0x1, -R2 ;  /* 0x0000000154147824 */ /* 0x000fe200078e0a02 */
[----:B------:R-:W-:Y:S01]  /*0e30*/  SHF.R.S32.HI R21, RZ, 0x6, R0 ;  /* 0x00000006ff157819 */ /* 0x000fe20000011400 */
[----:B------:R-:W-:Y:S01]  /*0e40*/  IMAD.SHL.U32 R0, R40, 0x40, RZ ;  /* 0x0000004028007824 */ /* 0x000fe200078e00ff */
[----:B------:R-:W-:Y:S01]  /*0e50*/  @UP0 USHF.R.U32.HI UR7, URZ, UR6, UR15 ;  /* 0x000000063f070299 */ /* 0x000fe2000801160f */
[----:B------:R-:W-:Y:S01]  /*0e60*/  IMAD.SHL.U32 R2, R20, 0x8, RZ ;  /* 0x0000000814027824 */ /* 0x000fe200078e00ff */
[----:B------:R-:W-:Y:S01]  /*0e70*/  LOP3.LUT P0, RZ, R10, 0x4, RZ, 0xc0, !PT ;  /* 0x000000040aff7812 */ /* 0x000fe2000780c0ff */
[----:B------:R-:W-:Y:S01]  /*0e80*/  IMAD.SHL.U32 R23, R21, 0x200, RZ ;  /* 0x0000020015177824 */ /* 0x000fe200078e00ff */
[----:B------:R-:W-:Y:S01]  /*0e90*/  LOP3.LUT R0, R0, 0x1c0, RZ, 0xc0, !PT ;  /* 0x000001c000007812 */ /* 0x000fe200078ec0ff */
[----:B------:R-:W-:Y:S01]  /*0ea0*/  USHF.R.S32.HI UR6, URZ, 0x1f, UR7 ;  /* 0x0000001f3f067899 */ /* 0x000fe20008011407 */
[--C-:B------:R-:W-:Y:S01]  /*0eb0*/  SHF.R.S32.HI R3, RZ, 0x1f, R2.reuse ;  /* 0x0000001fff037819 */ /* 0x100fe20000011402 */
[----:B------:R-:W-:Y:S01]  /*0ec0*/  IMAD.U32 R12, RZ, RZ, UR7 ;  /* 0x00000007ff0c7e24 */ /* 0x000fe2000f8e00ff */
[----:B------:R-:W-:Y:S01]  /*0ed0*/  LOP3.LUT R6, R0, 0x38, R2, 0xf8, !PT ;  /* 0x0000003800067812 */ /* 0x000fe200078ef802 */
[----:B------:R-:W-:Y:S01]  /*0ee0*/  UIMAD UR4, UR6, UR4, URZ ;  /* 0x00000004060472a4 */ /* 0x000fe2000f8e023f */
[----:B------:R-:W-:Y:S01]  /*0ef0*/  SHF.R.U32.HI R0, RZ, 0x3, R0 ;  /* 0x00000003ff007819 */ /* 0x000fe20000011600 */
[----:B------:R-:W-:Y:S01]  /*0f00*/  IMAD.WIDE.U32 R4, R12, c[0x0][0x1e0], R2 ;  /* 0x000078000c047a25 */ /* 0x000fe200078e0002 */
[----:B------:R-:W-:Y:S01]  /*0f10*/  ISETP.GE.AND P4, PT, R2, c[0x0][0x1cc], PT ;  /* 0x0000730002007a0c */ /* 0x000fe20003f86270 */
[----:B------:R-:W-:Y:S01]  /*0f20*/  UIMAD UR8, UR7, UR5, UR4 ;  /* 0x00000005070872a4 */ /* 0x000fe2000f8e0204 */
[----:B------:R-:W-:Y:S01]  /*0f30*/  LOP3.LUT R26, R23, R6, R0, 0xf6, !PT ;  /* 0x00000006171a7212 */ /* 0x000fe200078ef600 */
[----:B------:R-:W-:Y:S01]  /*0f40*/  IMAD R0, R41, c[0x0][0x178], RZ ;  /* 0x00005e0029007a24 */ /* 0x000fe200078e02ff */
[----:B------:R-:W-:Y:S01]  /*0f50*/  ULDC.64 UR4, c[0x0][0x1b0] ;  /* 0x00006c0000047ab9 */ /* 0x000fe20000000a00 */
[C---:B------:R-:W-:Y:S01]  /*0f60*/  IMAD.WIDE.U32 R6, R40.reuse, c[0x0][0x178], R2 ;  /* 0x00005e0028067a25 */ /* 0x040fe200078e0002 */
[----:B------:R-:W-:Y:S01]  /*0f70*/  UIMAD UR6, UR6, UR4, URZ ;  /* 0x00000004060672a4 */ /* 0x000fe2000f8e023f */
[----:B------:R-:W-:Y:S01]  /*0f80*/  IADD3 R9, R5, UR8, RZ ;  /* 0x0000000805097c10 */ /* 0x000fe2000fffe0ff */
[----:B------:R-:W-:Y:S01]  /*0f90*/  USHF.R.S32.HI UR8, URZ, 0x1f, UR13 ;  /* 0x0000001f3f087899 */ /* 0x000fe2000801140d */
[----:B------:R-:W-:Y:S01]  /*0fa0*/  IMAD R0, R40, c[0x0][0x17c], R0 ;  /* 0x00005f0028007a24 */ /* 0x000fe200078e0200 */
[----:B------:R-:W-:Y:S01]  /*0fb0*/  UIMAD UR6, UR7, UR5, UR6 ;  /* 0x00000005070672a4 */ /* 0x000fe2000f8e0206 */
[----:B------:R-:W-:Y:S01]  /*0fc0*/  IMAD R5, R41, c[0x0][0x208], RZ ;  /* 0x0000820029057a24 */ /* 0x000fe200078e02ff */
[----:B------:R-:W-:Y:S01]  /*0fd0*/  USHF.R.S32.HI UR20, URZ, 0x1f, UR18 ;  /* 0x0000001f3f147899 */ /* 0x000fe20008011412 */
[----:B------:R-:W-:Y:S01]  /*0fe0*/  IMAD.IADD R11, R7, 0x1, R0 ;  /* 0x00000001070b7824 */ /* 0x000fe200078e0200 */
[----:B------:R-:W-:Y:S01]  /*0ff0*/  ULDC.64 UR4, c[0x0][0x1e8] ;  /* 0x00007a0000047ab9 */ /* 0x000fe20000000a00 */
[----:B------:R-:W-:Y:S01]  /*1000*/  IMAD.SHL.U32 R0, R10, 0x40, RZ ;  /* 0x000000400a007824 */ /* 0x000fe200078e00ff */
[----:B------:R-:W-:Y:S01]  /*1010*/  UIMAD UR4, UR8, UR4, URZ ;  /* 0x00000004080472a4 */ /* 0x000fe2000f8e023f */
[----:B------:R-:W-:Y:S01]  /*1020*/  IMAD.MOV.U32 R8, RZ, RZ, R4 ;  /* 0x000000ffff087224 */ /* 0x000fe200078e0004 */
[----:B------:R-:W-:Y:S01]  /*1030*/  UMOV UR21, 0x5 ;  /* 0x0000000500157882 */ /* 0x000fe20000000000 */
[----:B------:R-:W-:Y:S01]  /*1040*/  IMAD R14, R40, c[0x0][0x20c], R5 ;  /* 0x00008300280e7a24 */ /* 0x000fe200078e0205 */
[----:B------:R-:W-:Y:S01]  /*1050*/  LOP3.LUT R0, R0, 0x1c0, RZ, 0xc0, !PT ;  /* 0x000001c000007812 */ /* 0x000fe200078ec0ff */
[--C-:B------:R-:W-:Y:S01]  /*1060*/  IMAD.WIDE.U32 R12, R12, c[0x0][0x1b0], R2.reuse ;  /* 0x00006c000c0c7a25 */ /* 0x100fe200078e0002 */
[----:B------:R-:W-:Y:S01]  /*1070*/  UIMAD UR15, UR13, UR5, UR4 ;  /* 0x000000050d0f72a4 */ /* 0x000fe2000f8e0204 */
[----:B------:R-:W-:Y:S01]  /*1080*/  CS2R R146, SRZ ;  /* 0x0000000000927805 */ /* 0x000fe2000001ff00 */
[----:B------:R-:W-:Y:S01]  /*1090*/  CS2R R144, SRZ ;  /* 0x0000000000907805 */ /* 0x000fe2000001ff00 */
[----:B------:R-:W-:Y:S01]  /*10a0*/  IMAD.WIDE.U32 R4, R40, c[0x0][0x208], R2 ;  /* 0x0000820028047a25 */ /* 0x000fe200078e0002 */
[----:B------:R-:W-:Y:S01]  /*10b0*/  ULDC.64 UR4, c[0x0][0x1b8] ;  /* 0x00006e0000047ab9 */ /* 0x000fe20000000a00 */
[----:B------:R-:W-:Y:S01]  /*10c0*/  CS2R R142, SRZ ;  /* 0x00000000008e7805 */ /* 0x000fe2000001ff00 */
[----:B------:R-:W-:Y:S01]  /*10d0*/  UIMAD UR4, UR8, UR4, URZ ;  /* 0x00000004080472a4 */ /* 0x000fe2000f8e023f */
[----:B------:R-:W-:Y:S01]  /*10e0*/  IMAD.SHL.U32 R3, R21, 0x8, RZ ;  /* 0x0000000815037824 */ /* 0x000fe200078e00ff */
[----:B------:R-:W-:Y:S01]  /*10f0*/  CS2R R140, SRZ ;  /* 0x00000000008c7805 */ /* 0x000fe2000001ff00 */
[----:B------:R-:W-:Y:S01]  /*1100*/  IMAD.IADD R7, R5, 0x1, R14 ;  /* 0x0000000105077824 */ /* 0x000fe200078e020e */
[----:B------:R-:W-:Y:S01]  /*1110*/  IADD3 R5, R13, UR6, RZ ;  /* 0x000000060d057c10 */ /* 0x000fe2000fffe0ff */
[----:B------:R-:W-:Y:S01]  /*1120*/  IMAD.MOV.U32 R10, RZ, RZ, R6 ;  /* 0x000000ffff0a7224 */ /* 0x000fe200078e0006 */
[----:B------:R-:W-:Y:S01]  /*1130*/  LOP3.LUT R36, R3, 0x18, RZ, 0xc0, !PT ;  /* 0x0000001803247812 */ /* 0x000fe200078ec0ff */
[----:B------:R-:W-:Y:S01]  /*1140*/  IMAD.MOV.U32 R6, RZ, RZ, R4 ;  /* 0x000000ffff067224 */ /* 0x000fe200078e0004 */
[----:B------:R-:W-:Y:S01]  /*1150*/  SHF.R.U32.HI R3, RZ, 0x3, R0 ;  /* 0x00000003ff037819 */ /* 0x000fe20000011600 */
[----:B------:R-:W-:Y:S01]  /*1160*/  ULDC.64 UR6, c[0x0][0x180] ;  /* 0x0000600000067ab9 */ /* 0x000fe20000000a00 */
[----:B------:R-:W-:Y:S01]  /*1170*/  LOP3.LUT R13, R15, 0x3ffffffc, RZ, 0xc0, !PT ;  /* 0x3ffffffc0f0d7812 */ /* 0x000fe200078ec0ff */
[----:B------:R-:W-:Y:S01]  /*1180*/  IMAD.MOV.U32 R4, RZ, RZ, R12 ;  /* 0x000000ffff047224 */ /* 0x000fe200078e000c */
[----:B------:R-:W-:Y:S01]  /*1190*/  LOP3.LUT R14, R3, R0, R36, 0x1e, !PT ;  /* 0x00000000030e7212 */ /* 0x000fe200078e1e24 */
[----:B------:R-:W-:Y:S01]  /*11a0*/  IMAD.U32 R0, RZ, RZ, UR13 ;  /* 0x0000000dff007e24 */ /* 0x000fe2000f8e00ff */
[----:B------:R-:W-:Y:S01]  /*11b0*/  LEA.HI R3, R27, R32, RZ, 0x1 ;  /* 0x000000201b037211 */ /* 0x000fe200078f08ff */
[----:B------:R-:W-:Y:S01]  /*11c0*/  IMAD.U32 R12, RZ, RZ, UR13 ;  /* 0x0000000dff0c7e24 */ /* 0x000fe2000f8e00ff */
[----:B------:R-:W-:Y:S01]  /*11d0*/  UIMAD UR19, UR9, UR6, URZ ;  /* 0x00000006091372a4 */ /* 0x000fe2000f8e023f */
[----:B------:R-:W-:Y:S01]  /*11e0*/  IMAD.WIDE.U32 R8, R0, c[0x0][0x1e8], R8 ;  /* 0x00007a0000087a25 */ /* 0x000fe200078e0008 */
[----:B------:R-:W-:Y:S01]  /*11f0*/  LOP3.LUT R3, R3, 0xfffffffe, RZ, 0xc0, !PT ;  /* 0xfffffffe03037812 */ /* 0x000fe200078ec0ff */
[----:B------:R-:W-:Y:S01]  /*1200*/  UIMAD UR6, UR13, UR5, UR4 ;  /* 0x000000050d0672a4 */ /* 0x000fe2000f8e0204 */
[----:B------:R-:W-:Y:S01]  /*1210*/  CS2R R138, SRZ ;  /* 0x00000000008a7805 */ /* 0x000fe2000001ff00 */
[----:B------:R-:W-:Y:S01]  /*1220*/  IMAD.U32 R0, RZ, RZ, UR12 ;  /* 0x0000000cff007e24 */ /* 0x000fe2000f8e00ff */
[----:B------:R-:W-:Y:S01]  /*1230*/  ULDC.64 UR4, c[0x0][0x210] ;  /* 0x0000840000047ab9 */ /* 0x000fe20000000a00 */
[----:B------:R-:W-:Y:S01]  /*1240*/  IMAD.IADD R34, R32, 0x1, -R3 ;  /* 0x0000000120227824 */ /* 0x000fe200078e0a03 */
[----:B------:R-:W-:Y:S01]  /*1250*/  UIMAD UR4, UR9, UR4, URZ ;  /* 0x00000004090472a4 */ /* 0x000fe2000f8e023f */
[----:B------:R-:W-:Y:S01]  /*1260*/  IMAD.IADD R3, R84, 0x1, -R13 ;  /* 0x0000000154037824 */ /* 0x000fe200078e0a0d */
[----:B------:R-:W-:Y:S01]  /*1270*/  UIMAD UR7, UR12, UR7, UR19 ;  /* 0x000000070c0772a4 */ /* 0x000fe2000f8e0213 */
[----:B------:R-:W-:Y:S01]  /*1280*/  IMAD.SHL.U32 R37, R34, 0x400, RZ ;  /* 0x0000040022257824 */ /* 0x000fe200078e00ff */
[----:B------:R-:W-:Y:S01]  /*1290*/  UIMAD UR4, UR12, UR5, UR4 ;  /* 0x000000050c0472a4 */ /* 0x000fe2000f8e0204 */
[----:B------:R-:W-:Y:S01]  /*12a0*/  IMAD.WIDE.U32 R4, R12, c[0x0][0x1b8], R4 ;  /* 0x00006e000c047a25 */ /* 0x000fe200078e0004 */
[----:B------:R-:W-:Y:S01]  /*12b0*/  CS2R R136, SRZ ;  /* 0x0000000000887805 */ /* 0x000fe2000001ff00 */
[----:B------:R-:W-:Y:S01]  /*12c0*/  CS2R R134, SRZ ;  /* 0x0000000000867805 */ /* 0x000fe2000001ff00 */
[----:B------:R-:W-:Y:S01]  /*12d0*/  CS2R R132, SRZ ;  /* 0x0000000000847805 */ /* 0x000fe2000001ff00 */
[----:B------:R-:W-:Y:S01]  /*12e0*/  IMAD R3, R3, 0x2, R37 ;  /* 0x0000000203037824 */ /* 0x000fe200078e0225 */
[----:B------:R-:W-:Y:S01]  /*12f0*/  IADD3 R5, R5, UR6, RZ ;  /* 0x0000000605057c10 */ /* 0x000fe2000fffe0ff */
[----:B------:R-:W-:Y:S01]  /*1300*/  IMAD.U32 R12, RZ, RZ, UR12 ;  /* 0x0000000cff0c7e24 */ /* 0x000fe2000f8e00ff */
[----:B------:R-:W-:Y:S01]  /*1310*/  CS2R R130, SRZ ;  /* 0x0000000000827805 */ /* 0x000fe2000001ff00 */
[----:B------:R-:W-:Y:S01]  /*1320*/  IMAD.WIDE.U32 R10, R0, c[0x0][0x180], R10 ;  /* 0x00006000000a7a25 */ /* 0x000fe200078e000a */
[----:B------:R-:W-:Y:S01]  /*1330*/  CS2R R128, SRZ ;  /* 0x0000000000807805 */ /* 0x000fe2000001ff00 */
[----:B------:R-:W-:Y:S01]  /*1340*/  CS2R R126, SRZ ;  /* 0x00000000007e7805 */ /* 0x000fe2000001ff00 */
[----:B------:R-:W-:Y:S01]  /*1350*/  CS2R R124, SRZ ;  /* 0x00000000007c7805 */ /* 0x000fe2000001ff00 */
[----:B------:R-:W-:Y:S01]  /*1360*/  IMAD.IADD R0, R3, 0x1, R14 ;  /* 0x0000000103007824 */ /* 0x000fe200078e020e */
[----:B------:R-:W-:Y:S01]  /*1370*/  IADD3 R11, R11, UR7, RZ ;  /* 0x000000070b0b7c10 */ /* 0x000fe2000fffe0ff */
[----:B------:R-:W-:Y:S01]  /*1380*/  IMAD.WIDE.U32 R12, R12, c[0x0][0x210], R6 ;  /* 0x000084000c0c7a25 */ /* 0x000fe200078e0006 */
[----:B------:R-:W-:Y:S01]  /*1390*/  IADD3 R7, R9, UR15, RZ ;  /* 0x0000000f09077c10 */ /* 0x000fe2000fffe0ff */
[----:B------:R-:W-:Y:S01]  /*13a0*/  ULDC UR15, c[0x0][0x198] ;  /* 0x00006600000f7ab9 */ /* 0x000fe20000000800 */
[----:B------:R-:W-:Y:S01]  /*13b0*/  CS2R R122, SRZ ;  /* 0x00000000007a7805 */ /* 0x000fe2000001ff00 */
[----:B------:R-:W-:Y:S01]  /*13c0*/  IMAD.MOV.U32 R6, RZ, RZ, R8 ;  /* 0x000000ffff067224 */ /* 0x000fe200078e0008 */
[----:B------:R-:W-:Y:S01]  /*13d0*/  IADD3 R15, R13, UR4, RZ ;  /* 0x000000040d0f7c10 */ /* 0x000fe2000fffe0ff */
[C---:B------:R-:W-:Y:S01]  /*13e0*/  IMAD R3, R17.reuse, c[0x0][0x1d8], RZ ;  /* 0x0000760011037a24 */ /* 0x040fe200078e02ff */
[----:B------:R-:W-:Y:S01]  /*13f0*/  UIADD3 UR15, -UR10, UR15, URZ ;  /* 0x0000000f0a0f7290 */ /* 0x000fe2000fffe13f */
[----:B------:R-:W-:Y:S01]  /*1400*/  IMAD.SHL.U32 R19, R0, 0x2, RZ ;  /* 0x0000000200137824 */ /* 0x000fe200078e00ff */
[----:B------:R-:W-:Y:S01]  /*1410*/  ULDC.64 UR4, c[0x0][0x188] ;  /* 0x0000620000047ab9 */ /* 0x000fe20000000a00 */
[----:B------:R-:W-:Y:S01]  /*1420*/  IMAD.MOV.U32 R14, RZ, RZ, R12 ;  /* 0x000000ffff0e7224 */ /* 0x000fe200078e000c */
[----:B------:R-:W-:Y:S01]  /*1430*/  UIMAD UR4, UR8, UR4, URZ ;  /* 0x00000004080472a4 */ /* 0x000fe2000f8e023f */
[----:B------:R-:W-:Y:S01]  /*1440*/  IMAD R0, R17, c[0x0][0x1a8], RZ ;  /* 0x00006a0011007a24 */ /* 0x000fe200078e02ff */
[----:B------:R1:W-:Y:S01]  /*1450*/  STL [R1+0x68], R19 ;  /* 0x0000681301007387 */ /* 0x0003e20000100800 */
[C---:B------:R-:W-:Y:S01]  /*1460*/  IMAD R3, R16.reuse, c[0x0][0x1dc], R3 ;  /* 0x0000770010037a24 */ /* 0x040fe200078e0203 */
[C---:B------:R-:W-:Y:S01]  /*1470*/  IADD3 R17, R19.reuse, 0x14180, RZ ;  /* 0x0001418013117810 */ /* 0x040fe20007ffe0ff */
[C---:B------:R-:W-:Y:S01]  /*1480*/  IMAD.WIDE.U32 R12, R16.reuse, c[0x0][0x1d8], R6 ;  /* 0x00007600100c7a25 */ /* 0x040fe200078e0006 */
[----:B------:R-:W-:Y:S01]  /*1490*/  IADD3 R38, R19, 0x141c0, RZ ;  /* 0x000141c013267810 */ /* 0x000fe20007ffe0ff */
[----:B------:R-:W-:Y:S01]  /*14a0*/  UIMAD UR19, UR13, UR5, UR4 ;  /* 0x000000050d1372a4 */ /* 0x000fe2000f8e0204 */
[----:B------:R-:W-:Y:S01]  /*14b0*/  @P0 IADD3 R38, R17, -0x40, RZ ;  /* 0xffffffc011260810 */ /* 0x000fe20007ffe0ff */
[----:B------:R-:W-:Y:S01]  /*14c0*/  IMAD.WIDE.U32 R8, R16, c[0x0][0x1a8], R4 ;  /* 0x00006a0010087a25 */ /* 0x000fe200078e0004 */
[----:B------:R-:W-:Y:S01]  /*14d0*/  LEA R6, P1, R12, c[0x0][0x1c0], 0x1 ;  /* 0x000070000c067a11 */ /* 0x000fe200078208ff */
[----:B------:R-:W-:Y:S01]  /*14e0*/  ULDC.64 UR4, c[0x0][0x178] ;  /* 0x00005e0000047ab9 */ /* 0x000fe20000000a00 */
[----:B------:R-:W-:Y:S01]  /*14f0*/  IADD3 R17, R2, 0x40, RZ ;  /* 0x0000004002117810 */ /* 0x000fe20007ffe0ff */
[----:B------:R-:W-:Y:S01]  /*1500*/  IMAD.U32 R18, RZ, RZ, UR13 ;  /* 0x0000000dff127e24 */ /* 0x000fe2000f8e00ff */
[----:B------:R-:W-:Y:S01]  /*1510*/  LEA R4, P0, R8, c[0x0][0x190], 0x1 ;  /* 0x0000640008047a11 */ /* 0x000fe200078008ff */
[----:B------:R-:W-:Y:S01]  /*1520*/  UIMAD UR22, UR20, UR4, URZ ;  /* 0x00000004141672a4 */ /* 0x000fe2000f8e023f */
[----:B------:R-:W-:Y:S01]  /*1530*/  ISETP.GE.AND P3, PT, R17, c[0x0][0x1cc], PT ;  /* 0x0000730011007a0c */ /* 0x000fe20003f66270 */
[----:B------:R-:W-:Y:S01]  /*1540*/  IMAD.WIDE.U32 R42, R18, c[0x0][0x188], R10 ;  /* 0x00006200122a7a25 */ /* 0x000fe200078e000a */
[----:B------:R-:W-:Y:S01]  /*1550*/  IADD3 R18, R2, 0x80, RZ ;  /* 0x0000008002127810 */ /* 0x000fe20007ffe0ff */
[----:B------:R-:W-:Y:S01]  /*1560*/  UIMAD.WIDE.U32 UR24, UR18, UR4, URZ ;  /* 0x00000004121872a5 */ /* 0x000fe2000f8e003f */
[----:B------:R2:W-:Y:S01]  /*1570*/  STL [R1+0x6c], R38 ;  /* 0x00006c2601007387 */ /* 0x0005e20000100800 */
[----:B------:R-:W-:Y:S01]  /*1580*/  IMAD.MOV.U32 R11, RZ, RZ, c[0x0][0x1dc] ;  /* 0x00007700ff0b7624 */ /* 0x000fe200078e00ff */
[----:B------:R-:W-:Y:S01]  /*1590*/  UIMAD UR22, UR18, UR5, UR22 ;  /* 0x00000005121672a4 */ /* 0x000fe2000f8e0216 */
[----:B------:R-:W-:Y:S01]  /*15a0*/  ISETP.GE.AND P2, PT, R18, c[0x0][0x1cc], PT ;  /* 0x0000730012007a0c */ /* 0x000fe20003f46270 */
[----:B------:R3:W-:Y:S01]  /*15b0*/  STL.64 [R1+0xa0], R42 ;  /* 0x0000a02a01007387 */ /* 0x0007e20000100a00 */
[----:B------:R-:W-:Y:S01]  /*15c0*/  IADD3 R39, R43, UR19, RZ ;  /* 0x000000132b277c10 */ /* 0x000fe2000fffe0ff */
[----:B------:R-:W-:Y:S01]  /*15d0*/  UIADD3 UR22, UR25, UR22, URZ ;  /* 0x0000001619167290 */ /* 0x000fe2000fffe03f */
[----:B-1----:R-:W-:Y:S01]  /*15e0*/  IMAD R19, R16, c[0x0][0x1ac], R0 ;  /* 0x00006b0010137a24 */ /* 0x002fe200078e0200 */
[----:B------:R-:W-:Y:S01]  /*15f0*/  ULDC.64 UR4, c[0x0][0x218] ;  /* 0x0000860000047ab9 */ /* 0x000fe20000000a00 */
[----:B------:R-:W-:Y:S01]  /*1600*/  IMAD.IADD R0, R13, 0x1, R3 ;  /* 0x000000010d007824 */ /* 0x000fe200078e0203 */
[----:B------:R-:W-:Y:S01]  /*1610*/  UIMAD UR4, UR8, UR4, URZ ;  /* 0x00000004080472a4 */ /* 0x000fe2000f8e023f */
[----:B------:R-:W-:Y:S01]  /*1620*/  IMAD.IADD R3, R9, 0x1, R19 ;  /* 0x0000000109037824 */ /* 0x000fe200078e0213 */
[----:B------:R-:W-:Y:S01]  /*1630*/  IADD3 R19, R2, 0xc0, RZ ;  /* 0x000000c002137810 */ /* 0x000fe20007ffe0ff */
[----:B------:R-:W-:Y:S01]  /*1640*/  IMAD.MOV.U32 R9, RZ, RZ, c[0x0][0x1ac] ;  /* 0x00006b00ff097624 */ /* 0x000fe200078e00ff */
[----:B------:R-:W-:Y:S01]  /*1650*/  LEA.HI.X R7, R12, c[0x0][0x1c4], R0, 0x1, P1 ;  /* 0x000071000c077a11 */ /* 0x000fe200008f0c00 */
[----:B------:R-:W-:Y:S01]  /*1660*/  IMAD.MOV.U32 R0, RZ, RZ, c[0x0][0x1a8] ;  /* 0x00006a00ff007624 */ /* 0x000fe200078e00ff */
[----:B------:R-:W-:Y:S01]  /*1670*/  LEA.HI.X R5, R8, c[0x0][0x194], R3, 0x1, P0 ;  /* 0x0000650008057a11 */ /* 0x000fe200000f0c03 */
[----:B------:R-:W-:Y:S01]  /*1680*/  IMAD.MOV.U32 R3, RZ, RZ, c[0x0][0x1d8] ;  /* 0x00007600ff037624 */ /* 0x000fe200078e00ff */
[----:B------:R-:W-:Y:S01]  /*1690*/  ISETP.GE.AND P5, PT, R19, c[0x0][0x1cc], PT ;  /* 0x0000730013007a0c */ /* 0x000fe20003fa6270 */
[----:B------:R-:W-:Y:S01]  /*16a0*/  IMAD.U32 R12, RZ, RZ, UR24 ;  /* 0x00000018ff0c7e24 */ /* 0x000fe2000f8e00ff */
[C---:B------:R-:W-:Y:S01]  /*16b0*/  LEA R8, P0, R0.reuse, R4, 0x6 ;  /* 0x0000000400087211 */ /* 0x040fe200078030ff */
[----:B------:R-:W-:Y:S01]  /*16c0*/  IMAD.U32 R13, RZ, RZ, UR25 ;  /* 0x00000019ff0d7e24 */ /* 0x000fe2000f8e00ff */
[C---:B------:R-:W-:Y:S01]  /*16d0*/  LEA R10, P1, R3.reuse, R6, 0x6 ;  /* 0x00000006030a7211 */ /* 0x040fe200078230ff */
[----:B------:R-:W-:Y:S01]  /*16e0*/  IMAD.U32 R16, RZ, RZ, UR22 ;  /* 0x00000016ff107e24 */ /* 0x000fe2000f8e00ff */
[----:B------:R-:W-:Y:S01]  /*16f0*/  LEA.HI.X R9, R0, R5, R9, 0x6, P0 ;  /* 0x0000000500097211 */ /* 0x000fe200000f3409 */
[----:B--2---:R-:W-:Y:S01]  /*1700*/  IMAD.SHL.U32 R38, R26, 0x2, RZ ;  /* 0x000000021a267824 */ /* 0x004fe200078e00ff */
[----:B------:R-:W-:Y:S01]  /*1710*/  IADD3 R0, -R40, UR15, RZ ;  /* 0x0000000f28007c10 */ /* 0x000fe2000fffe1ff */
[----:B------:R-:W-:Y:S01]  /*1720*/  ULDC.64 UR6, c[0x0][0x208] ;  /* 0x0000820000067ab9 */ /* 0x000fe20000000a00 */
[----:B------:R-:W-:Y:S01]  /*1730*/  LEA.HI.X R11, R3, R7, R11, 0x6, P1 ;  /* 0x00000007030b7211 */ /* 0x000fe200008f340b */
[----:B------:R-:W-:Y:S01]  /*1740*/  IMAD.U32 R3, RZ, RZ, UR13 ;  /* 0x0000000dff037e24 */ /* 0x000fe2000f8e00ff */
[C---:B------:R-:W-:Y:S01]  /*1750*/  ISETP.LT.OR P1, PT, R0.reuse, 0x1, P4 ;  /* 0x000000010000780c */ /* 0x040fe20002721670 */
[----:B------:R-:W-:Y:S01]  /*1760*/  USHF.L.U64.HI UR7, UR6, UR21, UR7 ;  /* 0x0000001506077299 */ /* 0x000fe20008010207 */
[C---:B------:R-:W-:Y:S01]  /*1770*/  ISETP.LT.OR P0, PT, R0.reuse, 0x1, P3 ;  /* 0x000000010000780c */ /* 0x040fe20001f01670 */
[----:B------:R-:W-:Y:S01]  /*1780*/  UIMAD UR4, UR13, UR5, UR4 ;  /* 0x000000050d0472a4 */ /* 0x000fe2000f8e0204 */
[C---:B------:R-:W-:Y:S01]  /*1790*/  ISETP.LT.OR P6, PT, R0.reuse, 0x1, P2 ;  /* 0x000000010000780c */ /* 0x040fe200017c1670 */
[----:B------:R-:W-:Y:S01]  /*17a0*/  USHF.L.U32 UR6, UR6, 0x5, URZ ;  /* 0x0000000506067899 */ /* 0x000fe2000800063f */
[C---:B------:R-:W-:Y:S01]  /*17b0*/  ISETP.LT.OR P4, PT, R0.reuse, 0x21, P4 ;  /* 0x000000210000780c */ /* 0x040fe20002781670 */
[----:B------:R-:W-:Y:S01]  /*17c0*/  UIMAD UR7, UR7, UR18, URZ ;  /* 0x00000012070772a4 */ /* 0x000fe2000f8e023f */
[----:B------:R-:W-:Y:S01]  /*17d0*/  STL [R1+0x50], R38 ;  /* 0x0000502601007387 */ /* 0x000fe20000100800 */
[----:B------:R-:W-:Y:S01]  /*17e0*/  USHF.L.U32 UR19, UR18, 0x5, URZ ;  /* 0x0000000512137899 */ /* 0x000fe2000800063f */
[----:B------:R-:W-:Y:S01]  /*17f0*/  IMAD.MOV.U32 R148, RZ, RZ, 0x20 ;  /* 0x00000020ff947424 */ /* 0x000fe200078e00ff */
[----:B------:R-:W-:Y:S01]  /*1800*/  UIMAD UR7, UR20, UR6, UR7 ;  /* 0x00000006140772a4 */ /* 0x000fe2000f8e0207 */
[----:B------:R-:W-:Y:S01]  /*1810*/  STL [R1+0xbc], R39 ;  /* 0x0000bc2701007387 */ /* 0x000fe20000100800 */
[----:B------:R-:W-:Y:S01]  /*1820*/  CS2R R120, SRZ ;  /* 0x0000000000787805 */ /* 0x000fe2000001ff00 */
[----:B------:R-:W-:Y:S01]  /*1830*/  ULDC UR20, c[0x0][0x168] ;  /* 0x00005a0000147ab9 */ /* 0x000fe20000000800 */
[----:B------:R-:W-:Y:S01]  /*1840*/  CS2R R118, SRZ ;  /* 0x0000000000767805 */ /* 0x000fe2000001ff00 */
[----:B------:R-:W-:Y:S01]  /*1850*/  @!PT LDS RZ, [RZ] ;  /* 0x00000000fffff984 */ /* 0x000fe20000000800 */
[----:B------:R-:W-:Y:S01]  /*1860*/  @!PT LDS RZ, [RZ] ;  /* 0x00000000fffff984 */ /* 0x000fe20000000800 */
[----:B------:R-:W-:Y:S01]  /*1870*/  @!PT LDS RZ, [RZ] ;  /* 0x00000000fffff984 */ /* 0x000fe20000000800 */
[----:B------:R1:W-:Y:S01]  /*1880*/  LDGSTS.E.BYPASS.LTC128B.128 [R38+0x8080], [R6.64], !P1 ;  /* 0x0808000006267fae */ /* 0x0003e2000c901d50 */
[----:B------:R-:W-:Y:S01]  /*1890*/  ISETP.LT.OR P1, PT, R0, 0x1, P5 ;  /* 0x000000010000780c */ /* 0x000fe20002f21670 */
[----:B------:R-:W-:Y:S01]  /*18a0*/  UIADD3 UR20, -UR19, UR20, URZ ;  /* 0x0000001413147290 */ /* 0x000fe2000fffe13f */
[----:B------:R-:W-:Y:S01]  /*18b0*/  CS2R R116, SRZ ;  /* 0x0000000000747805 */ /* 0x000fe2000001ff00 */
[----:B------:R1:W-:Y:S01]  /*18c0*/  LDGSTS.E.BYPASS.LTC128B.128 [R38+0xa080], [R6.64+0x80], !P0 ;  /* 0x0a08008006267fae */ /* 0x0003e2000c101d50 */
[C---:B------:R-:W-:Y:S01]  /*18d0*/  LEA R13, P0, R12.reuse, R42, 0x5 ;  /* 0x0000002a0c0d7211 */ /* 0x040fe200078028ff */
[----:B---3--:R-:W-:Y:S01]  /*18e0*/  IMAD.WIDE.U32 R42, R3, c[0x0][0x218], R14 ;  /* 0x00008600032a7a25 */ /* 0x008fe200078e000e */
[----:B------:R-:W-:Y:S01]  /*18f0*/  CS2R R114, SRZ ;  /* 0x0000000000727805 */ /* 0x000fe2000001ff00 */
[----:B------:R1:W-:Y:S01]  /*1900*/  LDGSTS.E.BYPASS.LTC128B.128 [R38+0xc080], [R6.64+0x100], !P6 ;  /* 0x0c08010006267fae */ /* 0x0003e2000f101d50 */
[----:B------:R-:W-:Y:S01]  /*1910*/  LEA.HI.X R16, R12, R39, R16, 0x5, P0 ;  /* 0x000000270c107211 */ /* 0x000fe200000f2c10 */
[----:B------:R-:W-:Y:S01]  /*1920*/  IMAD.MOV.U32 R14, RZ, RZ, R42 ;  /* 0x000000ffff0e7224 */ /* 0x000fe200078e002a */
[C---:B------:R-:W-:Y:S01]  /*1930*/  ISETP.LT.OR P0, PT, R0.reuse, 0x21, P3 ;  /* 0x000000210000780c */ /* 0x040fe20001f01670 */
[----:B------:R2:W-:Y:S01]  /*1940*/  STL.64 [R1+0x98], R42 ;  /* 0x0000982a01007387 */ /* 0x0005e20000100a00 */
[----:B------:R-:W-:Y:S01]  /*1950*/  P2R R12, PR, RZ, 0x10 ;  /* 0x00000010ff0c7803 */ /* 0x000fe20000000000 */
[----:B------:R-:W-:Y:S01]  /*1960*/  CS2R R112, SRZ ;  /* 0x0000000000707805 */ /* 0x000fe2000001ff00 */
[----:B------:R-:W-:Y:S01]  /*1970*/  P2R R3, PR, RZ, 0x1 ;  /* 0x00000001ff037803 */ /* 0x000fe20000000000 */
[----:B------:R1:W-:Y:S01]  /*1980*/  LDGSTS.E.BYPASS.LTC128B.128 [R38+0xe080], [R6.64+0x180], !P1 ;  /* 0x0e08018006267fae */ /* 0x0003e2000c901d50 */
[----:B------:R-:W-:Y:S01]  /*1990*/  ISETP.LT.OR P1, PT, R0, 0x21, P2 ;  /* 0x000000210000780c */ /* 0x000fe20001721670 */
[----:B------:R-:W-:Y:S01]  /*19a0*/  CS2R R110, SRZ ;  /* 0x00000000006e7805 */ /* 0x000fe2000001ff00 */
[----:B------:R-:W-:Y:S01]  /*19b0*/  ISETP.NE.AND P2, PT, R12, RZ, PT ;  /* 0x000000ff0c00720c */ /* 0x000fe20003f45270 */
[----:B------:R-:W-:Y:S01]  /*19c0*/  CS2R R108, SRZ ;  /* 0x00000000006c7805 */ /* 0x000fe2000001ff00 */
[----:B------:R-:W-:Y:S01]  /*19d0*/  ISETP.NE.AND P6, PT, R3, RZ, PT ;  /* 0x000000ff0300720c */ /* 0x000fe20003fc5270 */
[----:B------:R-:W-:Y:S01]  /*19e0*/  CS2R R106, SRZ ;  /* 0x00000000006a7805 */ /* 0x000fe2000001ff00 */
[----:B------:R-:W-:Y:S01]  /*19f0*/  ISETP.GE.AND P4, PT, R2, c[0x0][0x19c], PT ;  /* 0x0000670002007a0c */ /* 0x000fe20003f86270 */
[----:B------:R-:W-:Y:S01]  /*1a00*/  CS2R R104, SRZ ;  /* 0x0000000000687805 */ /* 0x000fe2000001ff00 */
[----:B------:R-:W-:Y:S01]  /*1a10*/  ISETP.GE.AND P3, PT, R17, c[0x0][0x19c], PT ;  /* 0x0000670011007a0c */ /* 0x000fe20003f66270 */
[----:B------:R-:W-:Y:S01]  /*1a20*/  CS2R R102, SRZ ;  /* 0x0000000000667805 */ /* 0x000fe2000001ff00 */
[C---:B------:R-:W-:Y:S01]  /*1a30*/  ISETP.LT.OR P0, PT, R0.reuse, 0x21, P5 ;  /* 0x000000210000780c */ /* 0x040fe20002f01670 */
[----:B------:R-:W-:Y:S01]  /*1a40*/  CS2R R100, SRZ ;  /* 0x0000000000647805 */ /* 0x000fe2000001ff00 */
[----:B------:R-:W-:Y:S01]  /*1a50*/  ISETP.LT.OR P5, PT, R0, 0x1, P4 ;  /* 0x000000010000780c */ /* 0x000fe200027a1670 */
[----:B------:R-:W-:Y:S01]  /*1a60*/  CS2R R98, SRZ ;  /* 0x0000000000627805 */ /* 0x000fe2000001ff00 */
[----:B------:R-:W-:Y:S01]  /*1a70*/  IADD3 R15, R43, UR4, RZ ;  /* 0x000000042b0f7c10 */ /* 0x000fe2000fffe0ff */
[----:B------:R3:W-:Y:S01]  /*1a80*/  LDGSTS.E.BYPASS.LTC128B.128 [R38+0x9080], [R10.64], !P2 ;  /* 0x090800000a267fae */ /* 0x0007e2000d101d50 */
[----:B------:R-:W-:Y:S01]  /*1a90*/  ISETP.GE.AND P2, PT, R18, c[0x0][0x19c], PT ;  /* 0x0000670012007a0c */ /* 0x000fe20003f46270 */
[----:B------:R-:W-:Y:S01]  /*1aa0*/  ULDC.64 UR4, c[0x0][0x288] ;  /* 0x0000a20000047ab9 */ /* 0x000fe20000000a00 */
[----:B------:R-:W-:Y:S01]  /*1ab0*/  CS2R R96, SRZ ;  /* 0x0000000000607805 */ /* 0x000fe2000001ff00 */
[----:B------:R3:W-:Y:S01]  /*1ac0*/  LDGSTS.E.BYPASS.LTC128B.128 [R38+0xb080], [R10.64+0x80], !P6 ;  /* 0x0b0800800a267fae */ /* 0x0007e2000f101d50 */
[----:B------:R-:W-:Y:S01]  /*1ad0*/  ISETP.LT.OR P6, PT, R0, 0x1, P3 ;  /* 0x000000010000780c */ /* 0x000fe20001fc1670 */
[----:B------:R-:W-:Y:S01]  /*1ae0*/  UIMAD UR4, UR9, UR4, URZ ;  /* 0x00000004090472a4 */ /* 0x000fe2000f8e023f */
[----:B------:R-:W-:Y:S01]  /*1af0*/  CS2R R94, SRZ ;  /* 0x00000000005e7805 */ /* 0x000fe2000001ff00 */
[----:B------:R3:W-:Y:S01]  /*1b00*/  LDGSTS.E.BYPASS.LTC128B.128 [R38+0xd080], [R10.64+0x100], !P1 ;  /* 0x0d0801000a267fae */ /* 0x0007e2000c901d50 */
[----:B------:R-:W-:Y:S01]  /*1b10*/  ISETP.GE.AND P1, PT, R19, c[0x0][0x19c], PT ;  /* 0x0000670013007a0c */ /* 0x000fe20003f26270 */
[----:B------:R-:W-:Y:S01]  /*1b20*/  UIMAD UR4, UR12, UR5, UR4 ;  /* 0x000000050c0472a4 */ /* 0x000fe2000f8e0204 */
[----:B-1----:R-:W-:Y:S01]  /*1b30*/  IMAD.U32 R6, RZ, RZ, UR6 ;  /* 0x00000006ff067e24 */ /* 0x002fe2000f8e00ff */
[----:B------:R3:W-:Y:S01]  /*1b40*/  LDGSTS.E.BYPASS.LTC128B.128 [R38+0xf080], [R10.64+0x180], !P0 ;  /* 0x0f0801800a267fae */ /* 0x0007e2000c101d50 */
[----:B------:R-:W-:Y:S01]  /*1b50*/  CS2R R92, SRZ ;  /* 0x00000000005c7805 */ /* 0x000fe2000001ff00 */
[----:B------:R-:W-:Y:S01]  /*1b60*/  CS2R R90, SRZ ;  /* 0x00000000005a7805 */ /* 0x000fe2000001ff00 */
[----:B------:R-:W-:Y:S01]  /*1b70*/  IMAD.WIDE.U32 R6, R6, UR18, R14 ;  /* 0x0000001206067c25 */ /* 0x000fe2000f8e000e */
[----:B------:R-:W0:Y:S01]  /*1b80*/  LDGDEPBAR ;  /* 0x00000000000079af */ /* 0x000e220000000000 */
[----:B------:R-:W-:Y:S01]  /*1b90*/  CS2R R88, SRZ ;  /* 0x0000000000587805 */ /* 0x000fe2000001ff00 */
[----:B------:R-:W-:Y:S01]  /*1ba0*/  CS2R R86, SRZ ;  /* 0x0000000000567805 */ /* 0x000fe2000001ff00 */
[----:B------:R-:W-:Y:S01]  /*1bb0*/  CS2R R82, SRZ ;  /* 0x0000000000527805 */ /* 0x000fe2000001ff00 */
[----:B------:R1:W-:Y:S01]  /*1bc0*/  LDGSTS.E.BYPASS.LTC128B.128 [R38+0x80], [R4.64], !P5 ;  /* 0x0008000004267fae */ /* 0x0003e2000e901d50 */
[----:B------:R-:W-:Y:S01]  /*1bd0*/  IADD3 R3, R7, UR7, RZ ;  /* 0x0000000707037c10 */ /* 0x000fe2000fffe0ff */
[----:B------:R-:W-:Y:S01]  /*1be0*/  ULDC.64 UR6, c[0x0][0x270] ;  /* 0x00009c0000067ab9 */ /* 0x000fe20000000a00 */
[C---:B------:R-:W-:Y:S01]  /*1bf0*/  ISETP.LT.OR P5, PT, R0.reuse, 0x1, P1 ;  /* 0x000000010000780c */ /* 0x040fe20000fa1670 */
[----:B------:R1:W-:Y:S01]  /*1c00*/  LDGSTS.E.BYPASS.LTC128B.128 [R38+0x2080], [R4.64+0x80], !P6 ;  /* 0x0208008004267fae */ /* 0x0003e2000f101d50 */
[C---:B------:R-:W-:Y:S01]  /*1c10*/  ISETP.LT.OR P6, PT, R0.reuse, 0x1, P2 ;  /* 0x000000010000780c */ /* 0x040fe200017c1670 */
[----:B------:R-:W-:Y:S01]  /*1c20*/  UIMAD UR6, UR9, UR6, URZ ;  /* 0x00000006090672a4 */ /* 0x000fe2000f8e023f */
[----:B------:R-:W-:Y:S01]  /*1c30*/  CS2R R80, SRZ ;  /* 0x0000000000507805 */ /* 0x000fe2000001ff00 */
[----:B------:R4:W-:Y:S01]  /*1c40*/  STL.64 [R1+0x80], R14 ;  /* 0x0000800e01007387 */ /* 0x0009e20000100a00 */
[----:B------:R-:W-:Y:S01]  /*1c50*/  P2R R7, PR, RZ, 0x40 ;  /* 0x00000040ff077803 */ /* 0x000fe20000000000 */
[----:B------:R-:W-:Y:S01]  /*1c60*/  UIMAD UR6, UR12, UR7, UR6 ;  /* 0x000000070c0672a4 */ /* 0x000fe2000f8e0206 */
[C---:B------:R-:W-:Y:S01]  /*1c70*/  ISETP.LT.OR P6, PT, R0.reuse, 0x21, P4 ;  /* 0x000000210000780c */ /* 0x040fe200027c1670 */
[----:B------:R-:W-:Y:S01]  /*1c80*/  CS2R R78, SRZ ;  /* 0x00000000004e7805 */ /* 0x000fe2000001ff00 */
[----:B------:R-:W-:Y:S01]  /*1c90*/  ISETP.LT.OR P4, PT, R0, 0x21, P2 ;  /* 0x000000210000780c */ /* 0x000fe20001781670 */
[----:B------:R-:W-:Y:S01]  /*1ca0*/  CS2R R76, SRZ ;  /* 0x00000000004c7805 */ /* 0x000fe2000001ff00 */
[----:B------:R-:W-:Y:S01]  /*1cb0*/  CS2R R74, SRZ ;  /* 0x00000000004a7805 */ /* 0x000fe2000001ff00 */
[----:B------:R-:W-:Y:S01]  /*1cc0*/  CS2R R72, SRZ ;  /* 0x0000000000487805 */ /* 0x000fe2000001ff00 */
[----:B------:R-:W-:Y:S01]  /*1cd0*/  CS2R R70, SRZ ;  /* 0x0000000000467805 */ /* 0x000fe2000001ff00 */
[----:B------:R-:W-:Y:S01]  /*1ce0*/  CS2R R68, SRZ ;  /* 0x0000000000447805 */ /* 0x000fe2000001ff00 */
[C---:B---3--:R-:W-:Y:S01]  /*1cf0*/  LEA R10, P0, R6.reuse, c[0x0][0x1f0], 0x1 ;  /* 0x00007c00060a7a11 */ /* 0x048fe200078008ff */
[----:B------:R-:W-:Y:S01]  /*1d00*/  CS2R R66, SRZ ;  /* 0x0000000000427805 */ /* 0x000fe2000001ff00 */
[----:B------:R-:W-:Y:S01]  /*1d10*/  CS2R R64, SRZ ;  /* 0x0000000000407805 */ /* 0x000fe2000001ff00 */
[----:B------:R-:W-:Y:S01]  /*1d20*/  CS2R R62, SRZ ;  /* 0x00000000003e7805 */ /* 0x000fe2000001ff00 */
[----:B------:R-:W-:Y:S01]  /*1d30*/  LEA.HI.X R11, R6, c[0x0][0x1f4], R3, 0x1, P0 ;  /* 0x00007d00060b7a11 */ /* 0x000fe200000f0c03 */
[----:B------:R-:W-:Y:S01]  /*1d40*/  CS2R R60, SRZ ;  /* 0x00000000003c7805 */ /* 0x000fe2000001ff00 */
[----:B------:R-:W-:Y:S01]  /*1d50*/  P2R R3, PR, RZ, 0x20 ;  /* 0x00000020ff037803 */ /* 0x000fe20000000000 */
[----:B------:R-:W-:Y:S01]  /*1d60*/  CS2R R58, SRZ ;  /* 0x00000000003a7805 */ /* 0x000fe2000001ff00 */
[C---:B------:R-:W-:Y:S01]  /*1d70*/  ISETP.LT.OR P5, PT, R0.reuse, 0x21, P3 ;  /* 0x000000210000780c */ /* 0x040fe20001fa1670 */
[----:B------:R-:W-:Y:S01]  /*1d80*/  CS2R R56, SRZ ;  /* 0x0000000000387805 */ /* 0x000fe2000001ff00 */
[----:B------:R-:W-:Y:S01]  /*1d90*/  ISETP.LT.OR P3, PT, R0, 0x21, P1 ;  /* 0x000000210000780c */ /* 0x000fe20000f61670 */
[----:B------:R-:W-:Y:S01]  /*1da0*/  IMAD.SHL.U32 R0, R20, 0x40, RZ ;  /* 0x0000004014007824 */ /* 0x000fe200078e00ff */
[----:B------:R-:W-:Y:S01]  /*1db0*/  ISETP.NE.AND P1, PT, R7, RZ, PT ;  /* 0x000000ff0700720c */ /* 0x000fe20003f25270 */
[----:B------:R-:W-:Y:S01]  /*1dc0*/  CS2R R54, SRZ ;  /* 0x0000000000367805 */ /* 0x000fe2000001ff00 */
[----:B------:R-:W-:Y:S01]  /*1dd0*/  ISETP.NE.AND P2, PT, R3, RZ, PT ;  /* 0x000000ff0300720c */ /* 0x000fe20003f45270 */
[----:B------:R-:W-:Y:S01]  /*1de0*/  IMAD R3, R22, 0x800, R23 ;  /* 0x0000080016037824 */ /* 0x000fe200078e0217 */
[C---:B------:R-:W-:Y:S01]  /*1df0*/  LEA R6, P0, R13.reuse, c[0x0][0x160], 0x1 ;  /* 0x000058000d067a11 */ /* 0x040fe200078008ff */
[----:B------:R-:W-:Y:S01]  /*1e00*/  CS2R R52, SRZ ;  /* 0x0000000000347805 */ /* 0x000fe2000001ff00 */
[----:B------:R-:W-:Y:S01]  /*1e10*/  LOP3.LUT R12, R0, 0x1c0, RZ, 0xc0, !PT ;  /* 0x000001c0000c7812 */ /* 0x000fe200078ec0ff */
[----:B------:R-:W-:Y:S01]  /*1e20*/  CS2R R50, SRZ ;  /* 0x0000000000327805 */ /* 0x000fe2000001ff00 */
[----:B------:R-:W-:Y:S01]  /*1e30*/  LEA.HI.X R7, R13, c[0x0][0x164], R16, 0x1, P0 ;  /* 0x000059000d077a11 */ /* 0x000fe200000f0c10 */
[----:B------:R-:W-:Y:S01]  /*1e40*/  CS2R R48, SRZ ;  /* 0x0000000000307805 */ /* 0x000fe2000001ff00 */
[----:B------:R-:W-:Y:S01]  /*1e50*/  LOP3.LUT R0, R12, 0x8, R35, 0xf8, !PT ;  /* 0x000000080c007812 */ /* 0x000fe200078ef823 */
[----:B------:R-:W-:Y:S01]  /*1e60*/  CS2R R46, SRZ ;  /* 0x00000000002e7805 */ /* 0x000fe2000001ff00 */
[----:B------:R-:W-:Y:S01]  /*1e70*/  SHF.R.U32.HI R13, RZ, 0x3, R12 ;  /* 0x00000003ff0d7819 */ /* 0x000fe2000001160c */
[----:B------:R1:W-:Y:S01]  /*1e80*/  LDGSTS.E.BYPASS.LTC128B.128 [R38+0x4080], [R4.64+0x100], !P1 ;  /* 0x0408010004267fae */ /* 0x0003e2000c901d50 */
[----:B------:R-:W-:Y:S01]  /*1e90*/  ISETP.LT.AND P0, PT, R40, UR20, PT ;  /* 0x0000001428007c0c */ /* 0x000fe2000bf01270 */
[----:B------:R-:W-:Y:S01]  /*1ea0*/  CS2R R44, SRZ ;  /* 0x00000000002c7805 */ /* 0x000fe2000001ff00 */
[----:B------:R-:W-:Y:S01]  /*1eb0*/  LOP3.LUT R0, R0, R13, RZ, 0x3c, !PT ;  /* 0x0000000d00007212 */ /* 0x000fe200078e3cff */
[----:B------:R1:W-:Y:S01]  /*1ec0*/  LDGSTS.E.BYPASS.LTC128B.128 [R38+0x6080], [R4.64+0x180], !P2 ;  /* 0x0608018004267fae */ /* 0x0003e2000d101d50 */
[C---:B------:R-:W-:Y:S01]  /*1ed0*/  LOP3.LUT P1, RZ, R20.reuse, 0x2, RZ, 0xc0, !PT ;  /* 0x0000000214ff7812 */ /* 0x040fe2000782c0ff */
[----:B--2---:R-:W-:Y:S01]  /*1ee0*/  CS2R R42, SRZ ;  /* 0x00000000002a7805 */ /* 0x004fe2000001ff00 */
[----:B------:R-:W-:Y:S01]  /*1ef0*/  LOP3.LUT P2, RZ, R20, 0x4, RZ, 0xc0, !PT ;  /* 0x0000000414ff7812 */ /* 0x000fe2000784c0ff */
[----:B------:R2:W-:Y:S01]  /*1f00*/  LDGSTS.E.BYPASS.LTC128B.128 [R38+0x1080], [R8.64], !P6 ;  /* 0x0108000008267fae */ /* 0x0005e2000f101d50 */
[----:B------:R-:W-:Y:S01]  /*1f10*/  ISETP.GE.AND P6, PT, R2, c[0x0][0x16c], PT ;  /* 0x00005b0002007a0c */ /* 0x000fe20003fc6270 */
[----:B------:R-:W-:-:S02]  /*1f20*/  ULDC UR7, c[0x0][0x198] ;  /* 0x0000660000077ab9 */ /* 0x000fc40000000800 */
[----:B------:R2:W-:Y:S01]  /*1f30*/  LDGSTS.E.BYPASS.LTC128B.128 [R38+0x3080], [R8.64+0x80], !P5 ;  /* 0x0308008008267fae */ /* 0x0005e2000e901d50 */
[----:B------:R-:W-:Y:S01]  /*1f40*/  ISETP.GT.AND P5, PT, R84, 0x7, PT ;  /* 0x000000075400780c */ /* 0x000fe20003fa4270 */
[----:B------:R-:W-:Y:S02]  /*1f50*/  ULDC UR9, c[0x0][0x168] ;  /* 0x00005a0000097ab9 */ /* 0x000fe40000000800 */
[----:B------:R2:W-:Y:S01]  /*1f60*/  LDGSTS.E.BYPASS.LTC128B.128 [R38+0x5080], [R8.64+0x100], !P4 ;  /* 0x0508010008267fae */ /* 0x0005e2000e101d50 */
[----:B------:R-:W-:-:S03]  /*1f70*/  ISETP.GE.OR P4, PT, R2, c[0x0][0x16c], !P0 ;  /* 0x00005b0002007a0c */ /* 0x000fc60004786670 */
[----:B------:R2:W-:Y:S01]  /*1f80*/  LDGSTS.E.BYPASS.LTC128B.128 [R38+0x7080], [R8.64+0x180], !P3 ;  /* 0x0708018008267fae */ /* 0x0005e2000d901d50 */
[----:B------:R-:W-:-:S03]  /*1f90*/  ISETP.GE.AND P3, PT, R2, c[0x0][0x1fc], PT ;  /* 0x00007f0002007a0c */ /* 0x000fc60003f66270 */
[----:B------:R-:W0:Y:S01]  /*1fa0*/  LDGDEPBAR ;  /* 0x00000000000079af */ /* 0x000e220000000000 */
[----:B-1----:R-:W-:Y:S02]  /*1fb0*/  P2R R4, PR, RZ, 0x8 ;  /* 0x00000008ff047803 */ /* 0x002fe40000000000 */
[----:B------:R-:W-:Y:S01]  /*1fc0*/  ISETP.GE.OR P3, PT, R2, c[0x0][0x1fc], !P0 ;  /* 0x00007f0002007a0c */ /* 0x000fe20004766670 */
[----:B------:R-:W-:Y:S01]  /*1fd0*/  IMAD.IADD R2, R3, 0x1, R0 ;  /* 0x0000000103027824 */ /* 0x000fe200078e0200 */
[----:B------:R-:W-:Y:S01]  /*1fe0*/  SHF.R.S32.HI R0, RZ, 0x1f, R21 ;  /* 0x0000001fff007819 */ /* 0x000fe20000011415 */
[----:B------:R-:W-:Y:S01]  /*1ff0*/  IMAD.MOV.U32 R3, RZ, RZ, 0x40 ;  /* 0x00000040ff037424 */ /* 0x000fe200078e00ff */
[----:B------:R-:W-:Y:S01]  /*2000*/  P2R R20, PR, RZ, 0x8 ;  /* 0x00000008ff147803 */ /* 0x000fe20000000000 */
[----:B------:R-:W-:Y:S01]  /*2010*/  IMAD.SHL.U32 R39, R2, 0x2, RZ ;  /* 0x0000000202277824 */ /* 0x000fe200078e00ff */
[----:B----4-:R-:W-:Y:S02]  /*2020*/  LEA.HI R14, R0, R21, RZ, 0x2 ;  /* 0x00000015000e7211 */ /* 0x010fe400078f10ff */
[----:B------:R-:W-:-:S02]  /*2030*/  SEL R0, R148, 0xffffffe0, !P1 ;  /* 0xffffffe094007807 */ /* 0x000fc40004800000 */
[----:B------:R-:W-:Y:S01]  /*2040*/  SEL R2, R3, 0xffffffc0, !P2 ;  /* 0xffffffc003027807 */ /* 0x000fe20005000000 */
[----:B------:R-:W-:Y:S01]  /*2050*/  IMAD.U32 R3, RZ, RZ, UR13 ;  /* 0x0000000dff037e24 */ /* 0x000fe2000f8e00ff */
[----:B------:R-:W-:Y:S01]  /*2060*/  ISETP.GE.OR P3, PT, R17, c[0x0][0x16c], !P0 ;  /* 0x00005b0011007a0c */ /* 0x000fe20004766670 */
[----:B------:R-:W-:Y:S01]  /*2070*/  IMAD.IADD R26, R39, 0x1, R0 ;  /* 0x00000001271a7824 */ /* 0x000fe200078e0200 */
[----:B------:R-:W-:Y:S01]  /*2080*/  ISETP.GE.OR P2, PT, R18, c[0x0][0x16c], !P0 ;  /* 0x00005b0012007a0c */ /* 0x000fe20004746670 */
[----:B------:R-:W-:-:S04]  /*2090*/  DEPBAR.LE SB0, 0x1 ;  /* 0x000080400000791a */ /* 0x000fc80000000000 */
[----:B------:R-:W-:Y:S01]  /*20a0*/  BAR.SYNC.DEFER_BLOCKING 0x0 ;  /* 0x0000000000007b1d */ /* 0x000fe20000010000 */
[----:B------:R-:W-:Y:S01]  /*20b0*/  IMAD.IADD R16, R39, 0x1, R2 ;  /* 0x0000000127107824 */ /* 0x000fe200078e0202 */
[----:B------:R-:W-:Y:S01]  /*20c0*/  ISETP.GE.OR P1, PT, R19, c[0x0][0x16c], !P0 ;  /* 0x00005b0013007a0c */ /* 0x000fe20004726670 */
[----:B------:R-:W-:Y:S01]  /*20d0*/  IMAD.IADD R15, R2, 0x1, R26 ;  /* 0x00000001020f7824 */ /* 0x000fe200078e021a */
[----:B------:R-:W-:Y:S01]  /*20e0*/  IADD3 R5, R31, UR4, RZ ;  /* 0x000000041f057c10 */ /* 0x000fe2000fffe0ff */
[----:B--2---:R-:W-:Y:S01]  /*20f0*/  IMAD.MOV.U32 R8, RZ, RZ, R28 ;  /* 0x000000ffff087224 */ /* 0x004fe200078e001c */
[----:B------:R-:W-:Y:S01]  /*2100*/  ULDC.64 UR4, c[0x0][0x278] ;  /* 0x00009e0000047ab9 */ /* 0x000fe20000000a00 */
[----:B------:R-:W-:Y:S01]  /*2110*/  IADD3 R9, R29, UR6, RZ ;  /* 0x000000061d097c10 */ /* 0x000fe2000fffe0ff */
[----:B------:R-:W-:Y:S01]  /*2120*/  UIMAD UR4, UR8, UR4, URZ ;  /* 0x00000004080472a4 */ /* 0x000fe2000f8e023f */
[----:B------:R-:W-:Y:S01]  /*2130*/  IMAD.U32 R0, RZ, RZ, UR13 ;  /* 0x0000000dff007e24 */ /* 0x000fe2000f8e00ff */
[----:B------:R-:W-:Y:S01]  /*2140*/  STL [R1+0x28], R39 ;  /* 0x0000282701007387 */ /* 0x000fe20000100800 */
[----:B------:R-:W-:Y:S01]  /*2150*/  USHF.R.S32.HI UR6, URZ, 0x1f, UR19 ;  /* 0x0000001f3f067899 */ /* 0x000fe20008011413 */
[----:B------:R-:W-:Y:S01]  /*2160*/  IMAD.WIDE.U32 R40, R3, c[0x0][0x278], R8 ;  /* 0x00009e0003287a25 */ /* 0x000fe200078e0008 */
[----:B------:R-:W-:Y:S01]  /*2170*/  UIMAD UR5, UR13, UR5, UR4 ;  /* 0x000000050d0572a4 */ /* 0x000fe2000f8e0204 */
[----:B------:R-:W-:Y:S01]  /*2180*/  STL [R1+0x2c], R26 ;  /* 0x00002c1a01007387 */ /* 0x000fe20000100800 */
[----:B------:R-:W-:Y:S01]  /*2190*/  LOP3.LUT R14, R14, 0x1ffffffc, RZ, 0xc0, !PT ;  /* 0x1ffffffc0e0e7812 */ /* 0x000fe200078ec0ff */
[----:B------:R-:W-:Y:S01]  /*21a0*/  IMAD.WIDE.U32 R150, R0, c[0x0][0x240], R24 ;  /* 0x0000900000967a25 */ /* 0x000fe200078e0018 */
[----:B------:R-:W-:Y:S01]  /*21b0*/  LOP3.LUT R0, R33, 0xfffffff0, RZ, 0xc0, !PT ;  /* 0xfffffff021007812 */ /* 0x000fe200078ec0ff */
[----:B------:R-:W-:Y:S02]  /*21c0*/  STL [R1+0x34], R16 ;  /* 0x0000341001007387 */ /* 0x000fe40000100800 */
[----:B------:R-:W-:Y:S01]  /*21d0*/  IMAD.IADD R21, R21, 0x1, -R14 ;  /* 0x0000000115157824 */ /* 0x000fe200078e0a0e */
[----:B------:R-:W-:Y:S01]  /*21e0*/  LOP3.LUT R14, R27, 0xffffffe0, RZ, 0xc0, !PT ;  /* 0xffffffe01b0e7812 */ /* 0x000fe200078ec0ff */
[----:B------:R-:W-:Y:S01]  /*21f0*/  STL [R1+0x30], R15 ;  /* 0x0000300f01007387 */ /* 0x000fe20000100800 */
[----:B------:R-:W-:-:S02]  /*2200*/  IMAD.IADD R0, R84, 0x1, -R0 ;  /* 0x0000000154007824 */ /* 0x000fc400078e0a00 */
[----:B------:R-:W-:Y:S01]  /*2210*/  IMAD.U32 R9, RZ, RZ, UR13 ;  /* 0x0000000dff097e24 */ /* 0x000fe2000f8e00ff */
[----:B------:R-:W1:Y:S02]  /*2220*/  LDSM.16.M88.4 R164, [R39+0x8080] ;  /* 0x0080800027a4783b */ /* 0x000e640000000200 */
[----:B------:R-:W-:Y:S02]  /*2230*/  SHF.R.S32.HI R8, RZ, 0x1f, R0 ;  /* 0x0000001fff087819 */ /* 0x000fe40000011400 */
[----:B------:R-:W2:Y:S02]  /*2240*/  LDSM.16.M88.4 R168, [R26+0x8080] ;  /* 0x008080001aa8783b */ /* 0x000ea40000000200 */
[----:B------:R-:W-:Y:S02]  /*2250*/  LEA.HI R8, R8, R0, RZ, 0x3 ;  /* 0x0000000008087211 */ /* 0x000fe400078f18ff */
[----:B------:R-:W3:Y:S04]  /*2260*/  LDSM.16.M88.4 R172, [R16+0x8080] ;  /* 0x0080800010ac783b */ /* 0x000ee80000000200 */
[----:B------:R-:W4:Y:S04]  /*2270*/  LDSM.16.M88.4 R176, [R15+0x8080] ;  /* 0x008080000fb0783b */ /* 0x000f280000000200 */
        /* <DEDUP_REMOVED lines=11> */
[----:B------:R2:W1:Y:S04]  /*2330*/  LDSM.16.M88.4 R224, [R15+0xe080] ;  /* 0x00e080000fe0783b */ /* 0x0004680000000200 */
[----:B------:R-:W-:Y:S06]  /*2340*/  BAR.SYNC.DEFER_BLOCKING 0x0 ;  /* 0x0000000000007b1d */ /* 0x000fec0000010000 */
[----:B------:R-:W-:Y:S04]  /*2350*/  STL.64 [R1+0xb0], R150 ;  /* 0x0000b09601007387 */ /* 0x000fe80000100a00 */
[----:B------:R1:W-:Y:S01]  /*2360*/  STL.64 [R1+0x90], R40 ;  /* 0x0000902801007387 */ /* 0x0003e20000100a00 */
[----:B-----5:R-:W-:-:S02]  /*2370*/  SEL R26, RZ, 0x1, P6 ;  /* 0x00000001ff1a7807 */ /* 0x020fc40003000000 */
[----:B------:R-:W-:Y:S02]  /*2380*/  ISETP.GE.OR P6, PT, R17, c[0x0][0x1fc], !P0 ;  /* 0x00007f0011007a0c */ /* 0x000fe400047c6670 */
[----:B--2---:R-:W-:Y:S01]  /*2390*/  IADD3 R15, R41, UR5, RZ ;  /* 0x00000005290f7c10 */ /* 0x004fe2000fffe0ff */
[----:B------:R-:W-:Y:S02]  /*23a0*/  ULDC.64 UR4, c[0x0][0x290] ;  /* 0x0000a40000047ab9 */ /* 0x000fe40000000a00 */
[----:B------:R-:W-:Y:S01]  /*23b0*/  UIMAD UR4, UR8, UR4, URZ ;  /* 0x00000004080472a4 */ /* 0x000fe2000f8e023f */
[----:B------:R-:W-:Y:S01]  /*23c0*/  @!PT LDS RZ, [RZ] ;  /* 0x00000000fffff984 */ /* 0x000fe20000000800 */
[----:B------:R-:W-:Y:S01]  /*23d0*/  @!PT LDS RZ, [RZ] ;  /* 0x00000000fffff984 */ /* 0x000fe20000000800 */
[----:B------:R-:W-:Y:S01]  /*23e0*/  @!PT LDS RZ, [RZ] ;  /* 0x00000000fffff984 */ /* 0x000fe20000000800 */
[----:B------:R2:W-:Y:S01]  /*23f0*/  LDGSTS.E.BYPASS.LTC128B.128 [R38+0x8080], [R6.64], !P4 ;  /* 0x0808000006267fae */ /* 0x0005e2000e101d50 */
[----:B------:R-:W-:Y:S01]  /*2400*/  ISETP.NE.AND P4, PT, R4, RZ, PT ;  /* 0x000000ff0400720c */ /* 0x000fe20003f85270 */
[----:B------:R-:W-:Y:S01]  /*2410*/  IMAD.MOV.U32 R4, RZ, RZ, R30 ;  /* 0x000000ffff047224 */ /* 0x000fe200078e001e */
[----:B------:R-:W-:Y:S01]  /*2420*/  UIMAD UR4, UR13, UR5, UR4 ;  /* 0x000000050d0472a4 */ /* 0x000fe2000f8e0204 */
[----:B------:R2:W-:Y:S01]  /*2430*/  LDGSTS.E.BYPASS.LTC128B.128 [R38+0x9080], [R6.64+0x80], !P3 ;  /* 0x0908008006267fae */ /* 0x0005e2000d901d50 */
[----:B------:R-:W-:Y:S01]  /*2440*/  ISETP.GE.AND P3, PT, R17, c[0x0][0x16c], PT ;  /* 0x00005b0011007a0c */ /* 0x000fe20003f66270 */
[----:B------:R-:W-:Y:S01]  /*2450*/  IMAD.WIDE.U32 R28, R9, c[0x0][0x290], R4 ;  /* 0x0000a400091c7a25 */ /* 0x000fe200078e0004 */
[----:B------:R-:W-:Y:S01]  /*2460*/  LOP3.LUT R9, R8, 0xfffffff8, RZ, 0xc0, !PT ;  /* 0xfffffff808097812 */ /* 0x000fe200078ec0ff */
[----:B------:R2:W-:Y:S01]  /*2470*/  LDGSTS.E.BYPASS.LTC128B.128 [R38+0xa080], [R6.64+0x100], !P2 ;  /* 0x0a08010006267fae */ /* 0x0005e2000d101d50 */
[----:B------:R-:W-:Y:S01]  /*2480*/  SEL R23, RZ, 0xffffffff, P3 ;  /* 0xffffffffff177807 */ /* 0x000fe20001800000 */
[----:B------:R-:W-:Y:S01]  /*2490*/  IMAD.SHL.U32 R5, R34, 0x10, RZ ;  /* 0x0000001022057824 */ /* 0x000fe200078e00ff */
[----:B------:R-:W-:Y:S01]  /*24a0*/  ISETP.GE.AND P3, PT, R17, c[0x0][0x1fc], PT ;  /* 0x00007f0011007a0c */ /* 0x000fe20003f66270 */
[----:B------:R2:W-:Y:S01]  /*24b0*/  LDGSTS.E.BYPASS.LTC128B.128 [R38+0xb080], [R6.64+0x180], !P1 ;  /* 0x0b08018006267fae */ /* 0x0005e2000c901d50 */
[----:B------:R-:W-:Y:S01]  /*24c0*/  ISETP.GE.AND P1, PT, R19, c[0x0][0x16c], PT ;  /* 0x00005b0013007a0c */ /* 0x000fe20003f26270 */
[----:B------:R-:W-:Y:S01]  /*24d0*/  IMAD.IADD R0, R0, 0x1, -R9 ;  /* 0x0000000100007824 */ /* 0x000fe200078e0a09 */
[----:B------:R-:W-:Y:S01]  /*24e0*/  LOP3.LUT R12, R12, 0x10, R5, 0xf8, !PT ;  /* 0x000000100c0c7812 */ /* 0x000fe200078ef805 */
[----:B------:R5:W-:Y:S01]  /*24f0*/  STL [R1+0xac], R15 ;  /* 0x0000ac0f01007387 */ /* 0x000be20000100800 */
[----:B------:R-:W-:Y:S01]  /*2500*/  SEL R24, RZ, 0x8, P1 ;  /* 0x00000008ff187807 */ /* 0x000fe20000800000 */
[----:B------:R-:W-:Y:S01]  /*2510*/  CS2R R30, SRZ ;  /* 0x00000000001e7805 */ /* 0x000fe2000001ff00 */
[----:B------:R-:W-:Y:S01]  /*2520*/  @!P5 IADD3 R3, P1, R40, UR19, RZ ;  /* 0x000000132803dc10 */ /* 0x000fe2000ff3e0ff */
[----:B------:R-:W-:Y:S01]  /*2530*/  STL.64 [R1+0x88], R28 ;  /* 0x0000881c01007387 */ /* 0x000fe20000100a00 */
[----:B------:R-:W-:Y:S01]  /*2540*/  ISETP.GE.AND P2, PT, R18, c[0x0][0x16c], PT ;  /* 0x00005b0012007a0c */ /* 0x000fe20003f46270 */
[----:B-1----:R-:W-:Y:S01]  /*2550*/  CS2R R40, SRZ ;  /* 0x0000000000287805 */ /* 0x002fe2000001ff00 */
[----:B------:R-:W-:-:S02]  /*2560*/  SEL R17, RZ, 0xffffffff, P3 ;  /* 0xffffffffff117807 */ /* 0x000fc40001800000 */
[----:B------:R-:W-:Y:S02]  /*2570*/  SEL R16, RZ, 0x1, P4 ;  /* 0x00000001ff107807 */ /* 0x000fe40002000000 */
[C---:B------:R-:W-:Y:S02]  /*2580*/  ISETP.GE.OR P4, PT, R18.reuse, c[0x0][0x1fc], !P0 ;  /* 0x00007f0012007a0c */ /* 0x040fe40004786670 */
[----:B------:R-:W-:Y:S02]  /*2590*/  ISETP.GE.OR P3, PT, R19, c[0x0][0x1fc], !P0 ;  /* 0x00007f0013007a0c */ /* 0x000fe40004766670 */
[----:B------:R-:W-:Y:S02]  /*25a0*/  SEL R25, RZ, 0x4, P2 ;  /* 0x00000004ff197807 */ /* 0x000fe40001000000 */
[----:B------:R-:W-:Y:S02]  /*25b0*/  ISETP.GE.AND P2, PT, R18, c[0x0][0x1fc], PT ;  /* 0x00007f0012007a0c */ /* 0x000fe40003f46270 */
[----:B--2---:R-:W-:-:S02]  /*25c0*/  @!P5 IADD3.X R7, R15, UR6, RZ, P1, !PT ;  /* 0x000000060f07dc10 */ /* 0x004fc40008ffe4ff */
[----:B------:R-:W-:Y:S01]  /*25d0*/  @!P5 LEA R6, P1, R3, c[0x0][0x258], 0x2 ;  /* 0x000096000306da11 */ /* 0x000fe200078210ff */
[----:B-----5:R-:W-:-:S03]  /*25e0*/  IMAD.SHL.U32 R15, R22, 0x20, RZ ;  /* 0x00000020160f7824 */ /* 0x020fc600078e00ff */
[----:B------:R-:W-:Y:S01]  /*25f0*/  @!P5 LEA.HI.X R7, R3, c[0x0][0x25c], R7, 0x2, P1 ;  /* 0x000097000307da11 */ /* 0x000fe200008f1407 */
[----:B------:R-:W-:Y:S01]  /*2600*/  IMAD.IADD R3, R84, 0x1, -R14 ;  /* 0x0000000154037824 */ /* 0x000fe200078e0a0e */
[----:B------:R-:W-:Y:S02]  /*2610*/  ISETP.GE.AND P1, PT, R19, c[0x0][0x1fc], PT ;  /* 0x00007f0013007a0c */ /* 0x000fe40003f26270 */
[----:B------:R-:W-:Y:S01]  /*2620*/  IADD3 R19, R29, UR4, RZ ;  /* 0x000000041d137c10 */ /* 0x000fe2000fffe0ff */
[----:B------:R-:W-:Y:S01]  /*2630*/  ULDC.64 UR4, c[0x0][0x240] ;  /* 0x0000900000047ab9 */ /* 0x000fe20000000a00 */
[----:B------:R-:W-:Y:S01]  /*2640*/  SHF.R.S32.HI R14, RZ, 0x1f, R3 ;  /* 0x0000001fff0e7819 */ /* 0x000fe20000011403 */
[----:B------:R-:W-:Y:S01]  /*2650*/  UIMAD UR4, UR8, UR4, URZ ;  /* 0x00000004080472a4 */ /* 0x000fe2000f8e023f */
[----:B------:R-:W-:Y:S02]  /*2660*/  LOP3.LUT R15, R36, 0x20, R15, 0xf8, !PT ;  /* 0x00000020240f7812 */ /* 0x000fe400078ef80f */
[----:B------:R-:W-:Y:S01]  /*2670*/  LEA.HI R4, R14, R3, RZ, 0x2 ;  /* 0x000000030e047211 */ /* 0x000fe200078f10ff */
[----:B------:R-:W-:Y:S01]  /*2680*/  UIMAD UR5, UR13, UR5, UR4 ;  /* 0x000000050d0572a4 */ /* 0x000fe2000f8e0204 */
[----:B------:R-:W-:Y:S01]  /*2690*/  SEL R14, RZ, 0x4, P2 ;  /* 0x00000004ff0e7807 */ /* 0x000fe20001000000 */
[----:B------:R-:W-:Y:S01]  /*26a0*/  UMOV UR8, 0xffffffe0 ;  /* 0xffffffe000087882 */ /* 0x000fe20000000000 */
[----:B------:R-:W-:-:S02]  /*26b0*/  LOP3.LUT R9, R4, 0x7ffffffc, RZ, 0xc0, !PT ;  /* 0x7ffffffc04097812 */ /* 0x000fc400078ec0ff */
[----:B------:R-:W-:Y:S02]  /*26c0*/  LEA.HI.SX32 R5, R4, R5, 0x1e ;  /* 0x0000000504057211 */ /* 0x000fe400078ff2ff */
[----:B------:R-:W-:Y:S01]  /*26d0*/  LOP3.LUT P2, RZ, R0, 0x4, RZ, 0xc0, !PT ;  /* 0x0000000400ff7812 */ /* 0x000fe2000784c0ff */
[----:B------:R-:W-:Y:S02]  /*26e0*/  IMAD.IADD R4, R3, 0x1, -R9 ;  /* 0x0000000103047824 */ /* 0x000fe400078e0a09 */
[----:B------:R-:W-:Y:S01]  /*26f0*/  @!P5 IMAD.SHL.U32 R3, R84, 0x10, RZ ;  /* 0x000000105403d824 */ /* 0x000fe200078e00ff */
[----:B------:R1:W-:Y:S01]  /*2700*/  STL [R1+0x54], R5 ;  /* 0x0000540501007387 */ /* 0x0003e20000100800 */
[----:B------:R-:W-:-:S03]  /*2710*/  IMAD R18, R21, 0x4, R4 ;  /* 0x0000000415127824 */ /* 0x000fc600078e0204 */
[----:B------:R2:W-:Y:S04]  /*2720*/  @!P5 LDGSTS.E.BYPASS.LTC128B.128 [R3+0x14080], [R6.64] ;  /* 0x140800000603dfae */ /* 0x0005e8000b901d50 */
[----:B------:R-:W0:Y:S04]  /*2730*/  LDGDEPBAR ;  /* 0x00000000000079af */ /* 0x000e280000000000 */
[----:B------:R-:W-:Y:S01]  /*2740*/  STL [R1+0xa8], R19 ;  /* 0x0000a81301007387 */ /* 0x000fe20000100800 */
[----:B-1----:R-:W-:Y:S02]  /*2750*/  LOP3.LUT R5, R12, 0x8, R35, 0xf8, !PT ;  /* 0x000000080c057812 */ /* 0x002fe400078ef823 */
[----:B------:R-:W-:-:S02]  /*2760*/  CS2R R34, SRZ ;  /* 0x0000000000227805 */ /* 0x000fc4000001ff00 */
[----:B------:R-:W-:Y:S01]  /*2770*/  LOP3.LUT R9, R5, R13, RZ, 0x3c, !PT ;  /* 0x0000000d05097212 */ /* 0x000fe200078e3cff */
[----:B------:R-:W-:Y:S01]  /*2780*/  IMAD.SHL.U32 R5, R23, 0x2, RZ ;  /* 0x0000000217057824 */ /* 0x000fe200078e00ff */
[----:B--2---:R-:W-:Y:S01]  /*2790*/  SEL R7, RZ, 0x8, P1 ;  /* 0x00000008ff077807 */ /* 0x004fe20000800000 */
[----:B------:R-:W-:Y:S01]  /*27a0*/  IMAD.SHL.U32 R6, R17, 0x2, RZ ;  /* 0x0000000211067824 */ /* 0x000fe200078e00ff */
[----:B------:R-:W-:Y:S02]  /*27b0*/  ISETP.NE.AND P1, PT, R20, RZ, PT ;  /* 0x000000ff1400720c */ /* 0x000fe40003f25270 */
[----:B------:R-:W-:Y:S01]  /*27c0*/  IADD3 R3, P0, R28, UR19, RZ ;  /* 0x000000131c037c10 */ /* 0x000fe2000ff1e0ff */
[----:B------:R-:W-:Y:S01]  /*27d0*/  CS2R R20, SRZ ;  /* 0x0000000000147805 */ /* 0x000fe2000001ff00 */
[----:B------:R-:W-:Y:S01]  /*27e0*/  LOP3.LUT R5, R5, 0x2, R26, 0xe2, !PT ;  /* 0x0000000205057812 */ /* 0x000fe200078ee21a */
[----:B------:R-:W-:Y:S01]  /*27f0*/  CS2R R28, SRZ ;  /* 0x00000000001c7805 */ /* 0x000fe2000001ff00 */
[----:B------:R-:W-:Y:S01]  /*2800*/  IADD3.X R4, R19, UR6, RZ, P0, !PT ;  /* 0x0000000613047c10 */ /* 0x000fe200087fe4ff */
[----:B------:R-:W-:Y:S01]  /*2810*/  CS2R R26, SRZ ;  /* 0x00000000001a7805 */ /* 0x000fe2000001ff00 */
[----:B------:R-:W-:Y:S01]  /*2820*/  LEA R12, P0, R3, c[0x0][0x280], 0x2 ;  /* 0x0000a000030c7a11 */ /* 0x000fe200078010ff */
[----:B------:R-:W-:Y:S01]  /*2830*/  ULDC UR6, c[0x0][0x168] ;  /* 0x00005a0000067ab9 */ /* 0x000fe20000000800 */
[----:B------:R-:W-:-:S02]  /*2840*/  LOP3.LUT R16, R6, 0x2, R16, 0xe2, !PT ;  /* 0x0000000206107812 */ /* 0x000fc400078ee210 */
[----:B------:R-:W-:Y:S01]  /*2850*/  LEA.HI.X R13, R3, c[0x0][0x284], R4, 0x2, P0 ;  /* 0x0000a100030d7a11 */ /* 0x000fe200000f1404 */
[----:B------:R1:W-:Y:S01]  /*2860*/  LDGSTS.E.BYPASS.LTC128B.128 [R38+0x10080], [R10.64], !P1 ;  /* 0x100800000a267fae */ /* 0x0003e2000c901d50 */
[C---:B------:R-:W-:Y:S01]  /*2870*/  LOP3.LUT P1, RZ, R0.reuse, 0x2, RZ, 0xc0, !PT ;  /* 0x0000000200ff7812 */ /* 0x040fe2000782c0ff */
[----:B------:R-:W-:Y:S01]  /*2880*/  IMAD.SHL.U32 R0, R0, 0x40, RZ ;  /* 0x0000004000007824 */ /* 0x000fe200078e00ff */
[----:B------:R-:W-:Y:S01]  /*2890*/  LOP3.LUT R3, R24, R5, R25, 0xfe, !PT ;  /* 0x0000000518037212 */ /* 0x000fe200078efe19 */
[----:B------:R-:W-:Y:S01]  /*28a0*/  IMAD.SHL.U32 R5, R32, 0x8, RZ ;  /* 0x0000000820057824 */ /* 0x000fe200078e00ff */
[----:B------:R-:W-:Y:S01]  /*28b0*/  LOP3.LUT R6, R7, R16, R14, 0xfe, !PT ;  /* 0x0000001007067212 */ /* 0x000fe200078efe0e */
[----:B------:R-:W-:Y:S01]  /*28c0*/  IMAD.SHL.U32 R4, R22, 0x8, RZ ;  /* 0x0000000816047824 */ /* 0x000fe200078e00ff */
[----:B------:R-:W-:Y:S01]  /*28d0*/  LOP3.LUT R0, R0, 0x1c0, RZ, 0xc0, !PT ;  /* 0x000001c000007812 */ /* 0x000fe200078ec0ff */
[----:B------:R2:W-:Y:S01]  /*28e0*/  STL [R1+0x64], R3 ;  /* 0x0000640301007387 */ /* 0x0005e20000100800 */
[----:B------:R-:W-:Y:S01]  /*28f0*/  ISETP.GE.AND P0, PT, R84, 0x8, PT ;  /* 0x000000085400780c */ /* 0x000fe20003f06270 */
[----:B------:R-:W-:Y:S01]  /*2900*/  CS2R R32, SRZ ;  /* 0x0000000000207805 */ /* 0x000fe2000001ff00 */
[C---:B------:R-:W-:Y:S01]  /*2910*/  LOP3.LUT R5, R0.reuse, 0x38, R5, 0xf8, !PT ;  /* 0x0000003800057812 */ /* 0x040fe200078ef805 */
[----:B------:R5:W-:Y:S01]  /*2920*/  STL [R1+0x60], R6 ;  /* 0x0000600601007387 */ /* 0x000be20000100800 */
[----:B------:R-:W-:Y:S01]  /*2930*/  LOP3.LUT R4, R0, 0x8, R4, 0xf8, !PT ;  /* 0x0000000800047812 */ /* 0x000fe200078ef804 */
[----:B------:R-:W-:-:S02]  /*2940*/  CS2R R24, SRZ ;  /* 0x0000000000187805 */ /* 0x000fc4000001ff00 */
[----:B------:R1:W-:Y:S04]  /*2950*/  LDGSTS.E.BYPASS.LTC128B.128 [R38+0x11080], [R10.64+0x80], !P6 ;  /* 0x110800800a267fae */ /* 0x0003e8000f101d50 */
[----:B------:R1:W-:Y:S04]  /*2960*/  LDGSTS.E.BYPASS.LTC128B.128 [R38+0x12080], [R10.64+0x100], !P4 ;  /* 0x120801000a267fae */ /* 0x0003e8000e101d50 */
[----:B------:R1:W-:Y:S01]  /*2970*/  LDGSTS.E.BYPASS.LTC128B.128 [R38+0x13080], [R10.64+0x180], !P3 ;  /* 0x130801800a267fae */ /* 0x0003e2000d901d50 */
[----:B--2---:R-:W-:Y:S01]  /*2980*/  SHF.R.U32.HI R3, RZ, 0x3, R0 ;  /* 0x00000003ff037819 */ /* 0x004fe20000011600 */
[----:B-----5:R-:W-:-:S03]  /*2990*/  IMAD.SHL.U32 R6, R8, 0x40, RZ ;  /* 0x0000004008067824 */ /* 0x020fc600078e00ff */
[----:B------:R-:W-:Y:S01]  /*29a0*/  LOP3.LUT R7, R3, R15, R0, 0x1e, !PT ;  /* 0x0000000f03077212 */ /* 0x000fe200078e1e00 */
[----:B------:R-:W-:Y:S01]  /*29b0*/  IMAD R0, R22, 0x200, R9 ;  /* 0x0000020016007824 */ /* 0x000fe200078e0209 */
[-C--:B------:R-:W-:Y:S01]  /*29c0*/  LOP3.LUT R5, R5, R3.reuse, RZ, 0x3c, !PT ;  /* 0x0000000305057212 */ /* 0x080fe200078e3cff */
[----:B------:R-:W-:Y:S01]  /*29d0*/  IMAD.SHL.U32 R9, R18, 0x2, RZ ;  /* 0x0000000212097824 */ /* 0x000fe200078e00ff */
[----:B------:R-:W-:Y:S02]  /*29e0*/  LOP3.LUT R6, R6, 0xfffffe00, RZ, 0xc0, !PT ;  /* 0xfffffe0006067812 */ /* 0x000fe400078ec0ff */
[----:B------:R-:W-:Y:S02]  /*29f0*/  LOP3.LUT R4, R4, R3, RZ, 0x3c, !PT ;  /* 0x0000000304047212 */ /* 0x000fe400078e3cff */
[-C--:B------:R-:W-:Y:S01]  /*2a00*/  LOP3.LUT R7, R7, R6.reuse, RZ, 0xfc, !PT ;  /* 0x0000000607077212 */ /* 0x080fe200078efcff */
[----:B------:R-:W-:Y:S01]  /*2a10*/  IMAD R8, R22, 0x1000, R6 ;  /* 0x0000100016087824 */ /* 0x000fe200078e0206 */
[CC--:B------:R-:W-:Y:S01]  /*2a20*/  IADD3 R3, R4.reuse, R6.reuse, R37 ;  /* 0x0000000604037210 */ /* 0x0c0fe20007ffe025 */
[----:B------:R-:W-:Y:S01]  /*2a30*/  CS2R R22, SRZ ;  /* 0x0000000000167805 */ /* 0x000fe2000001ff00 */
[----:B------:R-:W-:Y:S01]  /*2a40*/  LOP3.LUT R6, R4, R6, RZ, 0xfc, !PT ;  /* 0x0000000604067212 */ /* 0x000fe200078efcff */
[----:B------:R-:W-:Y:S01]  /*2a50*/  IMAD.IADD R8, R8, 0x1, R5 ;  /* 0x0000000108087824 */ /* 0x000fe200078e0205 */
[----:B-1----:R-:W-:Y:S01]  /*2a60*/  IADD3 R10, R151, UR5, RZ ;  /* 0x00000005970a7c10 */ /* 0x002fe2000fffe0ff */
[----:B------:R-:W-:Y:S01]  /*2a70*/  IMAD.MOV.U32 R5, RZ, RZ, 0x10 ;  /* 0x00000010ff057424 */ /* 0x000fe200078e00ff */
[----:B------:R-:W-:Y:S01]  /*2a80*/  CS2R R38, SRZ ;  /* 0x0000000000267805 */ /* 0x000fe2000001ff00 */
[----:B------:R-:W-:Y:S01]  /*2a90*/  @!P0 IMAD.SHL.U32 R4, R84, 0x10, RZ ;  /* 0x0000001054048824 */ /* 0x000fe200078e00ff */
[----:B------:R-:W-:Y:S01]  /*2aa0*/  CS2R R36, SRZ ;  /* 0x0000000000247805 */ /* 0x000fe2000001ff00 */
[----:B------:R1:W-:Y:S01]  /*2ab0*/  STL [R1+0xb8], R10 ;  /* 0x0000b80a01007387 */ /* 0x0003e20000100800 */
[----:B------:R-:W-:Y:S01]  /*2ac0*/  SEL R5, R5, 0xfffffff0, !P1 ;  /* 0xfffffff005057807 */ /* 0x000fe20004800000 */
[----:B------:R-:W-:-:S02]  /*2ad0*/  CS2R R84, SRZ ;  /* 0x0000000000547805 */ /* 0x000fc4000001ff00 */
[----:B------:R2:W-:Y:S04]  /*2ae0*/  STL [R1+0x7c], R9 ;  /* 0x00007c0901007387 */ /* 0x0005e80000100800 */
[----:B------:R5:W-:Y:S04]  /*2af0*/  @!P0 LDGSTS.E.BYPASS.LTC128B.128 [R4+0x14100], [R12.64] ;  /* 0x141000000c048fae */ /* 0x000be8000b901d50 */
[----:B------:R-:W0:Y:S01]  /*2b00*/  LDGDEPBAR ;  /* 0x00000000000079af */ /* 0x000e220000000000 */
[----:B-1----:R-:W-:Y:S01]  /*2b10*/  IADD3 R10, -R9, UR15, RZ ;  /* 0x0000000f090a7c10 */ /* 0x002fe2000fffe1ff */
[----:B--2---:R-:W-:-:S04]  /*2b20*/  IMAD R9, R0, 0x2, R2 ;  /* 0x0000000200097824 */ /* 0x004fc800078e0202 */
[----:B------:R-:W-:Y:S01]  /*2b30*/  STL [R1+0x78], R10 ;  /* 0x0000780a01007387 */ /* 0x000fe20000100800 */
[----:B------:R-:W-:Y:S02]  /*2b40*/  IMAD.SHL.U32 R0, R0, 0x2, RZ ;  /* 0x0000000200007824 */ /* 0x000fe400078e00ff */
[----:B------:R-:W-:Y:S01]  /*2b50*/  IMAD.SHL.U32 R2, R3, 0x2, RZ ;  /* 0x0000000203027824 */ /* 0x000fe200078e00ff */
[----:B------:R1:W-:Y:S01]  /*2b60*/  STL [R1+0x38], R9 ;  /* 0x0000380901007387 */ /* 0x0003e20000100800 */
[----:B-----5:R-:W-:Y:S02]  /*2b70*/  SEL R4, R148, 0xffffffe0, !P2 ;  /* 0xffffffe094047807 */ /* 0x020fe40005000000 */
[----:B------:R-:W-:Y:S01]  /*2b80*/  IMAD R3, R5, 0x2, R2 ;  /* 0x0000000205037824 */ /* 0x000fe200078e0202 */
[----:B------:R2:W-:Y:S03]  /*2b90*/  STL [R1+0x3c], R0 ;  /* 0x00003c0001007387 */ /* 0x0005e60000100800 */
[----:B------:R-:W-:Y:S01]  /*2ba0*/  IMAD R252, R4, 0x2, R3 ;  /* 0x0000000204fc7824 */ /* 0x000fe200078e0203 */
[----:B-1----:R-:W-:-:S02]  /*2bb0*/  LEA R9, R6, 0x15180, 0x1 ;  /* 0x0001518006097811 */ /* 0x002fc400078e08ff */
[----:B------:R-:W-:Y:S01]  /*2bc0*/  LEA R6, R8, 0x80, 0x1 ;  /* 0x0000008008067811 */ /* 0x000fe200078e08ff */
[----:B--2---:R-:W-:Y:S02]  /*2bd0*/  IMAD.SHL.U32 R0, R7, 0x2, RZ ;  /* 0x0000000207007824 */ /* 0x004fe400078e00ff */
[----:B------:R-:W-:Y:S01]  /*2be0*/  STL [R1+0x40], R9 ;  /* 0x0000400901007387 */ /* 0x000fe20000100800 */
[----:B------:R-:W-:-:S03]  /*2bf0*/  IMAD R7, R4, 0x2, R2 ;  /* 0x0000000204077824 */ /* 0x000fc600078e0202 */
[----:B------:R1:W-:Y:S04]  /*2c00*/  STL [R1+0x24], R6 ;  /* 0x0000240601007387 */ /* 0x0003e80000100800 */
[----:B------:R2:W-:Y:S01]  /*2c10*/  STL [R1+0x20], R7 ;  /* 0x0000200701007387 */ /* 0x0005e20000100800 */
[--C-:B-1----:R-:W-:Y:S02]  /*2c20*/  IMAD R6, R5, 0x2, R9.reuse ;  /* 0x0000000205067824 */ /* 0x102fe400078e0209 */
[C---:B------:R-:W-:Y:S02]  /*2c30*/  IMAD R5, R4.reuse, 0x2, R9 ;  /* 0x0000000204057824 */ /* 0x040fe400078e0209 */
[----:B------:R-:W-:Y:S01]  /*2c40*/  IMAD R4, R4, 0x2, R6 ;  /* 0x0000000204047824 */ /* 0x000fe200078e0206 */
[----:B------:R2:W-:Y:S04]  /*2c50*/  STL [R1+0x44], R6 ;  /* 0x0000440601007387 */ /* 0x0005e80000100800 */
[----:B------:R2:W-:Y:S04]  /*2c60*/  STL [R1+0x4c], R5 ;  /* 0x00004c0501007387 */ /* 0x0005e80000100800 */
[----:B---34-:R2:W-:Y:S02]  /*2c70*/  STL [R1+0x48], R4 ;  /* 0x0000480401007387 */ /* 0x0185e40000100800 */
.L_x_347:
[----:B-1----:R-:W3:Y:S01]  /*2c80*/  LDL R159, [R1+0x28] ;  /* 0x00002800019f7983 */ /* 0x002ee20000100800 */
[----:B------:R-:W-:Y:S04]  /*2c90*/  DEPBAR.LE SB0, 0x0 ;  /* 0x000080000000791a */ /* 0x000fe80000000000 */
[----:B------:R-:W4:Y:S01]  /*2ca0*/  LDL R158, [R1+0x2c] ;  /* 0x00002c00019e7983 */ /* 0x000f220000100800 */
[----:B------:R-:W-:Y:S02]  /*2cb0*/  USHF.L.U32 UR19, UR18, 0x5, URZ ;  /* 0x0000000512137899 */ /* 0x000fe4000800063f */
[----:B------:R-:W-:Y:S01]  /*2cc0*/  UIADD3 UR15, UR18, 0x1, URZ ;  /* 0x00000001120f7890 */ /* 0x000fe2000fffe03f */
[----:B-----5:R-:W5:Y:S01]  /*2cd0*/  LDL R157, [R1+0x34] ;  /* 0x00003400019d7983 */ /* 0x020f620000100800 */
[----:B------:R-:W-:Y:S02]  /*2ce0*/  UIADD3 UR4, -UR10, 0x1, UR19 ;  /* 0x000000010a047890 */ /* 0x000fe4000fffe113 */
[----:B------:R-:W-:Y:S01]  /*2cf0*/  UISETP.GE.AND UP0, UPT, UR15, UR11, UPT ;  /* 0x0000000b0f00728c */ /* 0x000fe2000bf06270 */
[----:B--2---:R-:W2:Y:S01]  /*2d00*/  LDL R229, [R1+0x20] ;  /* 0x0000200001e57983 */ /* 0x004ea20000100800 */
[----:B------:R-:W-:Y:S03]  /*2d10*/  UIADD3 UR4, UR4, UR7, URZ ;  /* 0x0000000704047290 */ /* 0x000fe6000fffe03f */
[----:B------:R-:W2:Y:S04]  /*2d20*/  LDL R156, [R1+0x30] ;  /* 0x00003000019c7983 */ /* 0x000ea80000100800 */
[----:B------:R-:W-:Y:S01]  /*2d30*/  BAR.SYNC.DEFER_BLOCKING 0x0 ;  /* 0x0000000000007b1d */ /* 0x000fe20000010000 */
[----:B------:R-:W-:Y:S05]  /*2d40*/  PLOP3.LUT P6, PT, PT, PT, UP0, 0x80, 0x0 ;  /* 0x000000000000781c */ /* 0x000fea0003fcf008 */
[----:B------:R-:W-:Y:S04]  /*2d50*/  LDSM.16.M88.4 R8, [R2+0x8080] ;  /* 0x008080000208783b */ /* 0x000fe80000000200 */
[----:B------:R-:W-:Y:S04]  /*2d60*/  LDSM.16.M88.4 R16, [R3+0x8080] ;  /* 0x008080000310783b */ /* 0x000fe80000000200 */
[----:B------:R-:W2:Y:S04]  /*2d70*/  LDL R228, [R1+0x54] ;  /* 0x0000540001e47983 */ /* 0x000ea80000100800 */
[----:B------:R-:W2:Y:S04]  /*2d80*/  LDL R160, [R1+0x7c] ;  /* 0x00007c0001a07983 */ /* 0x000ea80000100800 */
        /* <DEDUP_REMOVED lines=71> */
[----:B------:R-:W2:Y:S07]  /*3200*/  LDSM.16.M88.4 R148, [R229+0x10080] ;  /* 0x01008000e594783b */ /* 0x000eae0000000200 */
[C---:B-1----:R-:W-:Y:S08]  /*3210*/  HMMA.16816.F32 R12, R156.reuse, R164, RZ ;  /* 0x000000a49c0c723c */ /* 0x042ff000000018ff */
[----:B------:R-:W-:Y:S07]  /*3220*/  HMMA.16816.F32 R16, R156, R166, RZ ;  /* 0x000000a69c10723c */ /* 0x000fee00000018ff */
[----:B------:R-:W-:Y:S05]  /*3230*/  IMAD.U32 R156, RZ, RZ, UR4 ;  /* 0x00000004ff9c7e24 */ /* 0x000fea000f8e00ff */
[----:B------:R-:W-:Y:S04]  /*3240*/  IADD3 R156, R228, -c[0x0][0x168], R156 ;  /* 0x80005a00e49c7a10 */ /* 0x000fe80007ffe09c */
[C---:B---3--:R-:W-:Y:S05]  /*3250*/  HMMA.16816.F32 R12, R152.reuse, R168, R12 ;  /* 0x000000a8980c723c */ /* 0x048fea000000180c */
[----:B------:R-:W-:Y:S03]  /*3260*/  IMAD.IADD R156, R156, 0x1, -R160 ;  /* 0x000000019c9c7824 */ /* 0x000fe600078e0aa0 */
[----:B------:R-:W-:Y:S01]  /*3270*/  HMMA.16816.F32 R16, R152, R170, R16 ;  /* 0x000000aa9810723c */ /* 0x000fe20000001810 */
[----:B------:R-:W1:Y:S03]  /*3280*/  LDSM.16.M88.4 R152, [R252+0x10080] ;  /* 0x01008000fc98783b */ /* 0x000e660000000200 */
[----:B------:R-:W-:Y:S02]  /*3290*/  IMNMX R157, R163, R156, PT ;  /* 0x0000009ca39d7217 */ /* 0x000fe40003800200 */
[----:B------:R-:W-:Y:S02]  /*32a0*/  IADD3 R156, R156, 0x8, RZ ;  /* 0x000000089c9c7810 */ /* 0x000fe40007ffe0ff */
[----:B------:R-:W-:Y:S04]  /*32b0*/  ISETP.GT.AND P0, PT, R157, RZ, PT ;  /* 0x000000ff9d00720c */ /* 0x000fe80003f04270 */
[----:B------:R-:W-:Y:S02]  /*32c0*/  IMNMX R156, R163, R156, PT ;  /* 0x0000009ca39c7217 */ /* 0x000fe40003800200 */
[----:B------:R-:W3:Y:S01]  /*32d0*/  LDL R163, [R1+0x68] ;  /* 0x0000680001a37983 */ /* 0x000ee20000100800 */
[----:B------:R-:W-:Y:S01]  /*32e0*/  FSEL R4, R4, -INF , P0 ;  /* 0xff80000004047808 */ /* 0x000fe20000000000 */
[C---:B--2---:R-:W-:Y:S05]  /*32f0*/  HMMA.16816.F32 R12, R148.reuse, R172, R12 ;  /* 0x000000ac940c723c */ /* 0x044fea000000180c */
[----:B------:R-:W-:Y:S01]  /*3300*/  ISETP.GT.AND P0, PT, R157, 0x1, PT ;  /* 0x000000019d00780c */ /* 0x000fe20003f04270 */
[--C-:B------:R-:W-:Y:S02]  /*3310*/  FFMA.FTZ R4, R4, c[0x0][0x29c], -R161.reuse ;  /* 0x0000a70004047a23 */ /* 0x100fe400000108a1 */
[----:B------:R-:W-:Y:S01]  /*3320*/  HMMA.16816.F32 R16, R148, R174, R16 ;  /* 0x000000ae9410723c */ /* 0x000fe20000001810 */
[----:B------:R-:W2:Y:S01]  /*3330*/  LDSM.16.M88.4 R148, [R2+0x11080] ;  /* 0x011080000294783b */ /* 0x000ea20000000200 */
[----:B------:R4:W5:Y:S02]  /*3340*/  MUFU.EX2 R160, R4 ;  /* 0x0000000400a07308 */ /* 0x0009640000000800 */
[----:B------:R-:W-:Y:S02]  /*3350*/  FSEL R5, R5, -INF , P0 ;  /* 0xff80000005057808 */ /* 0x000fe40000000000 */
[----:B------:R-:W-:Y:S03]  /*3360*/  ISETP.GT.AND P0, PT, R156, RZ, PT ;  /* 0x000000ff9c00720c */ /* 0x000fe60003f04270 */
[--C-:B------:R-:W-:Y:S02]  /*3370*/  FFMA.FTZ R159, R5, c[0x0][0x29c], -R161.reuse ;  /* 0x0000a700059f7a23 */ /* 0x100fe400000108a1 */
[----:B------:R-:W-:Y:S01]  /*3380*/  LDS R5, [R228.X4+0x14100] ;  /* 0x01410000e4057984 */ /* 0x000fe20000004800 */
[----:B------:R-:W-:Y:S02]  /*3390*/  FSEL R6, R6, -INF , P0 ;  /* 0xff80000006067808 */ /* 0x000fe40000000000 */
[----:B------:R-:W-:Y:S01]  /*33a0*/  ISETP.GT.AND P0, PT, R156, 0x1, PT ;  /* 0x000000019c00780c */ /* 0x000fe20003f04270 */
[----:B------:R-:W2:Y:S01]  /*33b0*/  MUFU.EX2 R159, R159 ;  /* 0x0000009f009f7308 */ /* 0x000ea20000000800 */
[C---:B-1----:R-:W-:Y:S05]  /*33c0*/  HMMA.16816.F32 R12, R152.reuse, R176, R12 ;  /* 0x000000b0980c723c */ /* 0x042fea000000180c */
[----:B------:R-:W-:Y:S01]  /*33d0*/  FSEL R7, R7, -INF , P0 ;  /* 0xff80000007077808 */ /* 0x000fe20000000000 */
[--C-:B------:R-:W-:Y:S01]  /*33e0*/  FFMA.FTZ R158, R6, c[0x0][0x29c], -R162.reuse ;  /* 0x0000a700069e7a23 */ /* 0x100fe200000108a2 */
[C---:B------:R-:W-:Y:S01]  /*33f0*/  ISETP.GT.AND P0, PT, R157.reuse, 0x20, PT ;  /* 0x000000209d00780c */ /* 0x040fe20003f04270 */
[----:B------:R-:W-:Y:S01]  /*3400*/  HMMA.16816.F32 R16, R152, R178, R16 ;  /* 0x000000b29810723c */ /* 0x000fe20000001810 */
[----:B------:R-:W1:Y:S03]  /*3410*/  LDSM.16.M88.4 R152, [R3+0x11080] ;  /* 0x011080000398783b */ /* 0x000e660000000200 */
[----:B------:R-:W-:Y:S01]  /*3420*/  MUFU.EX2 R158, R158 ;  /* 0x0000009e009e7308 */ /* 0x000fe20000000800 */
[----:B----4-:R-:W-:Y:S01]  /*3430*/  LDS R4, [R228.X4+0x14120] ;  /* 0x01412000e4047984 */ /* 0x010fe20000004800 */
[----:B------:R-:W-:Y:S02]  /*3440*/  FSEL R8, R8, -INF , P0 ;  /* 0xff80000008087808 */ /* 0x000fe40000000000 */
[----:B------:R-:W-:Y:S04]  /*3450*/  ISETP.GT.AND P0, PT, R157, 0x21, PT ;  /* 0x000000219d00780c */ /* 0x000fe80003f04270 */
[----:B------:R-:W-:Y:S01]  /*3460*/  FSEL R9, R9, -INF , P0 ;  /* 0xff80000009097808 */ /* 0x000fe20000000000 */
[--C-:B------:R-:W-:Y:S01]  /*3470*/  FFMA.FTZ R8, R8, c[0x0][0x29c], -R161.reuse ;  /* 0x0000a70008087a23 */ /* 0x100fe200000108a1 */
[----:B------:R-:W-:Y:S02]  /*3480*/  ISETP.GT.AND P0, PT, R156, 0x20, PT ;  /* 0x000000209c00780c */ /* 0x000fe40003f04270 */
[C---:B--2---:R-:W-:Y:S03]  /*3490*/  HMMA.16816.F32 R12, R148.reuse, R180, R12 ;  /* 0x000000b4940c723c */ /* 0x044fe6000000180c */
[----:B------:R-:W-:Y:S02]  /*34a0*/  MUFU.EX2 R8, R8 ;  /* 0x0000000800087308 */ /* 0x000fe40000000800 */
[----:B------:R-:W-:Y:S01]  /*34b0*/  FFMA.FTZ R161, R9, c[0x0][0x29c], -R161 ;  /* 0x0000a70009a17a23 */ /* 0x000fe200000108a1 */
[----:B------:R-:W-:Y:S02]  /*34c0*/  FSEL R6, R10, -INF , P0 ;  /* 0xff8000000a067808 */ /* 0x000fe40000000000 */
[----:B------:R-:W-:Y:S01]  /*34d0*/  HMMA.16816.F32 R16, R148, R182, R16 ;  /* 0x000000b69410723c */ /* 0x000fe20000001810 */
[----:B------:R-:W2:Y:S02]  /*34e0*/  LDSM.16.M88.4 R148, [R229+0x11080] ;  /* 0x01108000e594783b */ /* 0x000ea40000000200 */
[----:B------:R-:W-:Y:S01]  /*34f0*/  ISETP.GT.AND P0, PT, R156, 0x21, PT ;  /* 0x000000219c00780c */ /* 0x000fe20003f04270 */
[----:B------:R-:W-:Y:S03]  /*3500*/  FFMA.FTZ R6, R6, c[0x0][0x29c], -R162 ;  /* 0x0000a70006067a23 */ /* 0x000fe600000108a2 */
[----:B------:R-:W-:Y:S03]  /*3510*/  FSEL R11, R11, -INF , P0 ;  /* 0xff8000000b0b7808 */ /* 0x000fe60000000000 */
[----:B------:R-:W-:Y:S06]  /*3520*/  MUFU.EX2 R6, R6 ;  /* 0x0000000600067308 */ /* 0x000fec0000000800 */
[C---:B-1----:R-:W-:Y:S08]  /*3530*/  HMMA.16816.F32 R12, R152.reuse, R184, R12 ;  /* 0x000000b8980c723c */ /* 0x042ff0000000180c */
[----:B------:R-:W-:Y:S01]  /*3540*/  HMMA.16816.F32 R16, R152, R186, R16 ;  /* 0x000000ba9810723c */ /* 0x000fe20000001810 */
[----:B------:R-:W1:-:S15]  /*3550*/  LDSM.16.M88.4 R152, [R252+0x11080] ;  /* 0x01108000fc98783b */ /* 0x000e5e0000000200 */
[C---:B--2---:R-:W-:Y:S08]  /*3560*/  HMMA.16816.F32 R12, R148.reuse, R188, R12 ;  /* 0x000000bc940c723c */ /* 0x044ff0000000180c */
[----:B------:R-:W-:Y:S01]  /*3570*/  HMMA.16816.F32 R16, R148, R190, R16 ;  /* 0x000000be9410723c */ /* 0x000fe20000001810 */
[----:B------:R-:W2:-:S15]  /*3580*/  LDSM.16.M88.4 R148, [R2+0x12080] ;  /* 0x012080000294783b */ /* 0x000e9e0000000200 */
        /* <DEDUP_REMOVED lines=23> */
[----:B------:R-:W2:Y:S06]  /*3700*/  LDL R149, [R1+0x6c] ;  /* 0x00006c0001957983 */ /* 0x000eac0000100800 */
[--C-:B------:R-:W-:Y:S02]  /*3710*/  FFMA.FTZ R148, R7, c[0x0][0x29c], -R162.reuse ;  /* 0x0000a70007947a23 */ /* 0x100fe400000108a2 */
[----:B------:R-:W4:Y:S03]  /*3720*/  MUFU.EX2 R7, R161 ;  /* 0x000000a100077308 */ /* 0x000f260000000800 */
[----:B------:R-:W-:Y:S04]  /*3730*/  FFMA.FTZ R162, R11, c[0x0][0x29c], -R162 ;  /* 0x0000a7000ba27a23 */ /* 0x000fe800000108a2 */
[C---:B-1----:R-:W-:Y:S03]  /*3740*/  HMMA.16816.F32 R12, R152.reuse, R224, R12 ;  /* 0x000000e0980c723c */ /* 0x042fe6000000180c */
[----:B------:R-:W-:Y:S05]  /*3750*/  MUFU.EX2 R148, R148 ;  /* 0x0000009400947308 */ /* 0x000fea0000000800 */
[----:B------:R-:W-:Y:S05]  /*3760*/  HMMA.16816.F32 R16, R152, R226, R16 ;  /* 0x000000e29810723c */ /* 0x000fea0000001810 */
[----:B------:R-:W1:Y:S11]  /*3770*/  MUFU.EX2 R10, R162 ;  /* 0x000000a2000a7308 */ /* 0x000e760000000800 */
[--C-:B------:R-:W-:Y:S02]  /*3780*/  FADD.FTZ R13, R13, -R5.reuse ;  /* 0x800000050d0d7221 */ /* 0x100fe40000010000 */
[--C-:B------:R-:W-:Y:S02]  /*3790*/  FADD.FTZ R12, R12, -R5.reuse ;  /* 0x800000050c0c7221 */ /* 0x100fe40000010000 */
[--C-:B------:R-:W-:Y:S02]  /*37a0*/  FADD.FTZ R14, R14, -R4.reuse ;  /* 0x800000040e0e7221 */ /* 0x100fe40000010000 */
[----:B-----5:R-:W-:Y:S02]  /*37b0*/  FMUL.FTZ R12, R160, R12 ;  /* 0x0000000ca00c7220 */ /* 0x020fe40000410000 */
[--C-:B------:R-:W-:Y:S02]  /*37c0*/  FADD.FTZ R16, R16, -R5.reuse ;  /* 0x8000000510107221 */ /* 0x100fe40000010000 */
[----:B------:R-:W-:Y:S01]  /*37d0*/  FADD.FTZ R17, R17, -R5 ;  /* 0x8000000511117221 */ /* 0x000fe20000010000 */
[----:B------:R-:W-:Y:S01]  /*37e0*/  F2FP.PACK_AB R5, R159, R160 ;  /* 0x000000a09f05723e */ /* 0x000fe200000000ff */
[--C-:B------:R-:W-:Y:S02]  /*37f0*/  FADD.FTZ R11, R18, -R4.reuse ;  /* 0x80000004120b7221 */ /* 0x100fe40000010000 */
[--C-:B------:R-:W-:Y:S02]  /*3800*/  FADD.FTZ R19, R19, -R4.reuse ;  /* 0x8000000413137221 */ /* 0x100fe40000010000 */
[----:B---3--:R3:W-:Y:S01]  /*3810*/  STS [R163+0x14180], R5 ;  /* 0x01418005a3007388 */ /* 0x0087e20000000800 */
[C---:B----4-:R-:W-:Y:S01]  /*3820*/  FMUL.FTZ R17, R7.reuse, R17 ;  /* 0x0000001107117220 */ /* 0x050fe20000410000 */
[----:B------:R-:W-:Y:S01]  /*3830*/  F2FP.PACK_AB R7, R7, R8 ;  /* 0x000000080707723e */ /* 0x000fe200000000ff */
[----:B------:R-:W-:Y:S01]  /*3840*/  FMUL.FTZ R11, R6, R11 ;  /* 0x0000000b060b7220 */ /* 0x000fe20000410000 */
[----:B-1----:R-:W-:Y:S01]  /*3850*/  F2FP.PACK_AB R6, R10, R6 ;  /* 0x000000060a06723e */ /* 0x002fe200000000ff */
[----:B------:R-:W-:Y:S02]  /*3860*/  FMUL.FTZ R9, R159, R13 ;  /* 0x0000000d9f097220 */ /* 0x000fe40000410000 */
[----:B------:R-:W-:Y:S02]  /*3870*/  FMUL.FTZ R14, R158, R14 ;  /* 0x0000000e9e0e7220 */ /* 0x000fe40000410000 */
[----:B------:R-:W-:Y:S01]  /*3880*/  FMUL.FTZ R16, R8, R16 ;  /* 0x0000001008107220 */ /* 0x000fe20000410000 */
[----:B------:R-:W-:Y:S01]  /*3890*/  F2FP.PACK_AB R9, R9, R12 ;  /* 0x0000000c0909723e */ /* 0x000fe200000000ff */
[----:B------:R-:W-:Y:S03]  /*38a0*/  FMUL.FTZ R10, R10, R19 ;  /* 0x000000130a0a7220 */ /* 0x000fe60000410000 */
[----:B------:R-:W-:Y:S01]  /*38b0*/  F2FP.PACK_AB R8, R17, R16 ;  /* 0x000000101108723e */ /* 0x000fe200000000ff */
[----:B---3--:R-:W-:Y:S01]  /*38c0*/  FADD.FTZ R5, R15, -R4 ;  /* 0x800000040f057221 */ /* 0x008fe20000010000 */
[C---:B------:R-:W-:Y:S03]  /*38d0*/  F2FP.PACK_AB R4, R148.reuse, R158 ;  /* 0x0000009e9404723e */ /* 0x040fe600000000ff */
[----:B------:R-:W-:Y:S02]  /*38e0*/  FMUL.FTZ R5, R148, R5 ;  /* 0x0000000594057220 */ /* 0x000fe40000410000 */
[----:B------:R1:W-:Y:S03]  /*38f0*/  STS [R163+0x14580], R4 ;  /* 0x01458004a3007388 */ /* 0x0003e60000000800 */
[----:B------:R-:W-:Y:S02]  /*3900*/  F2FP.PACK_AB R5, R5, R14 ;  /* 0x0000000e0505723e */ /* 0x000fe400000000ff */
[----:B-1----:R-:W-:Y:S01]  /*3910*/  F2FP.PACK_AB R4, R10, R11 ;  /* 0x0000000b0a04723e */ /* 0x002fe200000000ff */
        /* <DEDUP_REMOVED lines=70> */
[----:B------:R4:W-:Y:S01]  /*3d80*/  STL [R1+0xc8], R0 ;  /* 0x0000c80001007387 */ /* 0x0009e20000100800 */
[----:B------:R-:W-:Y:S01]  /*3d90*/  IMAD.U32 R244, RZ, RZ, UR22 ;  /* 0x00000016fff47e24 */ /* 0x000fe2000f8e00ff */
[----:B------:R-:W-:Y:S01]  /*3da0*/  UIMAD UR20, UR20, UR4, URZ ;  /* 0x00000004141472a4 */ /* 0x000fe2000f8e023f */
[----:B------:R-:W-:Y:S01]  /*3db0*/  IMAD.U32 R245, RZ, RZ, UR22 ;  /* 0x00000016fff57e24 */ /* 0x000fe2000f8e00ff */
[----:B------:R-:W-:Y:S02]  /*3dc0*/  UIMAD UR4, UR15, UR8, UR6 ;  /* 0x000000080f0472a4 */ /* 0x000fe4000f8e0206 */
[----:B------:R-:W-:Y:S04]  /*3dd0*/  UIMAD UR20, UR15, UR5, UR20 ;  /* 0x000000050f1472a4 */ /* 0x000fe8000f8e0214 */
[----:B------:R-:W-:Y:S01]  /*3de0*/  UIADD3 UR20, UR23, UR20, URZ ;  /* 0x0000001417147290 */ /* 0x000fe2000fffe03f */
[----:B-1--4-:R-:W4:Y:S04]  /*3df0*/  LDL R0, [R1+0x60] ;  /* 0x0000600001007983 */ /* 0x012f280000100800 */
[----:B------:R1:W-:Y:S04]  /*3e00*/  STL.64 [R1+0xc0], R2 ;  /* 0x0000c00201007387 */ /* 0x0003e80000100a00 */
[----:B------:R-:W4:Y:S04]  /*3e10*/  LDL.64 R250, [R1+0x88] ;  /* 0x0000880001fa7983 */ /* 0x000f280000100a00 */
[----:B-1----:R-:W4:Y:S04]  /*3e20*/  LDL.64 R2, [R1+0x58] ;  /* 0x0000580001027983 */ /* 0x002f280000100a00 */
[----:B--2---:R-:W2:Y:S01]  /*3e30*/  LDL R247, [R1+0xa8] ;  /* 0x0000a80001f77983 */ /* 0x004ea20000100800 */
[----:B------:R-:W-:Y:S01]  /*3e40*/  LEA R245, P0, R245, R246, 0x5 ;  /* 0x000000f6f5f57211 */ /* 0x000fe200078028ff */
[----:B------:R-:W-:Y:S05]  /*3e50*/  IMAD.U32 R246, RZ, RZ, UR20 ;  /* 0x00000014fff67e24 */ /* 0x000fea000f8e00ff */
[----:B---3--:R-:W-:Y:S02]  /*3e60*/  LEA.HI.X R246, R244, R249, R246, 0x5, P0 ;  /* 0x000000f9f4f67211 */ /* 0x008fe400000f2cf6 */
[----:B------:R-:W3:Y:S01]  /*3e70*/  LDL.64 R248, [R1+0x70] ;  /* 0x0000700001f87983 */ /* 0x000ee20000100a00 */
[C---:B------:R-:W-:Y:S04]  /*3e80*/  LEA R244, P0, R245.reuse, c[0x0][0x1f0], 0x1 ;  /* 0x00007c00f5f47a11 */ /* 0x040fe800078008ff */
[----:B------:R-:W-:Y:S02]  /*3e90*/  LEA.HI.X R245, R245, c[0x0][0x1f4], R246, 0x1, P0 ;  /* 0x00007d00f5f57a11 */ /* 0x000fe400000f0cf6 */
[----:B------:R-:W2:Y:S01]  /*3ea0*/  LDL R246, [R1+0x50] ;  /* 0x0000500001f67983 */ /* 0x000ea20000100800 */
[C---:B----4-:R-:W-:Y:S02]  /*3eb0*/  LOP3.LUT P2, RZ, R0.reuse, 0x1, RZ, 0xc0, !PT ;  /* 0x0000000100ff7812 */ /* 0x050fe4000784c0ff */
[C---:B------:R-:W-:Y:S02]  /*3ec0*/  LOP3.LUT P1, RZ, R0.reuse, 0x2, RZ, 0xc0, !PT ;  /* 0x0000000200ff7812 */ /* 0x040fe4000782c0ff */
[C---:B------:R-:W-:Y:S02]  /*3ed0*/  LOP3.LUT P0, RZ, R0.reuse, 0x4, RZ, 0xc0, !PT ;  /* 0x0000000400ff7812 */ /* 0x040fe4000780c0ff */
[----:B------:R-:W-:Y:S02]  /*3ee0*/  LOP3.LUT P3, RZ, R0, 0x8, RZ, 0xc0, !PT ;  /* 0x0000000800ff7812 */ /* 0x000fe4000786c0ff */
[----:B------:R1:W5:Y:S01]  /*3ef0*/  LDL.LU R0, [R1+0xc8] ;  /* 0x0000c80001007983 */ /* 0x0003620000300800 */
        /* <DEDUP_REMOVED lines=8> */
[----:B--2---:R2:W-:Y:S04]  /*3f80*/  LDGSTS.E.BYPASS.LTC128B.128 [R246+0x10080], [R244.64], !P4 ;  /* 0x10080000f4f67fae */ /* 0x0045e8000e101d50 */
[----:B------:R2:W-:Y:S04]  /*3f90*/  LDGSTS.E.BYPASS.LTC128B.128 [R246+0x11080], [R244.64+0x80], !P2 ;  /* 0x11080080f4f67fae */ /* 0x0005e8000d101d50 */
[----:B------:R2:W-:Y:S04]  /*3fa0*/  LDGSTS.E.BYPASS.LTC128B.128 [R246+0x12080], [R244.64+0x100], !P1 ;  /* 0x12080100f4f67fae */ /* 0x0005e8000c901d50 */
[----:B------:R2:W-:Y:S02]  /*3fb0*/  LDGSTS.E.BYPASS.LTC128B.128 [R246+0x13080], [R244.64+0x180], !P0 ;  /* 0x13080180f4f67fae */ /* 0x0005e4000c101d50 */
[----:B--2---:R-:W-:Y:S05]  /*3fc0*/  IMAD.U32 R244, RZ, RZ, UR19 ;  /* 0x00000013fff47e24 */ /* 0x004fea000f8e00ff */
[----:B------:R-:W-:Y:S04]  /*3fd0*/  @!P5 IADD3 R244, R244, 0x20, RZ ;  /* 0x00000020f4f4d810 */ /* 0x000fe80007ffe0ff */
[C---:B------:R-:W-:Y:S04]  /*3fe0*/  @!P5 IADD3 R245, P0, R244.reuse, R250, RZ ;  /* 0x000000faf4f5d210 */ /* 0x040fe80007f1e0ff */
[----:B------:R-:W-:Y:S02]  /*3ff0*/  @!P5 LEA.HI.X.SX32 R246, R244, R247, 0x1, P0 ;  /* 0x000000f7f4f6d211 */ /* 0x000fe400000f0eff */
[C---:B------:R-:W-:Y:S04]  /*4000*/  @!P5 LEA R244, P0, R245.reuse, c[0x0][0x280], 0x2 ;  /* 0x0000a000f5f4da11 */ /* 0x040fe800078010ff */
[----:B------:R-:W-:Y:S01]  /*4010*/  @!P5 LEA.HI.X R245, R245, c[0x0][0x284], R246, 0x2, P0 ;  /* 0x0000a100f5f5da11 */ /* 0x000fe200000f14f6 */
[----:B---3--:R-:W-:Y:S05]  /*4020*/  @!P5 IMAD.SHL.U32 R246, R248, 0x10, RZ ;  /* 0x00000010f8f6d824 */ /* 0x008fea00078e00ff */
[----:B------:R1:W-:Y:S03]  /*4030*/  @!P5 LDGSTS.E.BYPASS.LTC128B.128 [R246+0x14100], [R244.64] ;  /* 0x14100000f4f6dfae */ /* 0x0003e6000b901d50 */
.L_x_345:
        /* <DEDUP_REMOVED lines=59> */
[----:B------:R-:W3:Y:S02]  /*43f0*/  LDL.64 R150, [R1+0x58] ;  /* 0x0000580001967983 */ /* 0x000ee40000100a00 */
[----:B------:R-:W-:Y:S02]  /*4400*/  UIMAD UR19, UR15, UR5, UR19 ;  /* 0x000000050f1372a4 */ /* 0x000fe4000f8e0213 */
[----:B------:R-:W3:Y:S01]  /*4410*/  LDL R149, [R1+0x50] ;  /* 0x0000500001957983 */ /* 0x000ee20000100800 */
[----:B------:R-:W-:Y:S02]  /*4420*/  USHF.L.U32 UR5, UR15, 0x5, URZ ;  /* 0x000000050f057899 */ /* 0x000fe4000800063f */
[----:B------:R-:W-:Y:S01]  /*4430*/  UIADD3 UR19, UR21, UR19, URZ ;  /* 0x0000001315137290 */ /* 0x000fe2000fffe03f */
[----:B------:R-:W3:Y:S01]  /*4440*/  LDL.64 R10, [R1+0x90] ;  /* 0x00009000010a7983 */ /* 0x000ee20000100a00 */
[----:B------:R-:W-:Y:S03]  /*4450*/  UIADD3 UR4, -UR5, UR9, URZ ;  /* 0x0000000905047290 */ /* 0x000fe6000fffe13f */
[----:B------:R-:W3:Y:S01]  /*4460*/  LDL R7, [R1+0xac] ;  /* 0x0000ac0001077983 */ /* 0x000ee20000100800 */
[----:B------:R-:W-:Y:S03]  /*4470*/  IMAD.U32 R6, RZ, RZ, UR19 ;  /* 0x00000013ff067e24 */ /* 0x000fe6000f8e00ff */
[----:B------:R-:W3:Y:S01]  /*4480*/  LDL.64 R8, [R1+0x70] ;  /* 0x0000700001087983 */ /* 0x000ee20000100a00 */
[----:B--2---:R-:W-:Y:S02]  /*4490*/  LEA R5, P0, R5, R14, 0x5 ;  /* 0x0000000e05057211 */ /* 0x004fe400078028ff */
[C---:B----4-:R-:W-:Y:S02]  /*44a0*/  LOP3.LUT P2, RZ, R12.reuse, 0x1, RZ, 0xc0, !PT ;  /* 0x000000010cff7812 */ /* 0x050fe4000784c0ff */
[----:B------:R-:W-:Y:S02]  /*44b0*/  LOP3.LUT P1, RZ, R12, 0x2, RZ, 0xc0, !PT ;  /* 0x000000020cff7812 */ /* 0x000fe4000782c0ff */
[----:B---3--:R-:W-:Y:S02]  /*44c0*/  LEA.HI.X R6, R4, R13, R6, 0x5, P0 ;  /* 0x0000000d04067211 */ /* 0x008fe400000f2c06 */
[C---:B------:R-:W-:Y:S02]  /*44d0*/  LEA R4, P0, R5.reuse, c[0x0][0x160], 0x1 ;  /* 0x0000580005047a11 */ /* 0x040fe400078008ff */
        /* <DEDUP_REMOVED lines=15> */
[----:B-1----:R-:W-:Y:S04]  /*45d0*/  IADD3 R5, P0, R10, UR5, RZ ;  /* 0x000000050a057c10 */ /* 0x002fe8000ff1e0ff */
[----:B------:R-:W-:Y:S02]  /*45e0*/  LEA.HI.X.SX32 R6, R6, R7, 0x1, P0 ;  /* 0x0000000706067211 */ /* 0x000fe400000f0eff */
[C---:B------:R-:W-:Y:S04]  /*45f0*/  LEA R4, P0, R5.reuse, c[0x0][0x258], 0x2 ;  /* 0x0000960005047a11 */ /* 0x040fe800078010ff */
[----:B------:R-:W-:Y:S01]  /*4600*/  LEA.HI.X R5, R5, c[0x0][0x25c], R6, 0x2, P0 ;  /* 0x0000970005057a11 */ /* 0x000fe200000f1406 */
[----:B------:R-:W-:Y:S05]  /*4610*/  @!P5 IMAD.SHL.U32 R6, R8, 0x10, RZ ;  /* 0x000000100806d824 */ /* 0x000fea00078e00ff */
[----:B------:R1:W-:Y:S03]  /*4620*/  @!P5 LDGSTS.E.BYPASS.LTC128B.128 [R6+0x14080], [R4.64] ;  /* 0x140800000406dfae */ /* 0x0003e6000b901d50 */
.L_x_346:
        /* <DEDUP_REMOVED lines=167> */
.L_x_344:
[----:B------:R-:W-:Y:S05]  /*50a0*/  @P0 BRA `(.L_x_348) ;  /* 0x00001d8000000947 */ /* 0x000fea0003800000 */
[----:B------:R-:W2:Y:S01]  /*50b0*/  LDL.LU.64 R148, [R1+0x70] ;  /* 0x0000700001947983 */ /* 0x000ea20000300a00 */
[----:B------:R-:W-:Y:S01]  /*50c0*/  F2FP.PACK_AB R39, R39, R38 ;  /* 0x000000262727723e */ /* 0x000fe200000000ff */
[----:B------:R-:W-:Y:S01]  /*50d0*/  ULDC UR7, c[0x0][0x2f0] ;  /* 0x0000bc0000077ab9 */ /* 0x000fe20000000800 */
[----:B------:R-:W-:Y:S01]  /*50e0*/  F2FP.PACK_AB R38, R3, R5 ;  /* 0x000000050326723e */ /* 0x000fe200000000ff */
[----:B------:R-:W-:Y:S01]  /*50f0*/  UIADD3 UR8, -UR10, UR7, URZ ;  /* 0x000000070a087290 */ /* 0x000fe2000fffe13f */
[----:B------:R-:W-:Y:S01]  /*5100*/  F2FP.PACK_AB R84, R37, R36 ;  /* 0x000000242554723e */ /* 0x000fe200000000ff */
[----:B------:R-:W-:Y:S01]  /*5110*/  USHF.R.S32.HI UR6, URZ, 0x1f, UR12 ;  /* 0x0000001f3f067899 */ /* 0x000fe2000801140c */
[----:B------:R-:W-:Y:S01]  /*5120*/  F2FP.PACK_AB R37, R0, R4 ;  /* 0x000000040025723e */ /* 0x000fe200000000ff */
[----:B------:R-:W-:Y:S01]  /*5130*/  UISETP.LT.AND UP0, UPT, UR8, 0x40, UPT ;  /* 0x000000400800788c */ /* 0x000fe2000bf01270 */
[----:B------:R-:W-:Y:S01]  /*5140*/  F2FP.PACK_AB R36, R89, R2 ;  /* 0x000000025924723e */ /* 0x000fe200000000ff */
[----:B------:R-:W-:Y:S01]  /*5150*/  ULDC.64 UR4, c[0x0][0x338] ;  /* 0x0000ce0000047ab9 */ /* 0x000fe20000000a00 */
[----:B------:R-:W-:Y:S01]  /*5160*/  F2FP.PACK_AB R129, R21, R20 ;  /* 0x000000141581723e */ /* 0x000fe200000000ff */
[----:B------:R-:W-:Y:S01]  /*5170*/  UIMAD UR4, UR6, UR4, URZ ;  /* 0x00000004060472a4 */ /* 0x000fe2000f8e023f */
[----:B------:R-:W-:Y:S01]  /*5180*/  F2FP.PACK_AB R127, R23, R22 ;  /* 0x00000016177f723e */ /* 0x000fe200000000ff */
[----:B------:R-:W-:Y:S01]  /*5190*/  USEL UR8, UR8, 0x40, UP0 ;  /* 0x0000004008087887 */ /* 0x000fe20008000000 */
[----:B------:R-:W-:Y:S01]  /*51a0*/  F2FP.PACK_AB R88, R33, R32 ;  /* 0x000000202158723e */ /* 0x000fe200000000ff */
[----:B------:R-:W-:Y:S01]  /*51b0*/  UIMAD UR5, UR12, UR5, UR4 ;  /* 0x000000050c0572a4 */ /* 0x000fe2000f8e0204 */
[----:B------:R-:W-:Y:S01]  /*51c0*/  F2FP.PACK_AB R87, R35, R34 ;  /* 0x000000222357723e */ /* 0x000fe200000000ff */
[----:B------:R-:W-:Y:S01]  /*51d0*/  USHF.R.S32.HI UR7, URZ, 0x1f, UR13 ;  /* 0x0000001f3f077899 */ /* 0x000fe2000801140d */
[----:B------:R-:W-:Y:S01]  /*51e0*/  F2FP.PACK_AB R125, R25, R24 ;  /* 0x00000018197d723e */ /* 0x000fe200000000ff */
[----:B------:R-:W-:Y:S01]  /*51f0*/  BSSY B0, `(.L_x_349) ;  /* 0x00000c9000007945 */ /* 0x000fe20003800000 */
        /* <DEDUP_REMOVED lines=55> */
[----:B------:R-:W-:Y:S02]  /*5570*/  LOP3.LUT R6, R3, 0x3ffffffc, RZ, 0xc0, !PT ;  /* 0x3ffffffc03067812 */ /* 0x000fe400078ec0ff */
        /* <DEDUP_REMOVED lines=104> */
[----:B------:R3:W-:Y:S01]  /*5c00*/  STS [R2+0x7480], R4 ;  /* 0x0074800402007388 */ /* 0x0007e20000000800 */
[----:B-1----:R-:W-:-:S03]  /*5c10*/  IMAD.SHL.U32 R0, R7, 0x2, RZ ;  /* 0x0000000207007824 */ /* 0x002fc600078e00ff */
[----:B------:R-:W-:Y:S01]  /*5c20*/  BAR.SYNC.DEFER_BLOCKING 0x1, 0x100 ;  /* 0x0044000000007b1d */ /* 0x000fe20000010000 */
[--C-:B------:R-:W-:Y:S01]  /*5c30*/  SHF.R.S32.HI R7, RZ, 0x1f, R6.reuse ;  /* 0x0000001fff077819 */ /* 0x100fe20000011406 */
[----:B--2---:R-:W-:Y:S02]  /*5c40*/  IMAD.U32 R5, RZ, RZ, UR14 ;  /* 0x0000000eff057e24 */ /* 0x004fe4000f8e00ff */
[----:B---3--:R-:W-:Y:S02]  /*5c50*/  IMAD.U32 R2, RZ, RZ, UR12 ;  /* 0x0000000cff027e24 */ /* 0x008fe4000f8e00ff */
[----:B------:R-:W-:Y:S02]  /*5c60*/  IMAD.U32 R4, RZ, RZ, UR13 ;  /* 0x0000000dff047e24 */ /* 0x000fe4000f8e00ff */
[----:B------:R-:W-:-:S05]  /*5c70*/  IMAD.WIDE.U32 R2, R2, c[0x0][0x338], R6 ;  /* 0x0000ce0002027a25 */ /* 0x000fca00078e0006 */
[----:B------:R-:W-:Y:S01]  /*5c80*/  IADD3 R3, R3, UR5, RZ ;  /* 0x0000000503037c10 */ /* 0x000fe2000fffe0ff */
[----:B------:R-:W-:Y:S02]  /*5c90*/  ULDC.64 UR4, c[0x0][0x340] ;  /* 0x0000d00000047ab9 */ /* 0x000fe40000000a00 */
[----:B------:R-:W-:Y:S02]  /*5ca0*/  UIMAD UR4, UR7, UR4, URZ ;  /* 0x00000004070472a4 */ /* 0x000fe4000f8e023f */
[----:B------:R-:W-:Y:S02]  /*5cb0*/  IMAD.WIDE.U32 R10, R4, c[0x0][0x340], R2 ;  /* 0x0000d000040a7a25 */ /* 0x000fe400078e0002 */
[----:B------:R-:W-:Y:S01]  /*5cc0*/  UIMAD UR4, UR13, UR5, UR4 ;  /* 0x000000050d0472a4 */ /* 0x000fe2000f8e0204 */
[----:B------:R1:W2:Y:S01]  /*5cd0*/  LDS.128 R20, [R0+0x8480] ;  /* 0x0084800000147984 */ /* 0x0002a20000000c00 */
[----:B------:R-:W-:-:S03]  /*5ce0*/  IMAD.WIDE R2, R5, 0x40, R8 ;  /* 0x0000004005027825 */ /* 0x000fc600078e0208 */
[----:B------:R1:W3:Y:S01]  /*5cf0*/  LDS.128 R24, [R0+0x8880] ;  /* 0x0088800000187984 */ /* 0x0002e20000000c00 */
[----:B------:R-:W-:-:S03]  /*5d00*/  IADD3 R5, R11, UR4, RZ ;  /* 0x000000040b057c10 */ /* 0x000fc6000fffe0ff */
[----:B------:R1:W4:Y:S04]  /*5d10*/  LDS.128 R28, [R0+0x8c80] ;  /* 0x008c8000001c7984 */ /* 0x0003280000000c00 */
        /* <DEDUP_REMOVED lines=22> */
.L_x_350:
[----:B--234-:R-:W-:Y:S05]  /*5e80*/  BSYNC B0 ;  /* 0x0000000000007941 */ /* 0x01cfea0003800000 */
.L_x_349:
        /* <DEDUP_REMOVED lines=17> */
.L_x_352:
[----:B------:R-:W-:Y:S05]  /*5fa0*/  BSYNC B0 ;  /* 0x0000000000007941 */ /* 0x000fea0003800000 */
.L_x_351:
        /* <DEDUP_REMOVED lines=17> */
.L_x_354:
[----:B------:R-:W-:Y:S05]  /*60c0*/  BSYNC B0 ;  /* 0x0000000000007941 */ /* 0x000fea0003800000 */
.L_x_353:
        /* <DEDUP_REMOVED lines=16> */
.L_x_356:
[----:B------:R-:W-:Y:S05]  /*61d0*/  BSYNC B0 ;  /* 0x0000000000007941 */ /* 0x000fea0003800000 */
.L_x_355:
        /* <DEDUP_REMOVED lines=16> */
.L_x_358:
[----:B------:R-:W-:Y:S05]  /*62e0*/  BSYNC B0 ;  /* 0x0000000000007941 */ /* 0x000fea0003800000 */
.L_x_357:
        /* <DEDUP_REMOVED lines=16> */
.L_x_360:
[----:B------:R-:W-:Y:S05]  /*63f0*/  BSYNC B0 ;  /* 0x0000000000007941 */ /* 0x000fea0003800000 */
.L_x_359:
        /* <DEDUP_REMOVED lines=16> */
.L_x_362:
[----:B------:R-:W-:Y:S05]  /*6500*/  BSYNC B0 ;  /* 0x0000000000007941 */ /* 0x000fea0003800000 */
.L_x_361:
        /* <DEDUP_REMOVED lines=15> */
.L_x_364:
[----:B------:R-:W-:Y:S05]  /*6600*/  BSYNC B0 ;  /* 0x0000000000007941 */ /* 0x000fea0003800000 */
.L_x_363:
[----:B------:R-:W-:Y:S01]  /*6610*/  ULDC.64 UR4, c[0x0][0x308] ;  /* 0x0000c20000047ab9 */ /* 0x000fe20000000a00 */
[----:B------:R-:W-:Y:S01]  /*6620*/  IMAD.U32 R0, RZ, RZ, UR12 ;  /* 0x0000000cff007e24 */ /* 0x000fe2000f8e00ff */
[----:B------:R-:W-:Y:S01]  /*6630*/  UIMAD UR4, UR6, UR4, URZ ;  /* 0x00000004060472a4 */ /* 0x000fe2000f8e023f */
[----:B------:R-:W-:Y:S01]  /*6640*/  ISETP.GE.OR P0, PT, R6, c[0x0][0x2f4], P2 ;  /* 0x0000bd0006007a0c */ /* 0x000fe20001706670 */
[----:B------:R-:W-:Y:S01]  /*6650*/  BSSY B0, `(.L_x_365) ;  /* 0x0000013000007945 */ /* 0x000fe20003800000 */
[----:B--2---:R-:W-:Y:S01]  /*6660*/  IMAD.WIDE.U32 R4, R0, c[0x0][0x308], R6 ;  /* 0x0000c20000047a25 */ /* 0x004fe200078e0006 */
[----:B------:R-:W-:Y:S01]  /*6670*/  UIMAD UR12, UR12, UR5, UR4 ;  /* 0x000000050c0c72a4 */ /* 0x000fe2000f8e0204 */
[----:B------:R-:W-:Y:S02]  /*6680*/  MOV R0, UR13 ;  /* 0x0000000d00007c02 */ /* 0x000fe40008000f00 */
[----:B------:R-:W-:Y:S02]  /*6690*/  ULDC.64 UR4, c[0x0][0x310] ;  /* 0x0000c40000047ab9 */ /* 0x000fe40000000a00 */
[----:B------:R-:W-:Y:S01]  /*66a0*/  UIMAD UR4, UR7, UR4, URZ ;  /* 0x00000004070472a4 */ /* 0x000fe2000f8e023f */
[----:B------:R-:W-:-:S03]  /*66b0*/  IADD3 R5, R5, UR12, RZ ;  /* 0x0000000c05057c10 */ /* 0x000fc6000fffe0ff */
[----:B------:R-:W-:Y:S02]  /*66c0*/  UIMAD UR4, UR13, UR5, UR4 ;  /* 0x000000050d0472a4 */ /* 0x000fe4000f8e0204 */
        /* <DEDUP_REMOVED lines=11> */
.L_x_366:
[----:B------:R-:W-:Y:S05]  /*6780*/  BSYNC B0 ;  /* 0x0000000000007941 */ /* 0x000fea0003800000 */
.L_x_365:
        /* <DEDUP_REMOVED lines=15> */
.L_x_368:
[----:B------:R-:W-:Y:S05]  /*6880*/  BSYNC B0 ;  /* 0x0000000000007941 */ /* 0x000fea0003800000 */
.L_x_367:
        /* <DEDUP_REMOVED lines=15> */
.L_x_370:
[----:B------:R-:W-:Y:S05]  /*6980*/  BSYNC B0 ;  /* 0x0000000000007941 */ /* 0x000fea0003800000 */
.L_x_369:
        /* <DEDUP_REMOVED lines=14> */
.L_x_372:
[----:B------:R-:W-:Y:S05]  /*6a70*/  BSYNC B0 ;  /* 0x0000000000007941 */ /* 0x000fea0003800000 */
.L_x_371:
        /* <DEDUP_REMOVED lines=14> */
.L_x_374:
[----:B------:R-:W-:Y:S05]  /*6b60*/  BSYNC B0 ;  /* 0x0000000000007941 */ /* 0x000fea0003800000 */
.L_x_373:
        /* <DEDUP_REMOVED lines=14> */
.L_x_376:
[----:B------:R-:W-:Y:S05]  /*6c50*/  BSYNC B0 ;  /* 0x0000000000007941 */ /* 0x000fea0003800000 */
.L_x_375:
        /* <DEDUP_REMOVED lines=14> */
.L_x_378:
[----:B------:R-:W-:Y:S05]  /*6d40*/  BSYNC B0 ;  /* 0x0000000000007941 */ /* 0x000fea0003800000 */
.L_x_377:
        /* <DEDUP_REMOVED lines=14> */
.L_x_348:
[----:B------:R-:W2:Y:S01]  /*6e30*/  LDL.LU.64 R2, [R1+0x70] ;  /* 0x0000700001027983 */ /* 0x000ea20000300a00 */
[----:B------:R-:W-:Y:S01]  /*6e40*/  USHF.R.S32.HI UR6, URZ, 0x1f, UR12 ;  /* 0x0000001f3f067899 */ /* 0x000fe2000801140c */
[----:B------:R-:W-:Y:S01]  /*6e50*/  IMAD.U32 R10, RZ, RZ, UR12 ;  /* 0x0000000cff0a7e24 */ /* 0x000fe2000f8e00ff */
[----:B------:R-:W-:Y:S01]  /*6e60*/  ULDC.64 UR4, c[0x0][0x308] ;  /* 0x0000c20000047ab9 */ /* 0x000fe20000000a00 */
[----:B------:R-:W-:Y:S01]  /*6e70*/  BSSY B0, `(.L_x_379) ;  /* 0x0000023000007945 */ /* 0x000fe20003800000 */
[----:B------:R-:W-:Y:S02]  /*6e80*/  UIMAD UR4, UR6, UR4, URZ ;  /* 0x00000004060472a4 */ /* 0x000fe4000f8e023f */
[----:B------:R-:W-:Y:S02]  /*6e90*/  USHF.R.S32.HI UR7, URZ, 0x1f, UR13 ;  /* 0x0000001f3f077899 */ /* 0x000fe4000801140d */
[----:B------:R-:W-:-:S03]  /*6ea0*/  UIMAD UR5, UR12, UR5, UR4 ;  /* 0x000000050c0572a4 */ /* 0x000fc6000f8e0204 */
[----:B------:R-:W-:Y:S02]  /*6eb0*/  ULDC UR4, c[0x0][0x2f0] ;  /* 0x0000bc0000047ab9 */ /* 0x000fe40000000800 */
[----:B------:R-:W-:Y:S01]  /*6ec0*/  UIADD3 UR10, -UR10, UR4, URZ ;  /* 0x000000040a0a7290 */ /* 0x000fe2000fffe13f */
[----:B--2---:R-:W-:-:S04]  /*6ed0*/  SHF.R.S32.HI R0, RZ, 0x1f, R2 ;  /* 0x0000001fff007819 */ /* 0x004fc80000011402 */
[----:B------:R-:W-:-:S04]  /*6ee0*/  LEA.HI R0, R0, R2, RZ, 0x5 ;  /* 0x0000000200007211 */ /* 0x000fc800078f28ff */
[----:B------:R-:W-:Y:S02]  /*6ef0*/  LOP3.LUT R4, R0, 0x1fffffe0, RZ, 0xc0, !PT ;  /* 0x1fffffe000047812 */ /* 0x000fe400078ec0ff */
[----:B------:R-:W-:Y:S01]  /*6f00*/  SHF.R.S32.HI R6, RZ, 0x5, R0 ;  /* 0x00000005ff067819 */ /* 0x000fe20000011400 */
[----:B------:R-:W-:Y:S02]  /*6f10*/  IMAD.U32 R0, RZ, RZ, UR13 ;  /* 0x0000000dff007e24 */ /* 0x000fe4000f8e00ff */
[----:B------:R-:W-:Y:S01]  /*6f20*/  IMAD.IADD R4, R2, 0x1, -R4 ;  /* 0x0000000102047824 */ /* 0x000fe200078e0a04 */
[----:B------:R-:W-:Y:S01]  /*6f30*/  ISETP.GE.AND P2, PT, R6, UR10, PT ;  /* 0x0000000a06007c0c */ /* 0x000fe2000bf46270 */
[----:B------:R-:W-:Y:S01]  /*6f40*/  IMAD.U32 R2, RZ, RZ, UR14 ;  /* 0x0000000eff027e24 */ /* 0x000fe2000f8e00ff */
[----:B------:R-:W-:Y:S01]  /*6f50*/  SHF.R.S32.HI R7, RZ, 0x1f, R6 ;  /* 0x0000001fff077819 */ /* 0x000fe20000011406 */
[----:B------:R-:W-:-:S04]  /*6f60*/  IMAD.SHL.U32 R4, R4, 0x8, RZ ;  /* 0x0000000804047824 */ /* 0x000fc800078e00ff */
[----:B------:R-:W-:Y:S01]  /*6f70*/  IMAD.WIDE R2, R2, 0x40, R6 ;  /* 0x0000004002027825 */ /* 0x000fe200078e0206 */
[----:B------:R-:W-:Y:S02]  /*6f80*/  SHF.R.S32.HI R5, RZ, 0x1f, R4 ;  /* 0x0000001fff057819 */ /* 0x000fe40000011404 */
[----:B------:R-:W-:-:S03]  /*6f90*/  ISETP.GE.OR P0, PT, R4, c[0x0][0x2f4], P2 ;  /* 0x0000bd0004007a0c */ /* 0x000fc60001706670 */
[----:B------:R-:W-:-:S05]  /*6fa0*/  IMAD.WIDE.U32 R10, R10, c[0x0][0x308], R4 ;  /* 0x0000c2000a0a7a25 */ /* 0x000fca00078e0004 */
[----:B------:R-:W-:Y:S01]  /*6fb0*/  IADD3 R11, R11, UR5, RZ ;  /* 0x000000050b0b7c10 */ /* 0x000fe2000fffe0ff */
[----:B------:R-:W-:Y:S02]  /*6fc0*/  ULDC.64 UR4, c[0x0][0x310] ;  /* 0x0000c40000047ab9 */ /* 0x000fe40000000a00 */
[----:B------:R-:W-:Y:S02]  /*6fd0*/  UIMAD UR4, UR7, UR4, URZ ;  /* 0x00000004070472a4 */ /* 0x000fe4000f8e023f */
[----:B------:R-:W-:Y:S02]  /*6fe0*/  IMAD.WIDE.U32 R10, R0, c[0x0][0x310], R10 ;  /* 0x0000c400000a7a25 */ /* 0x000fe400078e000a */
[----:B------:R-:W-:-:S06]  /*6ff0*/  UIMAD UR4, UR13, UR5, UR4 ;  /* 0x000000050d0472a4 */ /* 0x000fcc000f8e0204 */
        /* <DEDUP_REMOVED lines=10> */
.L_x_380:
[----:B------:R-:W-:Y:S05]  /*70a0*/  BSYNC B0 ;  /* 0x0000000000007941 */ /* 0x000fea0003800000 */
.L_x_379:
        /* <DEDUP_REMOVED lines=17> */
.L_x_382:
[----:B------:R-:W-:Y:S05]  /*71c0*/  BSYNC B0 ;  /* 0x0000000000007941 */ /* 0x000fea0003800000 */
.L_x_381:
        /* <DEDUP_REMOVED lines=17> */
.L_x_384:
[----:B------:R-:W-:Y:S05]  /*72e0*/  BSYNC B0 ;  /* 0x0000000000007941 */ /* 0x000fea0003800000 */
.L_x_383:
        /* <DEDUP_REMOVED lines=16> */
.L_x_386:
[----:B------:R-:W-:Y:S05]  /*73f0*/  BSYNC B0 ;  /* 0x0000000000007941 */ /* 0x000fea0003800000 */
.L_x_385:
        /* <DEDUP_REMOVED lines=16> */
.L_x_388:
[----:B------:R-:W-:Y:S05]  /*7500*/  BSYNC B0 ;  /* 0x0000000000007941 */ /* 0x000fea0003800000 */
.L_x_387:
        /* <DEDUP_REMOVED lines=16> */
.L_x_390:
[----:B------:R-:W-:Y:S05]  /*7610*/  BSYNC B0 ;  /* 0x0000000000007941 */ /* 0x000fea0003800000 */
.L_x_389:
        /* <DEDUP_REMOVED lines=16> */
.L_x_392:
[----:B------:R-:W-:Y:S05]  /*7720*/  BSYNC B0 ;  /* 0x0000000000007941 */ /* 0x000fea0003800000 */
.L_x_391:
        /* <DEDUP_REMOVED lines=15> */
.L_x_394:
[----:B------:R-:W-:Y:S05]  /*7820*/  BSYNC B0 ;  /* 0x0000000000007941 */ /* 0x000fea0003800000 */
.L_x_393:
[----:B------:R-:W-:Y:S01]  /*7830*/  ULDC.64 UR4, c[0x0][0x338] ;  /* 0x0000ce0000047ab9 */ /* 0x000fe20000000a00 */
[----:B------:R-:W-:Y:S01]  /*7840*/  IMAD.U32 R8, RZ, RZ, UR12 ;  /* 0x0000000cff087e24 */ /* 0x000fe2000f8e00ff */
[----:B------:R-:W-:Y:S01]  /*7850*/  UIMAD UR4, UR6, UR4, URZ ;  /* 0x00000004060472a4 */ /* 0x000fe2000f8e023f */
[----:B------:R-:W-:Y:S01]  /*7860*/  ISETP.GE.OR P0, PT, R4, c[0x0][0x324], P2 ;  /* 0x0000c90004007a0c */ /* 0x000fe20001706670 */
[----:B------:R-:W-:Y:S01]  /*7870*/  BSSY B0, `(.L_x_395) ;  /* 0x0000013000007945 */ /* 0x000fe20003800000 */
[----:B------:R-:W-:Y:S01]  /*7880*/  IMAD.WIDE.U32 R8, R8, c[0x0][0x338], R4 ;  /* 0x0000ce0008087a25 */ /* 0x000fe200078e0004 */
[----:B------:R-:W-:Y:S01]  /*7890*/  UIMAD UR12, UR12, UR5, UR4 ;  /* 0x000000050c0c72a4 */ /* 0x000fe2000f8e0204 */
[----:B------:R-:W-:Y:S02]  /*78a0*/  MOV R0, UR13 ;  /* 0x0000000d00007c02 */ /* 0x000fe40008000f00 */
[----:B------:R-:W-:Y:S02]  /*78b0*/  ULDC.64 UR4, c[0x0][0x340] ;  /* 0x0000d00000047ab9 */ /* 0x000fe40000000a00 */
[----:B------:R-:W-:Y:S01]  /*78c0*/  UIMAD UR4, UR7, UR4, URZ ;  /* 0x00000004070472a4 */ /* 0x000fe2000f8e023f */
[----:B------:R-:W-:-:S03]  /*78d0*/  IADD3 R9, R9, UR12, RZ ;  /* 0x0000000c09097c10 */ /* 0x000fc6000fffe0ff */
[----:B------:R-:W-:Y:S02]  /*78e0*/  UIMAD UR4, UR13, UR5, UR4 ;  /* 0x000000050d0472a4 */ /* 0x000fe4000f8e0204 */
[----:B------:R-:W-:-:S05]  /*78f0*/  IMAD.WIDE.U32 R8, R0, c[0x0][0x340], R8 ;  /* 0x0000d00000087a25 */ /* 0x000fca00078e0008 */
[----:B--2---:R-:W-:Y:S01]  /*7900*/  IADD3 R7, R9, UR4, RZ ;  /* 0x0000000409077c10 */ /* 0x004fe2000fffe0ff */
        /* <DEDUP_REMOVED lines=9> */
.L_x_396:
[----:B------:R-:W-:Y:S05]  /*79a0*/  BSYNC B0 ;  /* 0x0000000000007941 */ /* 0x000fea0003800000 */
.L_x_395:
        /* <DEDUP_REMOVED lines=15> */
.L_x_398:
[----:B------:R-:W-:Y:S05]  /*7aa0*/  BSYNC B0 ;  /* 0x0000000000007941 */ /* 0x000fea0003800000 */
.L_x_397:
        /* <DEDUP_REMOVED lines=15> */
.L_x_400:
[----:B------:R-:W-:Y:S05]  /*7ba0*/  BSYNC B0 ;  /* 0x0000000000007941 */ /* 0x000fea0003800000 */
.L_x_399:
        /* <DEDUP_REMOVED lines=14> */
.L_x_402:
[----:B------:R-:W-:Y:S05]  /*7c90*/  BSYNC B0 ;  /* 0x0000000000007941 */ /* 0x000fea0003800000 */
.L_x_401:
        /* <DEDUP_REMOVED lines=14> */
.L_x_404:
[----:B------:R-:W-:Y:S05]  /*7d80*/  BSYNC B0 ;  /* 0x0000000000007941 */ /* 0x000fea0003800000 */
.L_x_403:
        /* <DEDUP_REMOVED lines=14> */
.L_x_406:
[----:B------:R-:W-:Y:S05]  /*7e70*/  BSYNC B0 ;  /* 0x0000000000007941 */ /* 0x000fea0003800000 */
.L_x_405:
        /* <DEDUP_REMOVED lines=14> */
.L_x_408:
[----:B------:R-:W-:Y:S05]  /*7f60*/  BSYNC B0 ;  /* 0x0000000000007941 */ /* 0x000fea0003800000 */
.L_x_407:
        /* <DEDUP_REMOVED lines=13> */
.L_x_409:
        /* <DEDUP_REMOVED lines=12> */
.L_x_1154:


//--------------------- .text._ZN7cutlass13device_kernelIN5flash19enable_sm80_to_sm89INS1_16FlashAttnBwdSm80INS1_25CollectiveMainloopBwdSm80ILi1ELi1EN4cute5tupleIJNS5_1CILi32EEENS7_ILi64EEENS7_ILi256EEEEEENS_6half_tEfNS_4arch4Sm80ELb1ELb0ELb0ELb0ELb0ELb0ELb0ELb0ELi2ELi2ELi2ELi1ELb1EEENS1_24CollectiveEpilogueBwdGQAISB_fSE_Li256ELb0ELb0EEENS1_25SingleTileBwdLPTSchedulerILb0ELi64ELb0EEEEEEEEEvNT_6ParamsE --------------------------
	.section	.text._ZN7cutlass13device_kernelIN5flash19enable_sm80_to_sm89INS1_16FlashAttnBwdSm80INS1_25CollectiveMainloopBwdSm80ILi1ELi1EN4cute5tupleIJNS5_1CILi32EEENS7_ILi64EEENS7_ILi256EEEEEENS_6half_tEfNS_4arch4Sm80ELb1ELb0ELb0ELb0ELb0ELb0ELb0ELb0ELi2ELi2ELi2ELi1ELb1EEENS1_24CollectiveEpilogueBwdGQAISB_fSE_Li256ELb0ELb0EEENS1_25SingleTileBwdLPTSchedulerILb0ELi64ELb0EEEEEEEEEvNT_6ParamsE,"ax",@progbits
	.sectioninfo	@"SHI_REGISTERS=255"
	.align	128
.text._ZN7cutlass13device_kernelIN5flash19enable_sm80_to_sm89INS1_16FlashAttnBwdSm80INS1_25CollectiveMainloopBwdSm80ILi1ELi1EN4cute5tupleIJNS5_1CILi32EEENS7_ILi64EEENS7_ILi256EEEEEENS_6half_tEfNS_4arch4Sm80ELb1ELb0ELb0ELb0ELb0ELb0ELb0ELb0ELi2ELi2ELi2ELi1ELb1EEENS1_24CollectiveEpilogueBwdGQAISB_fSE_Li256ELb0ELb0EEENS1_25SingleTileBwdLPTSchedulerILb0ELi64ELb0EEEEEEEEEvNT_6ParamsE:
        .type           _ZN7cutlass13device_kernelIN5flash19enable_sm80_to_sm89INS1_16FlashAttnBwdSm80INS1_25CollectiveMainloopBwdSm80ILi1ELi1EN4cute5tupleIJNS5_1CILi32EEENS7_ILi64EEENS7_ILi256EEEEEENS_6half_tEfNS_4arch4Sm80ELb1ELb0ELb0ELb0ELb0ELb0ELb0ELb0ELi2ELi2ELi2ELi1ELb1EEENS1_24CollectiveEpilogueBwdGQAISB_fSE_Li256ELb0ELb0EEENS1_25SingleTileBwdLPTSchedulerILb0ELi64ELb0EEEEEEEEEvNT_6ParamsE,@function
        .size           _ZN7cutlass13device_kernelIN5flash19enable_sm80_to_sm89INS1_16FlashAttnBwdSm80INS1_25CollectiveMainloopBwdSm80ILi1ELi1EN4cute5tupleIJNS5_1CILi32EEENS7_ILi64EEENS7_ILi256EEEEEENS_6half_tEfNS_4arch4Sm80ELb1ELb0ELb0ELb0ELb0ELb0ELb0ELb0ELi2ELi2ELi2ELi1ELb1EEENS1_24CollectiveEpilogueBwdGQAISB_fSE_Li256ELb0ELb0EEENS1_25SingleTileBwdLPTSchedulerILb0ELi64ELb0EEEEEEEEEvNT_6ParamsE,(.L_x_1155 - _ZN7cutlass13device_kernelIN5flash19enable_sm80_to_sm89INS1_16FlashAttnBwdSm80INS1_25CollectiveMainloopBwdSm80ILi1ELi1EN4cute5tupleIJNS5_1CILi32EEENS7_ILi64EEENS7_ILi256EEEEEENS_6half_tEfNS_4arch4Sm80ELb1ELb0ELb0ELb0ELb0ELb0ELb0ELb0ELi2ELi2ELi2ELi1ELb1EEENS1_24CollectiveEpilogueBwdGQAISB_fSE_Li256ELb0ELb0EEENS1_25SingleTileBwdLPTSchedulerILb0ELi64ELb0EEEEEEEEEvNT_6ParamsE)
        .other          _ZN7cutlass13device_kernelIN5flash19enable_sm80_to_sm89INS1_16FlashAttnBwdSm80INS1_25CollectiveMainloopBwdSm80ILi1ELi1EN4cute5tupleIJNS5_1CILi32EEENS7_ILi64EEENS7_ILi256EEEEEENS_6half_tEfNS_4arch4Sm80ELb1ELb0ELb0ELb0ELb0ELb0ELb0ELb0ELi2ELi2ELi2ELi1ELb1EEENS1_24CollectiveEpilogueBwdGQAISB_fSE_Li256ELb0ELb0EEENS1_25SingleTileBwdLPTSchedulerILb0ELi64ELb0EEEEEEEEEvNT_6ParamsE,@"STO_CUDA_ENTRY STV_DEFAULT"
_ZN7cutlass13device_kernelIN5flash19enable_sm80_to_sm89INS1_16FlashAttnBwdSm80INS1_25CollectiveMainloopBwdSm80ILi1ELi1EN4cute5tupleIJNS5_1CILi32EEENS7_ILi64EEENS7_ILi256EEEEEENS_6half_tEfNS_4arch4Sm80ELb1ELb0ELb0ELb0ELb0ELb0ELb0ELb0ELi2ELi2ELi2ELi1ELb1EEENS1_24CollectiveEpilogueBwdGQAISB_fSE_Li256ELb0ELb0EEENS1_25SingleTileBwdLPTSchedulerILb0ELi64ELb0EEEEEEEEEvNT_6ParamsE:
        /* <DEDUP_REMOVED lines=32> */
.L_x_411:
[----:B------:R-:W-:Y:S02]  /*0200*/  ULDC UR8, c[0x0][0x3b4] ;  /* 0x0000ed0000087ab9 */ /* 0x000fe40000000800 */
[----:B------:R-:W-:Y:S02]  /*0210*/  UISETP.NE.AND UP0, UPT, UR8, 0x1, UPT ;  /* 0x000000010800788c */ /* 0x000fe4000bf05270 */
[----:B------:R-:W-:Y:S02]  /*0220*/  ULDC.64 UR4, c[0x0][0x3b8] ;  /* 0x0000ee0000047ab9 */ /* 0x000fe40000000a00 */
[----:B------:R-:W-:Y:S02]  /*0230*/  UIMAD.WIDE.U32 UR10, UR7, UR4, URZ ;  /* 0x00000004070a72a5 */ /* 0x000fe4000f8e003f */
[----:B------:R-:W-:-:S05]  /*0240*/  UMOV UR14, UR7 ;  /* 0x00000007000e7c82 */ /* 0x000fca0008000000 */
[----:B------:R-:W-:-:S04]  /*0250*/  @UP0 USHF.R.U32.HI UR14, URZ, UR5, UR11 ;  /* 0x000000053f0e0299 */ /* 0x000fc8000801160b */
[----:B------:R-:W-:Y:S02]  /*0260*/  UIMAD UR8, UR14, UR8, URZ ;  /* 0x000000080e0872a4 */ /* 0x000fe4000f8e023f */
.L_x_412:
        /* <DEDUP_REMOVED lines=11> */
.L_x_410:
        /* <DEDUP_REMOVED lines=20> */
.L_x_414:
[----:B------:R-:W-:Y:S02]  /*0460*/  ULDC UR8, c[0x0][0x3b4] ;  /* 0x0000ed0000087ab9 */ /* 0x000fe40000000800 */
[----:B------:R-:W-:Y:S02]  /*0470*/  UISETP.NE.AND UP0, UPT, UR8, 0x1, UPT ;  /* 0x000000010800788c */ /* 0x000fe4000bf05270 */
[----:B------:R-:W-:Y:S02]  /*0480*/  ULDC.64 UR4, c[0x0][0x3b8] ;  /* 0x0000ee0000047ab9 */ /* 0x000fe40000000a00 */
[----:B------:R-:W-:Y:S02]  /*0490*/  UIMAD.WIDE.U32 UR10, UR7, UR4, URZ ;  /* 0x00000004070a72a5 */ /* 0x000fe4000f8e003f */
[----:B------:R-:W-:-:S05]  /*04a0*/  UMOV UR14, UR7 ;  /* 0x00000007000e7c82 */ /* 0x000fca0008000000 */
[----:B------:R-:W-:-:S04]  /*04b0*/  @UP0 USHF.R.U32.HI UR14, URZ, UR5, UR11 ;  /* 0x000000053f0e0299 */ /* 0x000fc8000801160b */
[----:B------:R-:W-:Y:S02]  /*04c0*/  UIMAD UR8, UR14, UR8, URZ ;  /* 0x000000080e0872a4 */ /* 0x000fe4000f8e023f */
.L_x_415:
        /* <DEDUP_REMOVED lines=10> */
.L_x_413:
        /* <DEDUP_REMOVED lines=16> */
[----:B------:R-:W-:Y:S01]  /*0670*/  UMOV UR7, 0x1f ;  /* 0x0000001f00077882 */ /* 0x000fe20000000000 */
[----:B------:R-:W-:Y:S01]  /*0680*/  CS2R R134, SRZ ;  /* 0x0000000000867805 */ /* 0x000fe2000001ff00 */
[----:B------:R-:W-:Y:S01]  /*0690*/  USHF.R.S32.HI UR4, URZ, 0x1f, UR5 ;  /* 0x0000001f3f047899 */ /* 0x000fe20008011405 */
[----:B------:R-:W-:Y:S01]  /*06a0*/  CS2R R132, SRZ ;  /* 0x0000000000847805 */ /* 0x000fe2000001ff00 */
[----:B------:R-:W-:Y:S01]  /*06b0*/  UIADD3 UR7, UR7, UR6, URZ ;  /* 0x0000000607077290 */ /* 0x000fe2000fffe03f */
[----:B------:R-:W-:Y:S01]  /*06c0*/  CS2R R126, SRZ ;  /* 0x00000000007e7805 */ /* 0x000fe2000001ff00 */
[----:B------:R-:W-:Y:S01]  /*06d0*/  ULEA.HI UR18, UR4, UR5, URZ, 0x5 ;  /* 0x0000000504127291 */ /* 0x000fe2000f8f283f */
[----:B------:R-:W-:Y:S01]  /*06e0*/  CS2R R124, SRZ ;  /* 0x00000000007c7805 */ /* 0x000fe2000001ff00 */
[----:B------:R-:W-:Y:S01]  /*06f0*/  USHF.R.S32.HI UR4, URZ, 0x1f, UR7 ;  /* 0x0000001f3f047899 */ /* 0x000fe20008011407 */
[----:B------:R-:W-:Y:S01]  /*0700*/  CS2R R130, SRZ ;  /* 0x0000000000827805 */ /* 0x000fe2000001ff00 */
[----:B------:R-:W-:Y:S01]  /*0710*/  USHF.R.S32.HI UR18, URZ, 0x5, UR18 ;  /* 0x000000053f127899 */ /* 0x000fe20008011412 */
[----:B------:R-:W-:Y:S01]  /*0720*/  CS2R R128, SRZ ;  /* 0x0000000000807805 */ /* 0x000fe2000001ff00 */
[----:B------:R-:W-:Y:S01]  /*0730*/  ULEA.HI UR4, UR4, UR7, URZ, 0x5 ;  /* 0x0000000704047291 */ /* 0x000fe2000f8f283f */
[----:B------:R-:W-:Y:S01]  /*0740*/  CS2R R122, SRZ ;  /* 0x00000000007a7805 */ /* 0x000fe2000001ff00 */
[----:B------:R-:W-:Y:S01]  /*0750*/  UISETP.LT.AND UP0, UPT, URZ, UR18, UPT ;  /* 0x000000123f00728c */ /* 0x000fe2000bf01270 */
[----:B------:R-:W-:Y:S01]  /*0760*/  CS2R R120, SRZ ;  /* 0x0000000000787805 */ /* 0x000fe2000001ff00 */
[----:B------:R-:W-:Y:S01]  /*0770*/  USHF.R.S32.HI UR11, URZ, 0x5, UR4 ;  /* 0x000000053f0b7899 */ /* 0x000fe20008011404 */
[----:B------:R-:W-:Y:S01]  /*0780*/  CS2R R118, SRZ ;  /* 0x0000000000767805 */ /* 0x000fe2000001ff00 */
[----:B------:R-:W-:Y:S01]  /*0790*/  USEL UR18, URZ, UR18, !UP0 ;  /* 0x000000123f127287 */ /* 0x000fe2000c000000 */
[----:B------:R-:W-:Y:S01]  /*07a0*/  CS2R R116, SRZ ;  /* 0x0000000000747805 */ /* 0x000fe2000001ff00 */
[----:B------:R-:W-:Y:S01]  /*07b0*/  ULDC.64 UR16, c[0x0][0x118] ;  /* 0x0000460000107ab9 */ /* 0x000fe20000000a00 */
        /* <DEDUP_REMOVED lines=111> */
[----:B------:R-:W-:Y:S01]  /*0eb0*/  USHF.R.S32.HI UR20, URZ, 0x1f, UR18 ;  /* 0x0000001f3f147899 */ /* 0x000fe20008011412 */
        /* <DEDUP_REMOVED lines=12> */
[----:B------:R-:W-:Y:S01]  /*0f80*/  UMOV UR21, 0x5 ;  /* 0x0000000500157882 */ /* 0x000fe20000000000 */
[----:B------:R-:W-:Y:S01]  /*0f90*/  IMAD.IADD R11, R7, 0x1, R0 ;  /* 0x00000001070b7824 */ /* 0x000fe200078e0200 */
[----:B------:R-:W-:Y:S01]  /*0fa0*/  ULDC.64 UR4, c[0x0][0x1e8] ;  /* 0x00007a0000047ab9 */ /* 0x000fe20000000a00 */
[----:B------:R-:W-:Y:S01]  /*0fb0*/  IMAD.SHL.U32 R0, R10, 0x40, RZ ;  /* 0x000000400a007824 */ /* 0x000fe200078e00ff */
[----:B------:R-:W-:Y:S01]  /*0fc0*/  UIMAD UR4, UR8, UR4, URZ ;  /* 0x00000004080472a4 */ /* 0x000fe2000f8e023f */
[----:B------:R-:W-:Y:S01]  /*0fd0*/  IMAD.MOV.U32 R8, RZ, RZ, R4 ;  /* 0x000000ffff087224 */ /* 0x000fe200078e0004 */
[----:B------:R-:W-:Y:S01]  /*0fe0*/  CS2R R146, SRZ ;  /* 0x0000000000927805 */ /* 0x000fe2000001ff00 */
        /* <DEDUP_REMOVED lines=59> */
[----:B------:R-:W-:Y:S01]  /*13a0*/  ULDC.64 UR4, c[0x0][0x188] ;  /* 0x0000620000047ab9 */ /* 0x000fe20000000a00 */
[----:B------:R-:W-:Y:S01]  /*13b0*/  IMAD.SHL.U32 R19, R0, 0x2, RZ ;  /* 0x0000000200137824 */ /* 0x000fe200078e00ff */
[----:B------:R-:W-:Y:S01]  /*13c0*/  UIADD3 UR15, -UR10, UR15, URZ ;  /* 0x0000000f0a0f7290 */ /* 0x000fe2000fffe13f */
        /* <DEDUP_REMOVED lines=16> */
[----:B------:R2:W-:Y:S01]  /*14d0*/  STL [R1+0x6c], R40 ;  /* 0x00006c2801007387 */ /* 0x0005e20000100800 */
[----:B------:R-:W-:Y:S01]  /*14e0*/  ISETP.GE.AND P4, PT, R17, c[0x0][0x1cc], PT ;  /* 0x0000730011007a0c */ /* 0x000fe20003f86270 */
[----:B------:R-:W-:Y:S01]  /*14f0*/  UIMAD UR22, UR20, UR4, URZ ;  /* 0x00000004141672a4 */ /* 0x000fe2000f8e023f */
[----:B------:R-:W-:Y:S01]  /*1500*/  IMAD.SHL.U32 R26, R26, 0x2, RZ ;  /* 0x000000021a1a7824 */ /* 0x000fe200078e00ff */
[----:B------:R-:W-:Y:S01]  /*1510*/  UIMAD.WIDE.U32 UR24, UR18, UR4, URZ ;  /* 0x00000004121872a5 */ /* 0x000fe2000f8e003f */
[----:B------:R-:W-:Y:S01]  /*1520*/  IMAD.MOV.U32 R148, RZ, RZ, 0x20 ;  /* 0x00000020ff947424 */ /* 0x000fe200078e00ff */
[----:B------:R-:W-:Y:S01]  /*1530*/  UIMAD UR22, UR18, UR5, UR22 ;  /* 0x00000005121672a4 */ /* 0x000fe2000f8e0216 */
[----:B------:R-:W-:Y:S01]  /*1540*/  CS2R R118, SRZ ;  /* 0x0000000000767805 */ /* 0x000fe2000001ff00 */
[----:B------:R-:W-:Y:S01]  /*1550*/  ULDC.64 UR6, c[0x0][0x208] ;  /* 0x0000820000067ab9 */ /* 0x000fe20000000a00 */
[----:B------:R-:W-:Y:S01]  /*1560*/  CS2R R116, SRZ ;  /* 0x0000000000747805 */ /* 0x000fe2000001ff00 */
[----:B------:R-:W-:Y:S01]  /*1570*/  UIADD3 UR22, UR25, UR22, URZ ;  /* 0x0000001619167290 */ /* 0x000fe2000fffe03f */
[----:B------:R-:W-:Y:S01]  /*1580*/  CS2R R114, SRZ ;  /* 0x0000000000727805 */ /* 0x000fe2000001ff00 */
        /* <DEDUP_REMOVED lines=13> */
[----:B------:R-:W-:Y:S01]  /*1660*/  LEA R8, P0, R0, R4, 0x6 ;  /* 0x0000000400087211 */ /* 0x000fe200078030ff */
[----:B--2---:R-:W-:Y:S01]  /*1670*/  IMAD.WIDE.U32 R40, R18, c[0x0][0x188], R10 ;  /* 0x0000620012287a25 */ /* 0x004fe200078e000a */
[C---:B------:R-:W-:Y:S01]  /*1680*/  LEA R10, P1, R3.reuse, R6, 0x6 ;  /* 0x00000006030a7211 */ /* 0x040fe200078230ff */
[----:B------:R-:W-:Y:S01]  /*1690*/  USHF.L.U64.HI UR7, UR6, UR21, UR7 ;  /* 0x0000001506077299 */ /* 0x000fe20008010207 */
[----:B------:R-:W-:Y:S01]  /*16a0*/  LEA.HI.X R9, R0, R5, R9, 0x6, P0 ;  /* 0x0000000500097211 */ /* 0x000fe200000f3409 */
[----:B------:R-:W-:Y:S01]  /*16b0*/  IMAD.MOV.U32 R11, RZ, RZ, c[0x0][0x1dc] ;  /* 0x00007700ff0b7624 */ /* 0x000fe200078e00ff */
[----:B------:R-:W-:Y:S01]  /*16c0*/  IADD3 R0, -R38, UR15, RZ ;  /* 0x0000000f26007c10 */ /* 0x000fe2000fffe1ff */
[----:B------:R-:W-:Y:S01]  /*16d0*/  IMAD.U32 R13, RZ, RZ, UR25 ;  /* 0x00000019ff0d7e24 */ /* 0x000fe2000f8e00ff */
[----:B------:R-:W-:Y:S01]  /*16e0*/  IADD3 R18, R2, 0x80, RZ ;  /* 0x0000008002127810 */ /* 0x000fe20007ffe0ff */
[----:B------:R-:W-:Y:S01]  /*16f0*/  IMAD.U32 R16, RZ, RZ, UR22 ;  /* 0x00000016ff107e24 */ /* 0x000fe2000f8e00ff */
[----:B------:R-:W-:Y:S01]  /*1700*/  LEA.HI.X R11, R3, R7, R11, 0x6, P1 ;  /* 0x00000007030b7211 */ /* 0x000fe200008f340b */
[----:B------:R-:W-:Y:S01]  /*1710*/  IMAD.U32 R3, RZ, RZ, UR13 ;  /* 0x0000000dff037e24 */ /* 0x000fe2000f8e00ff */
[C---:B------:R-:W-:Y:S01]  /*1720*/  ISETP.LT.OR P1, PT, R0.reuse, 0x1, P6 ;  /* 0x000000010000780c */ /* 0x040fe20003721670 */
[----:B------:R1:W-:Y:S01]  /*1730*/  STL.64 [R1+0xa0], R40 ;  /* 0x0000a02801007387 */ /* 0x0003e20000100a00 */
[----:B------:R-:W-:Y:S01]  /*1740*/  ISETP.LT.OR P0, PT, R0, 0x1, P4 ;  /* 0x000000010000780c */ /* 0x000fe20002701670 */
[----:B------:R-:W-:Y:S01]  /*1750*/  UIMAD UR4, UR13, UR5, UR4 ;  /* 0x000000050d0472a4 */ /* 0x000fe2000f8e0204 */
[----:B------:R-:W-:Y:S01]  /*1760*/  ISETP.GE.AND P5, PT, R18, c[0x0][0x1cc], PT ;  /* 0x0000730012007a0c */ /* 0x000fe20003fa6270 */
[----:B------:R-:W-:Y:S01]  /*1770*/  USHF.L.U32 UR6, UR6, 0x5, URZ ;  /* 0x0000000506067899 */ /* 0x000fe2000800063f */
[----:B------:R-:W-:Y:S01]  /*1780*/  IADD3 R42, R41, UR19, RZ ;  /* 0x00000013292a7c10 */ /* 0x000fe2000fffe0ff */
[----:B------:R-:W-:Y:S01]  /*1790*/  UIMAD UR7, UR7, UR18, URZ ;  /* 0x00000012070772a4 */ /* 0x000fe2000f8e023f */
[C---:B------:R-:W-:Y:S01]  /*17a0*/  ISETP.LT.OR P3, PT, R0.reuse, 0x1, P5 ;  /* 0x000000010000780c */ /* 0x040fe20002f61670 */
[----:B------:R-:W-:Y:S01]  /*17b0*/  USHF.L.U32 UR19, UR18, 0x5, URZ ;  /* 0x0000000512137899 */ /* 0x000fe2000800063f */
[C---:B------:R-:W-:Y:S01]  /*17c0*/  ISETP.LT.OR P4, PT, R0.reuse, 0x21, P4 ;  /* 0x000000210000780c */ /* 0x040fe20002781670 */
        /* <DEDUP_REMOVED lines=9> */
[C---:B------:R-:W-:Y:S01]  /*1860*/  ISETP.LT.OR P1, PT, R0.reuse, 0x1, P2 ;  /* 0x000000010000780c */ /* 0x040fe20001721670 */
[----:B------:R-:W-:Y:S01]  /*1870*/  UIADD3 UR20, -UR19, UR20, URZ ;  /* 0x0000001413147290 */ /* 0x000fe2000fffe13f */
[----:B------:R-:W-:Y:S01]  /*1880*/  ISETP.LT.OR P2, PT, R0, 0x21, P2 ;  /* 0x000000210000780c */ /* 0x000fe20001741670 */
[----:B------:R2:W-:Y:S01]  /*1890*/  LDGSTS.E.BYPASS.LTC128B.128 [R26+0xa080], [R6.64+0x80], !P0 ;  /* 0x0a080080061a7fae */ /* 0x0005e2000c101d50 */
[C---:B------:R-:W-:Y:S01]  /*18a0*/  LEA R13, P0, R12.reuse, R40, 0x5 ;  /* 0x000000280c0d7211 */ /* 0x040fe200078028ff */
[----:B------:R-:W-:Y:S01]  /*18b0*/  CS2R R108, SRZ ;  /* 0x00000000006c7805 */ /* 0x000fe2000001ff00 */
[----:B------:R-:W-:Y:S01]  /*18c0*/  CS2R R106, SRZ ;  /* 0x00000000006a7805 */ /* 0x000fe2000001ff00 */
[----:B------:R2:W-:Y:S01]  /*18d0*/  LDGSTS.E.BYPASS.LTC128B.128 [R26+0xc080], [R6.64+0x100], !P3 ;  /* 0x0c080100061a7fae */ /* 0x0005e2000d901d50 */
[----:B------:R-:W-:Y:S01]  /*18e0*/  LEA.HI.X R12, R12, R42, R16, 0x5, P0 ;  /* 0x0000002a0c0c7211 */ /* 0x000fe200000f2c10 */
[----:B------:R-:W-:Y:S01]  /*18f0*/  CS2R R104, SRZ ;  /* 0x0000000000687805 */ /* 0x000fe2000001ff00 */
[C---:B------:R-:W-:Y:S01]  /*1900*/  ISETP.LT.OR P0, PT, R0.reuse, 0x21, P6 ;  /* 0x000000210000780c */ /* 0x040fe20003701670 */
[----:B-1----:R-:W-:Y:S01]  /*1910*/  IMAD.WIDE.U32 R40, R3, c[0x0][0x218], R14 ;  /* 0x0000860003287a25 */ /* 0x002fe200078e000e */
[----:B------:R-:W-:Y:S01]  /*1920*/  ISETP.LT.OR P3, PT, R0, 0x21, P5 ;  /* 0x000000210000780c */ /* 0x000fe20002f61670 */
[----:B------:R2:W-:Y:S01]  /*1930*/  LDGSTS.E.BYPASS.LTC128B.128 [R26+0xe080], [R6.64+0x180], !P1 ;  /* 0x0e080180061a7fae */ /* 0x0005e2000c901d50 */
[----:B------:R-:W-:Y:S01]  /*1940*/  ISETP.GE.AND P1, PT, R2, c[0x0][0x19c], PT ;  /* 0x0000670002007a0c */ /* 0x000fe20003f26270 */
[----:B------:R-:W-:Y:S01]  /*1950*/  IMAD.MOV.U32 R14, RZ, RZ, R40 ;  /* 0x000000ffff0e7224 */ /* 0x000fe200078e0028 */
[----:B------:R-:W-:Y:S01]  /*1960*/  ISETP.GE.AND P5, PT, R17, c[0x0][0x19c], PT ;  /* 0x0000670011007a0c */ /* 0x000fe20003fa6270 */
[----:B------:R-:W-:Y:S01]  /*1970*/  STL [R1+0xbc], R42 ;  /* 0x0000bc2a01007387 */ /* 0x000fe20000100800 */
[----:B------:R-:W-:Y:S01]  /*1980*/  IADD3 R15, R41, UR4, RZ ;  /* 0x00000004290f7c10 */ /* 0x000fe2000fffe0ff */
[----:B------:R-:W-:Y:S01]  /*1990*/  ULDC.64 UR4, c[0x0][0x288] ;  /* 0x0000a20000047ab9 */ /* 0x000fe20000000a00 */
[----:B------:R-:W-:Y:S01]  /*19a0*/  CS2R R102, SRZ ;  /* 0x0000000000667805 */ /* 0x000fe2000001ff00 */
[----:B------:R-:W-:Y:S01]  /*19b0*/  STL.64 [R1+0x98], R40 ;  /* 0x0000982801007387 */ /* 0x000fe20000100a00 */
[----:B------:R-:W-:Y:S01]  /*19c0*/  UIMAD UR4, UR9, UR4, URZ ;  /* 0x00000004090472a4 */ /* 0x000fe2000f8e023f */
[----:B------:R-:W-:Y:S01]  /*19d0*/  CS2R R100, SRZ ;  /* 0x0000000000647805 */ /* 0x000fe2000001ff00 */
[----:B------:R-:W-:Y:S01]  /*19e0*/  CS2R R98, SRZ ;  /* 0x0000000000627805 */ /* 0x000fe2000001ff00 */
[----:B------:R1:W-:Y:S01]  /*19f0*/  LDGSTS.E.BYPASS.LTC128B.128 [R26+0x9080], [R10.64], !P0 ;  /* 0x090800000a1a7fae */ /* 0x0003e2000c101d50 */
[C---:B------:R-:W-:Y:S01]  /*1a00*/  ISETP.LT.OR P0, PT, R0.reuse, 0x1, P1 ;  /* 0x000000010000780c */ /* 0x040fe20000f01670 */
[----:B------:R-:W-:Y:S01]  /*1a10*/  UIMAD UR4, UR12, UR5, UR4 ;  /* 0x000000050c0472a4 */ /* 0x000fe2000f8e0204 */
[----:B------:R-:W-:Y:S01]  /*1a20*/  CS2R R96, SRZ ;  /* 0x0000000000607805 */ /* 0x000fe2000001ff00 */
[----:B------:R1:W-:Y:S01]  /*1a30*/  LDGSTS.E.BYPASS.LTC128B.128 [R26+0xb080], [R10.64+0x80], !P4 ;  /* 0x0b0800800a1a7fae */ /* 0x0003e2000e101d50 */
[C---:B------:R-:W-:Y:S01]  /*1a40*/  ISETP.LT.OR P4, PT, R0.reuse, 0x1, P5 ;  /* 0x000000010000780c */ /* 0x040fe20002f81670 */
[----:B------:R-:W-:Y:S01]  /*1a50*/  CS2R R94, SRZ ;  /* 0x00000000005e7805 */ /* 0x000fe2000001ff00 */
[----:B------:R-:W-:Y:S01]  /*1a60*/  ISETP.LT.OR P5, PT, R0, 0x21, P5 ;  /* 0x000000210000780c */ /* 0x000fe20002fa1670 */
[----:B------:R1:W-:Y:S01]  /*1a70*/  LDGSTS.E.BYPASS.LTC128B.128 [R26+0xd080], [R10.64+0x100], !P3 ;  /* 0x0d0801000a1a7fae */ /* 0x0003e2000d901d50 */
[----:B------:R-:W-:Y:S01]  /*1a80*/  ISETP.GE.AND P3, PT, R18, c[0x0][0x19c], PT ;  /* 0x0000670012007a0c */ /* 0x000fe20003f66270 */
[----:B------:R-:W-:Y:S01]  /*1a90*/  CS2R R92, SRZ ;  /* 0x00000000005c7805 */ /* 0x000fe2000001ff00 */
[----:B------:R-:W-:Y:S01]  /*1aa0*/  CS2R R90, SRZ ;  /* 0x00000000005a7805 */ /* 0x000fe2000001ff00 */
[----:B------:R1:W-:Y:S01]  /*1ab0*/  LDGSTS.E.BYPASS.LTC128B.128 [R26+0xf080], [R10.64+0x180], !P2 ;  /* 0x0f0801800a1a7fae */ /* 0x0003e2000d101d50 */
[----:B------:R-:W-:Y:S01]  /*1ac0*/  ISETP.GE.AND P2, PT, R19, c[0x0][0x19c], PT ;  /* 0x0000670013007a0c */ /* 0x000fe20003f46270 */
[----:B------:R-:W-:Y:S01]  /*1ad0*/  CS2R R88, SRZ ;  /* 0x0000000000587805 */ /* 0x000fe2000001ff00 */
[----:B--2---:R-:W-:Y:S01]  /*1ae0*/  IMAD.U32 R6, RZ, RZ, UR6 ;  /* 0x00000006ff067e24 */ /* 0x004fe2000f8e00ff */
[----:B------:R-:W0:Y:S01]  /*1af0*/  LDGDEPBAR ;  /* 0x00000000000079af */ /* 0x000e220000000000 */
[----:B------:R-:W-:Y:S01]  /*1b00*/  ISETP.LT.OR P6, PT, R0, 0x1, P3 ;  /* 0x000000010000780c */ /* 0x000fe20001fc1670 */
[----:B------:R-:W-:Y:S01]  /*1b10*/  CS2R R86, SRZ ;  /* 0x0000000000567805 */ /* 0x000fe2000001ff00 */
[----:B------:R-:W-:Y:S01]  /*1b20*/  IMAD.WIDE.U32 R6, R6, UR18, R14 ;  /* 0x0000001206067c25 */ /* 0x000fe2000f8e000e */
[----:B------:R2:W-:Y:S01]  /*1b30*/  LDGSTS.E.BYPASS.LTC128B.128 [R26+0x80], [R4.64], !P0 ;  /* 0x00080000041a7fae */ /* 0x0005e2000c101d50 */
[C---:B------:R-:W-:Y:S01]  /*1b40*/  ISETP.LT.OR P3, PT, R0.reuse, 0x21, P3 ;  /* 0x000000210000780c */ /* 0x040fe20001f61670 */
[----:B------:R-:W-:Y:S01]  /*1b50*/  CS2R R84, SRZ ;  /* 0x0000000000547805 */ /* 0x000fe2000001ff00 */
[----:B------:R-:W-:Y:S01]  /*1b60*/  CS2R R82, SRZ ;  /* 0x0000000000527805 */ /* 0x000fe2000001ff00 */
[----:B------:R-:W-:Y:S01]  /*1b70*/  IADD3 R3, R7, UR7, RZ ;  /* 0x0000000707037c10 */ /* 0x000fe2000fffe0ff */
[----:B------:R2:W-:Y:S01]  /*1b80*/  LDGSTS.E.BYPASS.LTC128B.128 [R26+0x2080], [R4.64+0x80], !P4 ;  /* 0x02080080041a7fae */ /* 0x0005e2000e101d50 */
[C---:B------:R-:W-:Y:S01]  /*1b90*/  ISETP.LT.OR P4, PT, R0.reuse, 0x1, P2 ;  /* 0x000000010000780c */ /* 0x040fe20001781670 */
[----:B------:R-:W-:Y:S01]  /*1ba0*/  ULDC.64 UR6, c[0x0][0x270] ;  /* 0x00009c0000067ab9 */ /* 0x000fe20000000a00 */
[----:B------:R-:W-:Y:S01]  /*1bb0*/  ISETP.LT.OR P2, PT, R0, 0x21, P2 ;  /* 0x000000210000780c */ /* 0x000fe20001741670 */
[----:B------:R3:W-:Y:S01]  /*1bc0*/  STL.64 [R1+0x80], R14 ;  /* 0x0000800e01007387 */ /* 0x0007e20000100a00 */
[----:B------:R-:W-:Y:S01]  /*1bd0*/  UIMAD UR6, UR9, UR6, URZ ;  /* 0x00000006090672a4 */ /* 0x000fe2000f8e023f */
[----:B------:R-:W-:Y:S01]  /*1be0*/  CS2R R80, SRZ ;  /* 0x0000000000507805 */ /* 0x000fe2000001ff00 */
[----:B------:R-:W-:Y:S01]  /*1bf0*/  CS2R R78, SRZ ;  /* 0x00000000004e7805 */ /* 0x000fe2000001ff00 */
[----:B------:R2:W-:Y:S01]  /*1c00*/  LDGSTS.E.BYPASS.LTC128B.128 [R26+0x4080], [R4.64+0x100], !P6 ;  /* 0x04080100041a7fae */ /* 0x0005e2000f101d50 */
[----:B------:R-:W-:Y:S01]  /*1c10*/  UIMAD UR6, UR12, UR7, UR6 ;  /* 0x000000070c0672a4 */ /* 0x000fe2000f8e0206 */
[----:B------:R-:W-:Y:S01]  /*1c20*/  CS2R R76, SRZ ;  /* 0x00000000004c7805 */ /* 0x000fe2000001ff00 */
[----:B------:R-:W-:Y:S01]  /*1c30*/  CS2R R74, SRZ ;  /* 0x00000000004a7805 */ /* 0x000fe2000001ff00 */
[----:B------:R-:W-:Y:S01]  /*1c40*/  CS2R R72, SRZ ;  /* 0x0000000000487805 */ /* 0x000fe2000001ff00 */
[----:B------:R-:W-:Y:S01]  /*1c50*/  CS2R R70, SRZ ;  /* 0x0000000000467805 */ /* 0x000fe2000001ff00 */
[----:B-1----:R-:W-:Y:S01]  /*1c60*/  LEA R10, P0, R6, c[0x0][0x1f0], 0x1 ;  /* 0x00007c00060a7a11 */ /* 0x002fe200078008ff */
[----:B------:R2:W-:Y:S01]  /*1c70*/  LDGSTS.E.BYPASS.LTC128B.128 [R26+0x6080], [R4.64+0x180], !P4 ;  /* 0x06080180041a7fae */ /* 0x0005e2000e101d50 */
[----:B------:R-:W-:Y:S01]  /*1c80*/  LOP3.LUT P4, RZ, R20, 0x4, RZ, 0xc0, !PT ;  /* 0x0000000414ff7812 */ /* 0x000fe2000788c0ff */
[----:B------:R-:W-:Y:S01]  /*1c90*/  CS2R R68, SRZ ;  /* 0x0000000000447805 */ /* 0x000fe2000001ff00 */
[----:B------:R-:W-:Y:S01]  /*1ca0*/  LEA.HI.X R11, R6, c[0x0][0x1f4], R3, 0x1, P0 ;  /* 0x00007d00060b7a11 */ /* 0x000fe200000f0c03 */
[----:B------:R-:W-:Y:S01]  /*1cb0*/  IMAD R3, R22, 0x800, R23 ;  /* 0x0000080016037824 */ /* 0x000fe200078e0217 */
[----:B------:R-:W-:Y:S01]  /*1cc0*/  ISETP.LT.OR P0, PT, R0, 0x21, P1 ;  /* 0x000000210000780c */ /* 0x000fe20000f01670 */
[----:B------:R-:W-:Y:S01]  /*1cd0*/  IMAD.SHL.U32 R0, R20, 0x40, RZ ;  /* 0x0000004014007824 */ /* 0x000fe200078e00ff */
[C---:B------:R-:W-:Y:S01]  /*1ce0*/  LEA R6, P1, R13.reuse, c[0x0][0x160], 0x1 ;  /* 0x000058000d067a11 */ /* 0x040fe200078208ff */
[----:B------:R-:W-:Y:S01]  /*1cf0*/  CS2R R66, SRZ ;  /* 0x0000000000427805 */ /* 0x000fe2000001ff00 */
[----:B------:R-:W-:Y:S01]  /*1d00*/  CS2R R64, SRZ ;  /* 0x0000000000407805 */ /* 0x000fe2000001ff00 */
[----:B------:R-:W-:Y:S01]  /*1d10*/  CS2R R62, SRZ ;  /* 0x00000000003e7805 */ /* 0x000fe2000001ff00 */
[----:B------:R-:W-:Y:S01]  /*1d20*/  LEA.HI.X R7, R13, c[0x0][0x164], R12, 0x1, P1 ;  /* 0x000059000d077a11 */ /* 0x000fe200008f0c0c */
[----:B------:R-:W-:Y:S01]  /*1d30*/  CS2R R60, SRZ ;  /* 0x00000000003c7805 */ /* 0x000fe2000001ff00 */
[----:B------:R-:W-:Y:S01]  /*1d40*/  LOP3.LUT R12, R0, 0x1c0, RZ, 0xc0, !PT ;  /* 0x000001c0000c7812 */ /* 0x000fe200078ec0ff */
[----:B------:R-:W-:Y:S01]  /*1d50*/  CS2R R58, SRZ ;  /* 0x00000000003a7805 */ /* 0x000fe2000001ff00 */
[----:B------:R-:W-:Y:S01]  /*1d60*/  LOP3.LUT P1, RZ, R20, 0x2, RZ, 0xc0, !PT ;  /* 0x0000000214ff7812 */ /* 0x000fe2000782c0ff */
[----:B------:R-:W-:Y:S01]  /*1d70*/  CS2R R56, SRZ ;  /* 0x0000000000387805 */ /* 0x000fe2000001ff00 */
[----:B------:R-:W-:Y:S01]  /*1d80*/  LOP3.LUT R0, R12, 0x8, R35, 0xf8, !PT ;  /* 0x000000080c007812 */ /* 0x000fe200078ef823 */
[----:B------:R1:W-:Y:S01]  /*1d90*/  LDGSTS.E.BYPASS.LTC128B.128 [R26+0x1080], [R8.64], !P0 ;  /* 0x01080000081a7fae */ /* 0x0003e2000c101d50 */
[----:B------:R-:W-:Y:S01]  /*1da0*/  SHF.R.U32.HI R13, RZ, 0x3, R12 ;  /* 0x00000003ff0d7819 */ /* 0x000fe2000001160c */
[----:B------:R-:W-:Y:S01]  /*1db0*/  CS2R R54, SRZ ;  /* 0x0000000000367805 */ /* 0x000fe2000001ff00 */
[----:B------:R-:W-:Y:S01]  /*1dc0*/  ISETP.LT.AND P0, PT, R38, UR20, PT ;  /* 0x0000001426007c0c */ /* 0x000fe2000bf01270 */
[----:B------:R1:W-:Y:S01]  /*1dd0*/  LDGSTS.E.BYPASS.LTC128B.128 [R26+0x3080], [R8.64+0x80], !P5 ;  /* 0x03080080081a7fae */ /* 0x0003e2000e901d50 */
[----:B------:R-:W-:Y:S01]  /*1de0*/  LOP3.LUT R0, R0, R13, RZ, 0x3c, !PT ;  /* 0x0000000d00007212 */ /* 0x000fe200078e3cff */
[----:B------:R-:W-:Y:S01]  /*1df0*/  CS2R R52, SRZ ;  /* 0x0000000000347805 */ /* 0x000fe2000001ff00 */
[C---:B------:R-:W-:Y:S01]  /*1e00*/  ISETP.GE.OR P5, PT, R2.reuse, c[0x0][0x16c], !P0 ;  /* 0x00005b0002007a0c */ /* 0x040fe200047a6670 */
[----:B------:R1:W-:Y:S01]  /*1e10*/  LDGSTS.E.BYPASS.LTC128B.128 [R26+0x5080], [R8.64+0x100], !P3 ;  /* 0x05080100081a7fae */ /* 0x0003e2000d901d50 */
[C---:B------:R-:W-:Y:S01]  /*1e20*/  ISETP.GE.AND P3, PT, R2.reuse, c[0x0][0x1fc], PT ;  /* 0x00007f0002007a0c */ /* 0x040fe20003f66270 */
[----:B--2---:R-:W-:Y:S01]  /*1e30*/  IMAD.MOV.U32 R4, RZ, RZ, R30 ;  /* 0x000000ffff047224 */ /* 0x004fe200078e001e */
[C---:B------:R-:W-:Y:S01]  /*1e40*/  ISETP.GE.OR P6, PT, R2.reuse, c[0x0][0x1fc], !P0 ;  /* 0x00007f0002007a0c */ /* 0x040fe200047c6670 */
[----:B------:R1:W-:Y:S01]  /*1e50*/  LDGSTS.E.BYPASS.LTC128B.128 [R26+0x7080], [R8.64+0x180], !P2 ;  /* 0x07080180081a7fae */ /* 0x0003e2000d101d50 */
[----:B------:R-:W-:Y:S01]  /*1e60*/  ISETP.GE.AND P2, PT, R2, c[0x0][0x16c], PT ;  /* 0x00005b0002007a0c */ /* 0x000fe20003f46270 */
[----:B------:R-:W-:Y:S01]  /*1e70*/  IMAD.IADD R2, R3, 0x1, R0 ;  /* 0x0000000103027824 */ /* 0x000fe200078e0200 */
[----:B------:R-:W-:Y:S01]  /*1e80*/  SHF.R.S32.HI R0, RZ, 0x1f, R21 ;  /* 0x0000001fff007819 */ /* 0x000fe20000011415 */
[----:B------:R-:W0:Y:S01]  /*1e90*/  LDGDEPBAR ;  /* 0x00000000000079af */ /* 0x000e220000000000 */
[----:B------:R-:W-:Y:S01]  /*1ea0*/  IMAD.MOV.U32 R3, RZ, RZ, 0x40 ;  /* 0x00000040ff037424 */ /* 0x000fe200078e00ff */
[----:B------:R-:W-:Y:S01]  /*1eb0*/  IADD3 R5, R31, UR4, RZ ;  /* 0x000000041f057c10 */ /* 0x000fe2000fffe0ff */
[----:B------:R-:W-:Y:S01]  /*1ec0*/  IMAD.SHL.U32 R38, R2, 0x2, RZ ;  /* 0x0000000202267824 */ /* 0x000fe200078e00ff */
[----:B---3--:R-:W-:Y:S01]  /*1ed0*/  LEA.HI R14, R0, R21, RZ, 0x2 ;  /* 0x00000015000e7211 */ /* 0x008fe200078f10ff */
[----:B------:R-:W-:Y:S01]  /*1ee0*/  ULDC.64 UR4, c[0x0][0x278] ;  /* 0x00009e0000047ab9 */ /* 0x000fe20000000a00 */
[----:B------:R-:W-:Y:S01]  /*1ef0*/  SEL R0, R148, 0xffffffe0, !P1 ;  /* 0xffffffe094007807 */ /* 0x000fe20004800000 */
[----:B------:R-:W-:Y:S01]  /*1f00*/  UIMAD UR4, UR8, UR4, URZ ;  /* 0x00000004080472a4 */ /* 0x000fe2000f8e023f */
[----:B------:R-:W-:Y:S01]  /*1f10*/  SEL R2, R3, 0xffffffc0, !P4 ;  /* 0xffffffc003027807 */ /* 0x000fe20006000000 */
[----:B------:R-:W-:Y:S01]  /*1f20*/  IMAD.U32 R3, RZ, RZ, UR13 ;  /* 0x0000000dff037e24 */ /* 0x000fe2000f8e00ff */
[----:B------:R-:W-:Y:S01]  /*1f30*/  ISETP.GE.OR P4, PT, R17, c[0x0][0x16c], !P0 ;  /* 0x00005b0011007a0c */ /* 0x000fe20004786670 */
[----:B------:R-:W-:Y:S01]  /*1f40*/  IMAD.IADD R20, R38, 0x1, R0 ;  /* 0x0000000126147824 */ /* 0x000fe200078e0200 */
[----:B------:R-:W-:Y:S01]  /*1f50*/  ISETP.GE.OR P1, PT, R18, c[0x0][0x16c], !P0 ;  /* 0x00005b0012007a0c */ /* 0x000fe20004726670 */
[----:B------:R-:W-:Y:S01]  /*1f60*/  IMAD.IADD R16, R38, 0x1, R2 ;  /* 0x0000000126107824 */ /* 0x000fe200078e0202 */
[----:B------:R-:W-:Y:S01]  /*1f70*/  STL [R1+0x28], R38 ;  /* 0x0000282601007387 */ /* 0x000fe20000100800 */
[----:B------:R-:W-:Y:S01]  /*1f80*/  IMAD.IADD R15, R2, 0x1, R20 ;  /* 0x00000001020f7824 */ /* 0x000fe200078e0214 */
[----:B------:R-:W-:Y:S01]  /*1f90*/  UIMAD UR5, UR13, UR5, UR4 ;  /* 0x000000050d0572a4 */ /* 0x000fe2000f8e0204 */
[----:B------:R-:W-:Y:S01]  /*1fa0*/  IMAD.U32 R0, RZ, RZ, UR13 ;  /* 0x0000000dff007e24 */ /* 0x000fe2000f8e00ff */
[----:B------:R-:W-:Y:S01]  /*1fb0*/  STL [R1+0x2c], R20 ;  /* 0x00002c1401007387 */ /* 0x000fe20000100800 */
[----:B------:R-:W-:Y:S01]  /*1fc0*/  LOP3.LUT R14, R14, 0x1ffffffc, RZ, 0xc0, !PT ;  /* 0x1ffffffc0e0e7812 */ /* 0x000fe200078ec0ff */
[----:B------:R-:W-:Y:S01]  /*1fd0*/  CS2R R50, SRZ ;  /* 0x0000000000327805 */ /* 0x000fe2000001ff00 */
[----:B------:R-:W-:Y:S01]  /*1fe0*/  IMAD.WIDE.U32 R150, R0, c[0x0][0x240], R24 ;  /* 0x0000900000967a25 */ /* 0x000fe200078e0018 */
[----:B------:R-:W-:Y:S01]  /*1ff0*/  SEL R25, RZ, 0x1, P2 ;  /* 0x00000001ff197807 */ /* 0x000fe20001000000 */
[----:B------:R-:W-:Y:S01]  /*2000*/  STL [R1+0x34], R16 ;  /* 0x0000341001007387 */ /* 0x000fe20000100800 */
[----:B------:R-:W-:-:S04]  /*2010*/  DEPBAR.LE SB0, 0x1 ;  /* 0x000080400000791a */ /* 0x000fc80000000000 */
[----:B------:R-:W-:Y:S01]  /*2020*/  BAR.SYNC.DEFER_BLOCKING 0x0 ;  /* 0x0000000000007b1d */ /* 0x000fe20000010000 */
[----:B-1----:R-:W-:Y:S01]  /*2030*/  IADD3 R9, R29, UR6, RZ ;  /* 0x000000061d097c10 */ /* 0x002fe2000fffe0ff */
[----:B------:R-:W-:Y:S01]  /*2040*/  IMAD.MOV.U32 R8, RZ, RZ, R28 ;  /* 0x000000ffff087224 */ /* 0x000fe200078e001c */
[----:B------:R-:W-:Y:S01]  /*2050*/  ISETP.GE.AND P2, PT, R19, c[0x0][0x16c], PT ;  /* 0x00005b0013007a0c */ /* 0x000fe20003f46270 */
[----:B------:R-:W-:Y:S01]  /*2060*/  USHF.R.S32.HI UR6, URZ, 0x1f, UR19 ;  /* 0x0000001f3f067899 */ /* 0x000fe20008011413 */
[----:B------:R-:W-:Y:S01]  /*2070*/  LOP3.LUT R0, R33, 0xfffffff0, RZ, 0xc0, !PT ;  /* 0xfffffff021007812 */ /* 0x000fe200078ec0ff */
[----:B------:R-:W-:Y:S01]  /*2080*/  STL [R1+0x30], R15 ;  /* 0x0000300f01007387 */ /* 0x000fe20000100800 */
[----:B------:R-:W-:Y:S01]  /*2090*/  IMAD.IADD R21, R21, 0x1, -R14 ;  /* 0x0000000115157824 */ /* 0x000fe200078e0a0e */
[----:B------:R-:W-:Y:S01]  /*20a0*/  LOP3.LUT R14, R27, 0xffffffe0, RZ, 0xc0, !PT ;  /* 0xffffffe01b0e7812 */ /* 0x000fe200078ec0ff */
[----:B------:R-:W-:Y:S01]  /*20b0*/  CS2R R48, SRZ ;  /* 0x0000000000307805 */ /* 0x000fe2000001ff00 */
[----:B------:R-:W-:Y:S01]  /*20c0*/  IMAD.IADD R0, R152, 0x1, -R0 ;  /* 0x0000000198007824 */ /* 0x000fe200078e0a00 */
[----:B------:R-:W-:Y:S01]  /*20d0*/  STL.64 [R1+0xb0], R150 ;  /* 0x0000b09601007387 */ /* 0x000fe20000100a00 */
[----:B------:R-:W-:Y:S01]  /*20e0*/  SEL R24, RZ, 0x1, P3 ;  /* 0x00000001ff187807 */ /* 0x000fe20001800000 */
[----:B------:R-:W-:Y:S01]  /*20f0*/  CS2R R46, SRZ ;  /* 0x00000000002e7805 */ /* 0x000fe2000001ff00 */
[----:B------:R-:W-:Y:S01]  /*2100*/  ISETP.GE.AND P3, PT, R18, c[0x0][0x1fc], PT ;  /* 0x00007f0012007a0c */ /* 0x000fe20003f66270 */
[----:B------:R-:W-:Y:S01]  /*2110*/  CS2R R44, SRZ ;  /* 0x00000000002c7805 */ /* 0x000fe2000001ff00 */
[----:B------:R-:W-:Y:S01]  /*2120*/  CS2R R42, SRZ ;  /* 0x00000000002a7805 */ /* 0x000fe2000001ff00 */
[----:B------:R-:W-:Y:S01]  /*2130*/  CS2R R40, SRZ ;  /* 0x0000000000287805 */ /* 0x000fe2000001ff00 */
[----:B------:R-:W-:Y:S01]  /*2140*/  CS2R R30, SRZ ;  /* 0x00000000001e7805 */ /* 0x000fe2000001ff00 */
[----:B------:R-:W-:-:S02]  /*2150*/  ULDC UR7, c[0x0][0x198] ;  /* 0x0000660000077ab9 */ /* 0x000fc40000000800 */
[----:B------:R-:W-:Y:S01]  /*2160*/  ULDC UR9, c[0x0][0x168] ;  /* 0x00005a0000097ab9 */ /* 0x000fe20000000800 */
[----:B------:R-:W1:Y:S04]  /*2170*/  LDSM.16.M88.4 R164, [R38+0x8080] ;  /* 0x0080800026a4783b */ /* 0x000e680000000200 */
[----:B------:R-:W2:Y:S04]  /*2180*/  LDSM.16.M88.4 R168, [R20+0x8080] ;  /* 0x0080800014a8783b */ /* 0x000ea80000000200 */
        /* <DEDUP_REMOVED lines=13> */
[----:B------:R2:W1:Y:S04]  /*2260*/  LDSM.16.M88.4 R224, [R15+0xe080] ;  /* 0x00e080000fe0783b */ /* 0x0004680000000200 */
[----:B------:R-:W-:Y:S01]  /*2270*/  BAR.SYNC.DEFER_BLOCKING 0x0 ;  /* 0x0000000000007b1d */ /* 0x000fe20000010000 */
[----:B-----5:R-:W-:Y:S01]  /*2280*/  IMAD.WIDE.U32 R38, R3, c[0x0][0x278], R8 ;  /* 0x00009e0003267a25 */ /* 0x020fe200078e0008 */
[----:B------:R-:W-:-:S03]  /*2290*/  SHF.R.S32.HI R8, RZ, 0x1f, R0 ;  /* 0x0000001fff087819 */ /* 0x000fc60000011400 */
[----:B------:R-:W-:Y:S01]  /*22a0*/  IMAD.U32 R9, RZ, RZ, UR13 ;  /* 0x0000000dff097e24 */ /* 0x000fe2000f8e00ff */
[----:B------:R-:W-:Y:S01]  /*22b0*/  LEA.HI R8, R8, R0, RZ, 0x3 ;  /* 0x0000000008087211 */ /* 0x000fe200078f18ff */
[----:B------:R5:W-:Y:S02]  /*22c0*/  STL.64 [R1+0x90], R38 ;  /* 0x0000902601007387 */ /* 0x000be40000100a00 */
[----:B------:R-:W-:Y:S01]  /*22d0*/  IMAD.WIDE.U32 R28, R9, c[0x0][0x290], R4 ;  /* 0x0000a400091c7a25 */ /* 0x000fe200078e0004 */
[----:B------:R-:W-:Y:S02]  /*22e0*/  LOP3.LUT R9, R8, 0xfffffff8, RZ, 0xc0, !PT ;  /* 0xfffffff808097812 */ /* 0x000fe400078ec0ff */
[----:B--2---:R-:W-:Y:S01]  /*22f0*/  IADD3 R15, R39, UR5, RZ ;  /* 0x00000005270f7c10 */ /* 0x004fe2000fffe0ff */
[----:B------:R-:W-:Y:S01]  /*2300*/  IMAD.SHL.U32 R5, R34, 0x10, RZ ;  /* 0x0000001022057824 */ /* 0x000fe200078e00ff */
[----:B------:R-:W-:Y:S01]  /*2310*/  ULDC.64 UR4, c[0x0][0x290] ;  /* 0x0000a40000047ab9 */ /* 0x000fe20000000a00 */
[----:B------:R-:W-:Y:S01]  /*2320*/  IMAD.IADD R0, R0, 0x1, -R9 ;  /* 0x0000000100007824 */ /* 0x000fe200078e0a09 */
[----:B------:R-:W-:Y:S01]  /*2330*/  UIMAD UR4, UR8, UR4, URZ ;  /* 0x00000004080472a4 */ /* 0x000fe2000f8e023f */
[----:B------:R-:W-:Y:S01]  /*2340*/  @!PT LDS RZ, [RZ] ;  /* 0x00000000fffff984 */ /* 0x000fe20000000800 */
[----:B------:R-:W-:Y:S01]  /*2350*/  @!PT LDS RZ, [RZ] ;  /* 0x00000000fffff984 */ /* 0x000fe20000000800 */
[----:B------:R-:W-:Y:S01]  /*2360*/  @!PT LDS RZ, [RZ] ;  /* 0x00000000fffff984 */ /* 0x000fe20000000800 */
[----:B------:R2:W-:Y:S01]  /*2370*/  LDGSTS.E.BYPASS.LTC128B.128 [R26+0x8080], [R6.64], !P5 ;  /* 0x08080000061a7fae */ /* 0x0005e2000e901d50 */
[----:B------:R-:W-:-:S02]  /*2380*/  ISETP.GE.OR P5, PT, R19, c[0x0][0x16c], !P0 ;  /* 0x00005b0013007a0c */ /* 0x000fc400047a6670 */
[----:B------:R-:W-:Y:S01]  /*2390*/  LOP3.LUT R12, R12, 0x10, R5, 0xf8, !PT ;  /* 0x000000100c0c7812 */ /* 0x000fe200078ef805 */
[----:B------:R2:W-:Y:S01]  /*23a0*/  LDGSTS.E.BYPASS.LTC128B.128 [R26+0x9080], [R6.64+0x80], !P4 ;  /* 0x09080080061a7fae */ /* 0x0005e2000e101d50 */
[C---:B------:R-:W-:Y:S01]  /*23b0*/  ISETP.GE.AND P4, PT, R17.reuse, c[0x0][0x16c], PT ;  /* 0x00005b0011007a0c */ /* 0x040fe20003f86270 */
[----:B------:R-:W-:Y:S02]  /*23c0*/  UIMAD UR4, UR13, UR5, UR4 ;  /* 0x000000050d0472a4 */ /* 0x000fe4000f8e0204 */
[----:B------:R2:W-:Y:S01]  /*23d0*/  LDGSTS.E.BYPASS.LTC128B.128 [R26+0xa080], [R6.64+0x100], !P1 ;  /* 0x0a080100061a7fae */ /* 0x0005e2000c901d50 */
[----:B------:R-:W-:Y:S02]  /*23e0*/  ISETP.GT.AND P1, PT, R152, 0x7, PT ;  /* 0x000000079800780c */ /* 0x000fe40003f24270 */
[----:B------:R-:W-:Y:S01]  /*23f0*/  SEL R20, RZ, 0xffffffff, P4 ;  /* 0xffffffffff147807 */ /* 0x000fe20002000000 */
[----:B------:R1:W-:Y:S01]  /*2400*/  STL [R1+0xac], R15 ;  /* 0x0000ac0f01007387 */ /* 0x0003e20000100800 */
[----:B------:R-:W-:-:S03]  /*2410*/  ISETP.GE.AND P4, PT, R17, c[0x0][0x1fc], PT ;  /* 0x00007f0011007a0c */ /* 0x000fc60003f86270 */
[----:B------:R2:W-:Y:S01]  /*2420*/  LDGSTS.E.BYPASS.LTC128B.128 [R26+0xb080], [R6.64+0x180], !P5 ;  /* 0x0b080180061a7fae */ /* 0x0005e2000e901d50 */
[----:B------:R-:W-:Y:S02]  /*2430*/  ISETP.GE.AND P5, PT, R18, c[0x0][0x16c], PT ;  /* 0x00005b0012007a0c */ /* 0x000fe40003fa6270 */
[----:B------:R-:W-:Y:S01]  /*2440*/  SEL R16, RZ, 0xffffffff, P4 ;  /* 0xffffffffff107807 */ /* 0x000fe20002000000 */
[----:B------:R-:W-:Y:S01]  /*2450*/  STL.64 [R1+0x88], R28 ;  /* 0x0000881c01007387 */ /* 0x000fe20000100a00 */
[----:B------:R-:W-:Y:S02]  /*2460*/  SEL R23, RZ, 0x4, P5 ;  /* 0x00000004ff177807 */ /* 0x000fe40002800000 */
[----:B------:R-:W-:Y:S02]  /*2470*/  ISETP.GE.OR P5, PT, R17, c[0x0][0x1fc], !P0 ;  /* 0x00007f0011007a0c */ /* 0x000fe400047a6670 */
[----:B------:R-:W-:Y:S02]  /*2480*/  SEL R17, RZ, 0x8, P2 ;  /* 0x00000008ff117807 */ /* 0x000fe40001000000 */
[----:B------:R-:W-:-:S02]  /*2490*/  @!P1 IADD3 R3, P2, R38, UR19, RZ ;  /* 0x0000001326039c10 */ /* 0x000fc4000ff5e0ff */
[----:B------:R-:W-:Y:S01]  /*24a0*/  ISETP.GE.OR P4, PT, R18, c[0x0][0x1fc], !P0 ;  /* 0x00007f0012007a0c */ /* 0x000fe20004786670 */
[----:B-----5:R-:W-:Y:S01]  /*24b0*/  CS2R R38, SRZ ;  /* 0x0000000000267805 */ /* 0x020fe2000001ff00 */
[----:B------:R-:W-:Y:S02]  /*24c0*/  ISETP.GE.OR P0, PT, R19, c[0x0][0x1fc], !P0 ;  /* 0x00007f0013007a0c */ /* 0x000fe40004706670 */
[----:B--2---:R-:W-:Y:S01]  /*24d0*/  @!P1 IADD3.X R7, R15, UR6, RZ, P2, !PT ;  /* 0x000000060f079c10 */ /* 0x004fe200097fe4ff */
[----:B-1----:R-:W-:Y:S01]  /*24e0*/  IMAD.SHL.U32 R15, R22, 0x20, RZ ;  /* 0x00000020160f7824 */ /* 0x002fe200078e00ff */
[----:B------:R-:W-:-:S04]  /*24f0*/  @!P1 LEA R6, P2, R3, c[0x0][0x258], 0x2 ;  /* 0x0000960003069a11 */ /* 0x000fc800078410ff */
        /* <DEDUP_REMOVED lines=21> */
[----:B------:R5:W-:Y:S01]  /*2650*/  LDGSTS.E.BYPASS.LTC128B.128 [R26+0x10080], [R10.64], !P6 ;  /* 0x100800000a1a7fae */ /* 0x000be2000f101d50 */
[C---:B------:R-:W-:Y:S01]  /*2660*/  LOP3.LUT P6, RZ, R0.reuse, 0x2, RZ, 0xc0, !PT ;  /* 0x0000000200ff7812 */ /* 0x040fe200078cc0ff */
[----:B------:R-:W-:-:S02]  /*2670*/  IMAD.SHL.U32 R0, R0, 0x40, RZ ;  /* 0x0000004000007824 */ /* 0x000fc400078e00ff */
[----:B------:R-:W-:Y:S03]  /*2680*/  STL [R1+0xa8], R19 ;  /* 0x0000a81301007387 */ /* 0x000fe60000100800 */
[----:B------:R-:W-:Y:S01]  /*2690*/  LOP3.LUT R0, R0, 0x1c0, RZ, 0xc0, !PT ;  /* 0x000001c000007812 */ /* 0x000fe200078ec0ff */
[----:B------:R5:W-:Y:S04]  /*26a0*/  LDGSTS.E.BYPASS.LTC128B.128 [R26+0x11080], [R10.64+0x80], !P5 ;  /* 0x110800800a1a7fae */ /* 0x000be8000e901d50 */
[----:B------:R5:W-:Y:S01]  /*26b0*/  LDGSTS.E.BYPASS.LTC128B.128 [R26+0x12080], [R10.64+0x100], !P4 ;  /* 0x120801000a1a7fae */ /* 0x000be2000e101d50 */
[----:B-1----:R-:W-:Y:S02]  /*26c0*/  LOP3.LUT R5, R12, 0x8, R35, 0xf8, !PT ;  /* 0x000000080c057812 */ /* 0x002fe400078ef823 */
[----:B------:R-:W-:Y:S01]  /*26d0*/  CS2R R34, SRZ ;  /* 0x0000000000227805 */ /* 0x000fe2000001ff00 */
[----:B------:R5:W-:Y:S01]  /*26e0*/  LDGSTS.E.BYPASS.LTC128B.128 [R26+0x13080], [R10.64+0x180], !P0 ;  /* 0x130801800a1a7fae */ /* 0x000be2000c101d50 */
[----:B------:R-:W-:Y:S01]  /*26f0*/  LOP3.LUT R9, R5, R13, RZ, 0x3c, !PT ;  /* 0x0000000d05097212 */ /* 0x000fe200078e3cff */
[----:B------:R-:W-:Y:S01]  /*2700*/  IMAD.SHL.U32 R5, R20, 0x2, RZ ;  /* 0x0000000214057824 */ /* 0x000fe200078e00ff */
[----:B--2---:R-:W-:Y:S01]  /*2710*/  SEL R7, RZ, 0x8, P2 ;  /* 0x00000008ff077807 */ /* 0x004fe20001000000 */
[----:B------:R-:W-:Y:S01]  /*2720*/  IMAD.SHL.U32 R6, R16, 0x2, RZ ;  /* 0x0000000210067824 */ /* 0x000fe200078e00ff */
[----:B------:R-:W-:Y:S01]  /*2730*/  IADD3 R3, P2, R28, UR19, RZ ;  /* 0x000000131c037c10 */ /* 0x000fe2000ff5e0ff */
[----:B------:R-:W-:Y:S01]  /*2740*/  CS2R R20, SRZ ;  /* 0x0000000000147805 */ /* 0x000fe2000001ff00 */
[----:B------:R-:W-:Y:S01]  /*2750*/  LOP3.LUT R5, R5, 0x2, R25, 0xe2, !PT ;  /* 0x0000000205057812 */ /* 0x000fe200078ee219 */
[----:B------:R-:W-:Y:S01]  /*2760*/  CS2R R28, SRZ ;  /* 0x00000000001c7805 */ /* 0x000fe2000001ff00 */
[----:B------:R-:W-:Y:S01]  /*2770*/  IADD3.X R4, R19, UR6, RZ, P2, !PT ;  /* 0x0000000613047c10 */ /* 0x000fe200097fe4ff */
[----:B------:R-:W-:Y:S01]  /*2780*/  ULDC UR6, c[0x0][0x168] ;  /* 0x00005a0000067ab9 */ /* 0x000fe20000000800 */
[----:B------:R-:W-:-:S02]  /*2790*/  LEA R12, P2, R3, c[0x0][0x280], 0x2 ;  /* 0x0000a000030c7a11 */ /* 0x000fc400078410ff */
[----:B------:R-:W-:Y:S02]  /*27a0*/  LOP3.LUT R6, R6, 0x2, R24, 0xe2, !PT ;  /* 0x0000000206067812 */ /* 0x000fe400078ee218 */
[----:B------:R-:W-:Y:S01]  /*27b0*/  LEA.HI.X R13, R3, c[0x0][0x284], R4, 0x2, P2 ;  /* 0x0000a100030d7a11 */ /* 0x000fe200010f1404 */
[----:B------:R-:W-:Y:S01]  /*27c0*/  IMAD.SHL.U32 R4, R22, 0x8, RZ ;  /* 0x0000000816047824 */ /* 0x000fe200078e00ff */
[----:B------:R-:W-:Y:S01]  /*27d0*/  LOP3.LUT R3, R17, R5, R23, 0xfe, !PT ;  /* 0x0000000511037212 */ /* 0x000fe200078efe17 */
[----:B------:R-:W-:Y:S01]  /*27e0*/  IMAD.SHL.U32 R5, R32, 0x8, RZ ;  /* 0x0000000820057824 */ /* 0x000fe200078e00ff */
[----:B------:R-:W-:Y:S01]  /*27f0*/  LOP3.LUT R6, R7, R6, R14, 0xfe, !PT ;  /* 0x0000000607067212 */ /* 0x000fe200078efe0e */
[----:B------:R-:W-:Y:S01]  /*2800*/  CS2R R32, SRZ ;  /* 0x0000000000207805 */ /* 0x000fe2000001ff00 */
[----:B------:R-:W-:Y:S01]  /*2810*/  ISETP.GE.AND P2, PT, R152, 0x8, PT ;  /* 0x000000089800780c */ /* 0x000fe20003f46270 */
[----:B------:R1:W-:Y:S01]  /*2820*/  STL [R1+0x64], R3 ;  /* 0x0000640301007387 */ /* 0x0003e20000100800 */
[C---:B------:R-:W-:Y:S01]  /*2830*/  LOP3.LUT R5, R0.reuse, 0x38, R5, 0xf8, !PT ;  /* 0x0000003800057812 */ /* 0x040fe200078ef805 */
[----:B------:R-:W-:Y:S01]  /*2840*/  CS2R R24, SRZ ;  /* 0x0000000000187805 */ /* 0x000fe2000001ff00 */
[----:B------:R-:W-:Y:S01]  /*2850*/  LOP3.LUT R4, R0, 0x8, R4, 0xf8, !PT ;  /* 0x0000000800047812 */ /* 0x000fe200078ef804 */
[----:B------:R2:W-:Y:S01]  /*2860*/  STL [R1+0x60], R6 ;  /* 0x0000600601007387 */ /* 0x0005e20000100800 */
[----:B-----5:R-:W-:Y:S01]  /*2870*/  IADD3 R10, R151, UR5, RZ ;  /* 0x00000005970a7c10 */ /* 0x020fe2000fffe0ff */
[----:B------:R-:W-:-:S04]  /*2880*/  CS2R R26, SRZ ;  /* 0x00000000001a7805 */ /* 0x000fc8000001ff00 */
[----:B------:R5:W-:Y:S01]  /*2890*/  STL [R1+0xb8], R10 ;  /* 0x0000b80a01007387 */ /* 0x000be20000100800 */
[----:B-1----:R-:W-:Y:S01]  /*28a0*/  SHF.R.U32.HI R3, RZ, 0x3, R0 ;  /* 0x00000003ff037819 */ /* 0x002fe20000011600 */
[----:B--2---:R-:W-:-:S03]  /*28b0*/  IMAD.SHL.U32 R6, R8, 0x40, RZ ;  /* 0x0000004008067824 */ /* 0x004fc600078e00ff */
[----:B------:R-:W-:Y:S01]  /*28c0*/  LOP3.LUT R7, R3, R15, R0, 0x1e, !PT ;  /* 0x0000000f03077212 */ /* 0x000fe200078e1e00 */
[----:B------:R-:W-:Y:S01]  /*28d0*/  IMAD R0, R22, 0x200, R9 ;  /* 0x0000020016007824 */ /* 0x000fe200078e0209 */
[-C--:B------:R-:W-:Y:S01]  /*28e0*/  LOP3.LUT R5, R5, R3.reuse, RZ, 0x3c, !PT ;  /* 0x0000000305057212 */ /* 0x080fe200078e3cff */
[----:B------:R-:W-:Y:S01]  /*28f0*/  IMAD.SHL.U32 R9, R18, 0x2, RZ ;  /* 0x0000000212097824 */ /* 0x000fe200078e00ff */
[----:B------:R-:W-:Y:S02]  /*2900*/  LOP3.LUT R6, R6, 0xfffffe00, RZ, 0xc0, !PT ;  /* 0xfffffe0006067812 */ /* 0x000fe400078ec0ff */
[----:B------:R-:W-:Y:S02]  /*2910*/  LOP3.LUT R4, R4, R3, RZ, 0x3c, !PT ;  /* 0x0000000304047212 */ /* 0x000fe400078e3cff */
[----:B------:R1:W-:Y:S01]  /*2920*/  STL [R1+0x7c], R9 ;  /* 0x00007c0901007387 */ /* 0x0003e20000100800 */
[----:B------:R-:W-:Y:S01]  /*2930*/  IMAD R8, R22, 0x1000, R6 ;  /* 0x0000100016087824 */ /* 0x000fe200078e0206 */
[----:B-----5:R-:W-:Y:S01]  /*2940*/  IADD3 R10, -R9, UR15, RZ ;  /* 0x0000000f090a7c10 */ /* 0x020fe2000fffe1ff */
[----:B------:R-:W-:Y:S01]  /*2950*/  CS2R R22, SRZ ;  /* 0x0000000000167805 */ /* 0x000fe2000001ff00 */
[-C--:B------:R-:W-:Y:S01]  /*2960*/  LOP3.LUT R7, R7, R6.reuse, RZ, 0xfc, !PT ;  /* 0x0000000607077212 */ /* 0x080fe200078efcff */
[----:B------:R-:W-:Y:S01]  /*2970*/  IMAD.IADD R8, R8, 0x1, R5 ;  /* 0x0000000108087824 */ /* 0x000fe200078e0205 */
[CC--:B------:R-:W-:Y:S01]  /*2980*/  IADD3 R3, R4.reuse, R6.reuse, R37 ;  /* 0x0000000604037210 */ /* 0x0c0fe20007ffe025 */
[----:B------:R-:W-:Y:S01]  /*2990*/  IMAD.MOV.U32 R5, RZ, RZ, 0x10 ;  /* 0x00000010ff057424 */ /* 0x000fe200078e00ff */
[----:B------:R-:W-:Y:S01]  /*29a0*/  LOP3.LUT R6, R4, R6, RZ, 0xfc, !PT ;  /* 0x0000000604067212 */ /* 0x000fe200078efcff */
[----:B------:R-:W-:Y:S01]  /*29b0*/  @!P2 IMAD.SHL.U32 R4, R152, 0x10, RZ ;  /* 0x000000109804a824 */ /* 0x000fe200078e00ff */
[----:B------:R-:W-:Y:S01]  /*29c0*/  STL [R1+0x78], R10 ;  /* 0x0000780a01007387 */ /* 0x000fe20000100800 */
[----:B------:R-:W-:Y:S01]  /*29d0*/  CS2R R36, SRZ ;  /* 0x0000000000247805 */ /* 0x000fe2000001ff00 */
[----:B------:R-:W-:-:S02]  /*29e0*/  SEL R5, R5, 0xfffffff0, !P6 ;  /* 0xfffffff005057807 */ /* 0x000fc40007000000 */
[----:B------:R2:W-:Y:S04]  /*29f0*/  @!P2 LDGSTS.E.BYPASS.LTC128B.128 [R4+0x14100], [R12.64] ;  /* 0x141000000c04afae */ /* 0x0005e8000b901d50 */
[----:B------:R-:W0:Y:S01]  /*2a00*/  LDGDEPBAR ;  /* 0x00000000000079af */ /* 0x000e220000000000 */
[C---:B-1----:R-:W-:Y:S02]  /*2a10*/  IMAD R9, R0.reuse, 0x2, R2 ;  /* 0x0000000200097824 */ /* 0x042fe400078e0202 */
[----:B------:R-:W-:Y:S02]  /*2a20*/  IMAD.SHL.U32 R0, R0, 0x2, RZ ;  /* 0x0000000200007824 */ /* 0x000fe400078e00ff */
[----:B------:R-:W-:Y:S01]  /*2a30*/  IMAD.SHL.U32 R2, R3, 0x2, RZ ;  /* 0x0000000203027824 */ /* 0x000fe200078e00ff */
[----:B------:R1:W-:Y:S03]  /*2a40*/  STL [R1+0x38], R9 ;  /* 0x0000380901007387 */ /* 0x0003e60000100800 */
[----:B------:R-:W-:Y:S01]  /*2a50*/  IMAD R3, R5, 0x2, R2 ;  /* 0x0000000205037824 */ /* 0x000fe200078e0202 */
[----:B------:R5:W-:Y:S01]  /*2a60*/  STL [R1+0x3c], R0 ;  /* 0x00003c0001007387 */ /* 0x000be20000100800 */
[----:B--2---:R-:W-:-:S05]  /*2a70*/  SEL R4, R148, 0xffffffe0, !P3 ;  /* 0xffffffe094047807 */ /* 0x004fca0005800000 */
[----:B------:R-:W-:Y:S01]  /*2a80*/  IMAD R252, R4, 0x2, R3 ;  /* 0x0000000204fc7824 */ /* 0x000fe200078e0203 */
[----:B-1----:R-:W-:Y:S02]  /*2a90*/  LEA R9, R6, 0x15180, 0x1 ;  /* 0x0001518006097811 */ /* 0x002fe400078e08ff */
[----:B------:R-:W-:Y:S01]  /*2aa0*/  LEA R6, R8, 0x80, 0x1 ;  /* 0x0000008008067811 */ /* 0x000fe200078e08ff */
[----:B-----5:R-:W-:Y:S02]  /*2ab0*/  IMAD.SHL.U32 R0, R7, 0x2, RZ ;  /* 0x0000000207007824 */ /* 0x020fe400078e00ff */
        /* <DEDUP_REMOVED lines=10> */
.L_x_419:
        /* <DEDUP_REMOVED lines=11> */
[----:B------:R-:W-:Y:S06]  /*2c10*/  BAR.SYNC.DEFER_BLOCKING 0x0 ;  /* 0x0000000000007b1d */ /* 0x000fec0000010000 */
        /* <DEDUP_REMOVED lines=124> */
[----:B------:R-:W-:Y:S02]  /*33e0*/  FSEL R11, R11, -INF , P0 ;  /* 0xff8000000b0b7808 */ /* 0x000fe40000000000 */
[----:B------:R-:W-:Y:S01]  /*33f0*/  PLOP3.LUT P0, PT, PT, PT, UP0, 0x80, 0x0 ;  /* 0x000000000000781c */ /* 0x000fe20003f0f008 */
        /* <DEDUP_REMOVED lines=178> */
.L_x_417:
        /* <DEDUP_REMOVED lines=95> */
.L_x_418:
        /* <DEDUP_REMOVED lines=167> */
.L_x_416:
[----:B------:R-:W-:Y:S05]  /*4f80*/  @P1 EXIT ;  /* 0x000000000000194d */ /* 0x000fea0003800000 */
[----:B-1----:R-:W2:Y:S01]  /*4f90*/  LDL.LU.64 R4, [R1+0x70] ;  /* 0x0000700001047983 */ /* 0x002ea20000300a00 */
[----:B------:R-:W-:Y:S01]  /*4fa0*/  ULDC.64 UR4, c[0x0][0x338] ;  /* 0x0000ce0000047ab9 */ /* 0x000fe20000000a00 */
[----:B------:R-:W-:Y:S01]  /*4fb0*/  IMAD.U32 R8, RZ, RZ, UR13 ;  /* 0x0000000dff087e24 */ /* 0x000fe2000f8e00ff */
[----:B------:R-:W-:Y:S01]  /*4fc0*/  UISETP.NE.AND UP0, UPT, UR4, 0x1, UPT ;  /* 0x000000010400788c */ /* 0x000fe2000bf05270 */
[----:B------:R-:W-:Y:S01]  /*4fd0*/  IMAD.U32 R6, RZ, RZ, UR13 ;  /* 0x0000000dff067e24 */ /* 0x000fe2000f8e00ff */
[----:B------:R-:W-:Y:S02]  /*4fe0*/  UIMAD.WIDE.U32 UR6, UR12, UR5, URZ ;  /* 0x000000050c0672a5 */ /* 0x000fe4000f8e003f */
[----:B------:R-:W-:Y:S02]  /*4ff0*/  ULDC UR4, c[0x0][0x340] ;  /* 0x0000d00000047ab9 */ /* 0x000fe40000000800 */
[----:B------:R-:W-:-:S02]  /*5000*/  USHF.L.U32 UR14, UR14, 0xe, URZ ;  /* 0x0000000e0e0e7899 */ /* 0x000fc4000800063f */
[----:B------:R-:W-:-:S03]  /*5010*/  USHF.R.S32.HI UR8, URZ, 0x1f, UR13 ;  /* 0x0000001f3f087899 */ /* 0x000fc6000801140d */
[----:B------:R-:W-:Y:S02]  /*5020*/  @UP0 USHF.R.U32.HI UR12, URZ, UR4, UR7 ;  /* 0x000000043f0c0299 */ /* 0x000fe40008011607 */
[----:B------:R-:W-:Y:S02]  /*5030*/  USHF.R.S32.HI UR7, URZ, 0x1f, UR14 ;  /* 0x0000001f3f077899 */ /* 0x000fe4000801140e */
[----:B------:R-:W-:Y:S02]  /*5040*/  USHF.R.S32.HI UR6, URZ, 0x1f, UR12 ;  /* 0x0000001f3f067899 */ /* 0x000fe4000801140c */
[----:B------:R-:W-:Y:S01]  /*5050*/  ULDC.64 UR4, c[0x0][0x328] ;  /* 0x0000ca0000047ab9 */ /* 0x000fe20000000a00 */
[----:B-----5:R-:W-:Y:S01]  /*5060*/  IMAD.U32 R0, RZ, RZ, UR12 ;  /* 0x0000000cff007e24 */ /* 0x020fe2000f8e00ff */
[----:B------:R-:W-:Y:S01]  /*5070*/  UIMAD UR4, UR6, UR4, URZ ;  /* 0x00000004060472a4 */ /* 0x000fe2000f8e023f */
[----:B------:R-:W-:Y:S01]  /*5080*/  BAR.SYNC.DEFER_BLOCKING 0x1, 0x100 ;  /* 0x0044000000007b1d */ /* 0x000fe20000010000 */
[----:B--2---:R-:W-:-:S04]  /*5090*/  IADD3 R2, P0, R4, UR14, RZ ;  /* 0x0000000e04027c10 */ /* 0x004fc8000ff1e0ff */
[----:B------:R-:W-:Y:S01]  /*50a0*/  LEA.HI.X.SX32 R3, R4, UR7, 0x1, P0 ;  /* 0x0000000704037c11 */ /* 0x000fe200080f0eff */
[----:B------:R-:W-:Y:S01]  /*50b0*/  IMAD.U32 R4, RZ, RZ, UR12 ;  /* 0x0000000cff047e24 */ /* 0x000fe2000f8e00ff */
[----:B------:R-:W-:-:S03]  /*50c0*/  UIMAD UR7, UR12, UR5, UR4 ;  /* 0x000000050c0772a4 */ /* 0x000fc6000f8e0204 */
[--C-:B------:R-:W-:Y:S01]  /*50d0*/  IMAD.WIDE.U32 R4, R4, c[0x0][0x328], R2.reuse ;  /* 0x0000ca0004047a25 */ /* 0x100fe200078e0002 */
[----:B------:R-:W-:Y:S02]  /*50e0*/  ULDC.64 UR4, c[0x0][0x300] ;  /* 0x0000c00000047ab9 */ /* 0x000fe40000000a00 */
[----:B------:R-:W-:Y:S01]  /*50f0*/  UIMAD UR4, UR6, UR4, URZ ;  /* 0x00000004060472a4 */ /* 0x000fe2000f8e023f */
[----:B------:R-:W-:Y:S01]  /*5100*/  IMAD.WIDE.U32 R2, R0, c[0x0][0x300], R2 ;  /* 0x0000c00000027a25 */ /* 0x000fe200078e0002 */
[----:B------:R-:W-:Y:S01]  /*5110*/  IADD3 R5, R5, UR7, RZ ;  /* 0x0000000705057c10 */ /* 0x000fe2000fffe0ff */
[----:B------:R-:W-:Y:S02]  /*5120*/  ULDC.64 UR6, c[0x0][0x330] ;  /* 0x0000cc0000067ab9 */ /* 0x000fe40000000a00 */
[----:B------:R-:W-:Y:S02]  /*5130*/  UIMAD UR6, UR8, UR6, URZ ;  /* 0x00000006080672a4 */ /* 0x000fe4000f8e023f */
[----:B------:R-:W-:Y:S01]  /*5140*/  IMAD.WIDE.U32 R8, R8, c[0x0][0x330], R4 ;  /* 0x0000cc0008087a25 */ /* 0x000fe200078e0004 */
[----:B------:R-:W-:-:S02]  /*5150*/  UIMAD UR12, UR12, UR5, UR4 ;  /* 0x000000050c0c72a4 */ /* 0x000fc4000f8e0204 */
[----:B------:R-:W-:Y:S02]  /*5160*/  UIMAD UR6, UR13, UR7, UR6 ;  /* 0x000000070d0672a4 */ /* 0x000fe4000f8e0206 */
[----:B------:R-:W-:Y:S01]  /*5170*/  LEA R4, P1, R8, c[0x0][0x310], 0x2 ;  /* 0x0000c40008047a11 */ /* 0x000fe200078210ff */
[----:B------:R-:W-:Y:S01]  /*5180*/  ULDC.64 UR4, c[0x0][0x308] ;  /* 0x0000c20000047ab9 */ /* 0x000fe20000000a00 */
[----:B------:R-:W-:Y:S01]  /*5190*/  IADD3 R3, R3, UR12, RZ ;  /* 0x0000000c03037c10 */ /* 0x000fe2000fffe0ff */
[----:B------:R-:W-:Y:S01]  /*51a0*/  UIMAD UR4, UR8, UR4, URZ ;  /* 0x00000004080472a4 */ /* 0x000fe2000f8e023f */
[----:B------:R-:W-:-:S03]  /*51b0*/  IADD3 R0, R9, UR6, RZ ;  /* 0x0000000609007c10 */ /* 0x000fc6000fffe0ff */
[----:B------:R-:W-:Y:S01]  /*51c0*/  UIMAD UR4, UR13, UR5, UR4 ;  /* 0x000000050d0472a4 */ /* 0x000fe2000f8e0204 */
[----:B------:R-:W-:Y:S01]  /*51d0*/  LEA.HI.X R5, R8, c[0x0][0x314], R0, 0x2, P1 ;  /* 0x0000c50008057a11 */ /* 0x000fe200008f1400 */
[----:B------:R-:W-:-:S04]  /*51e0*/  IMAD.WIDE.U32 R6, R6, c[0x0][0x308], R2 ;  /* 0x0000c20006067a25 */ /* 0x000fc800078e0002 */
[----:B------:R-:W-:Y:S01]  /*51f0*/  RED.E.ADD.F32.FTZ.RN.STRONG.GPU [R4.64], R20 ;  /* 0x000000140400798e */ /* 0x000fe2000c10e790 */
[C---:B------:R-:W-:Y:S02]  /*5200*/  LEA R2, P0, R6.reuse, c[0x0][0x2e8], 0x2 ;  /* 0x0000ba0006027a11 */ /* 0x040fe400078010ff */
[----:B------:R-:W-:Y:S01]  /*5210*/  IADD3 R3, R7, UR4, RZ ;  /* 0x0000000407037c10 */ /* 0x000fe2000fffe0ff */
[----:B------:R-:W-:Y:S03]  /*5220*/  RED.E.ADD.F32.FTZ.RN.STRONG.GPU [R4.64+0x400], R21 ;  /* 0x000400150400798e */ /* 0x000fe6000c10e790 */
        /* <DEDUP_REMOVED lines=128> */
.L_x_420:
        /* <DEDUP_REMOVED lines=13> */
.L_x_1155:


//--------------------- .text._ZN7cutlass13device_kernelIN5flash22FlashAttnBwdPreprocessIN4cute5tupleIJNS3_1CILi32EEENS5_ILi256EEEEEENS_6half_tEfNS_4arch4Sm80ELb1ELb0EEEEEvNT_6ParamsE --------------------------
	.section	.text._ZN7cutlass13device_kernelIN5flash22FlashAttnBwdPreprocessIN4cute5tupleIJNS3_1CILi32EEENS5_ILi256EEEEEENS_6half_tEfNS_4arch4Sm80ELb1ELb0EEEEEvNT_6ParamsE,"ax",@progbits
	.sectioninfo	@"SHI_REGISTERS=60"
	.align	128
.text._ZN7cutlass13device_kernelIN5flash22FlashAttnBwdPreprocessIN4cute5tupleIJNS3_1CILi32EEENS5_ILi256EEEEEENS_6half_tEfNS_4arch4Sm80ELb1ELb0EEEEEvNT_6ParamsE:
        .type           _ZN7cutlass13device_kernelIN5flash22FlashAttnBwdPreprocessIN4cute5tupleIJNS3_1CILi32EEENS5_ILi256EEEEEENS_6half_tEfNS_4arch4Sm80ELb1ELb0EEEEEvNT_6ParamsE,@function
        .size           _ZN7cutlass13device_kernelIN5flash22FlashAttnBwdPreprocessIN4cute5tupleIJNS3_1CILi32EEENS5_ILi256EEEEEENS_6half_tEfNS_4arch4Sm80ELb1ELb0EEEEEvNT_6ParamsE,(.L_x_1156 - _ZN7cutlass13device_kernelIN5flash22FlashAttnBwdPreprocessIN4cute5tupleIJNS3_1CILi32EEENS5_ILi256EEEEEENS_6half_tEfNS_4arch4Sm80ELb1ELb0EEEEEvNT_6ParamsE)
        .other          _ZN7cutlass13device_kernelIN5flash22FlashAttnBwdPreprocessIN4cute5tupleIJNS3_1CILi32EEENS5_ILi256EEEEEENS_6half_tEfNS_4arch4Sm80ELb1ELb0EEEEEvNT_6ParamsE,@"STO_CUDA_ENTRY STV_DEFAULT"
_ZN7cutlass13device_kernelIN5flash22FlashAttnBwdPreprocessIN4cute5tupleIJNS3_1CILi32EEENS5_ILi256EEEEEENS_6half_tEfNS_4arch4Sm80ELb1ELb0EEEEEvNT_6ParamsE:
[----:B------:R-:W-:Y:S02]  /*0000*/  MOV R1, c[0x0][0x28] ;  /* 0x00000a0000017a02 */ /* 0x000fe40000000f00 */
[----:B------:R-:W0:Y:S01]  /*0010*/  S2R R11, SR_CTAID.X ;  /* 0x00000000000b7919 */ /* 0x000e220000002500 */
[----:B------:R-:W-:Y:S01]  /*0020*/  MOV R4, 0x7f800000 ;  /* 0x7f80000000047802 */ /* 0x000fe20000000f00 */
[----:B------:R-:W-:Y:S02]  /*0030*/  ULDC.64 UR6, c[0x0][0x118] ;  /* 0x0000460000067ab9 */ /* 0x000fe40000000a00 */
[----:B------:R-:W1:Y:S04]  /*0040*/  S2R R10, SR_TID.X ;  /* 0x00000000000a7919 */ /* 0x000e680000002100 */
[----:B------:R-:W2:Y:S04]  /*0050*/  S2R R8, SR_CTAID.Y ;  /* 0x0000000000087919 */ /* 0x000ea80000002600 */
[----:B------:R-:W3:Y:S01]  /*0060*/  S2R R7, SR_CTAID.Z ;  /* 0x0000000000077919 */ /* 0x000ee20000002700 */
[----:B0-----:R-:W-:-:S02]  /*0070*/  SHF.L.U32 R36, R11, 0x5, RZ ;  /* 0x000000050b247819 */ /* 0x001fc400000006ff */
[----:B-1----:R-:W-:Y:S02]  /*0080*/  ISETP.GT.AND P0, PT, R10, 0x1f, PT ;  /* 0x0000001f0a00780c */ /* 0x002fe40003f04270 */
[----:B------:R-:W-:Y:S02]  /*0090*/  IADD3 R9, -R36, c[0x0][0x168], RZ ;  /* 0x00005a0024097a10 */ /* 0x000fe40007ffe1ff */
[----:B--2---:R-:W-:Y:S02]  /*00a0*/  SHF.R.S32.HI R6, RZ, 0x1f, R8 ;  /* 0x0000001fff067819 */ /* 0x004fe40000011408 */
[----:B------:R-:W-:Y:S02]  /*00b0*/  ISETP.GE.OR P1, PT, R10, R9, P0 ;  /* 0x000000090a00720c */ /* 0x000fe40000726670 */
[----:B---3--:R-:W-:-:S11]  /*00c0*/  SHF.R.S32.HI R5, RZ, 0x1f, R7 ;  /* 0x0000001fff057819 */ /* 0x008fd60000011407 */
[----:B------:R-:W-:Y:S01]  /*00d0*/  @!P1 SHF.R.S32.HI R3, RZ, 0x1f, R10 ;  /* 0x0000001fff039819 */ /* 0x000fe2000001140a */
[----:B------:R-:W-:Y:S01]  /*00e0*/  @!P1 IMAD R13, R6, c[0x0][0x1e0], RZ ;  /* 0x00007800060d9a24 */ /* 0x000fe200078e02ff */
[----:B------:R-:W-:Y:S01]  /*00f0*/  @!P1 IADD3 R2, P2, R36, R10, RZ ;  /* 0x0000000a24029210 */ /* 0x000fe20007f5e0ff */
[----:B------:R-:W-:Y:S02]  /*0100*/  @!P1 IMAD R0, R5, c[0x0][0x1e8], RZ ;  /* 0x00007a0005009a24 */ /* 0x000fe400078e02ff */
[----:B------:R-:W-:Y:S01]  /*0110*/  @!P1 IMAD R13, R8, c[0x0][0x1e4], R13 ;  /* 0x00007900080d9a24 */ /* 0x000fe200078e020d */
[----:B------:R-:W-:-:S05]  /*0120*/  @!P1 LEA.HI.X.SX32 R3, R36, R3, 0x1, P2 ;  /* 0x0000000324039211 */ /* 0x000fca00010f0eff */
[----:B------:R-:W-:-:S05]  /*0130*/  @!P1 IMAD.WIDE.U32 R2, R8, c[0x0][0x1e0], R2 ;  /* 0x0000780008029a25 */ /* 0x000fca00078e0002 */
[----:B------:R-:W-:Y:S01]  /*0140*/  @!P1 IADD3 R3, R3, R13, RZ ;  /* 0x0000000d03039210 */ /* 0x000fe20007ffe0ff */
[----:B------:R-:W-:-:S04]  /*0150*/  @!P1 IMAD R13, R7, c[0x0][0x1ec], R0 ;  /* 0x00007b00070d9a24 */ /* 0x000fc800078e0200 */
[----:B------:R-:W-:-:S04]  /*0160*/  @!P1 IMAD.WIDE.U32 R2, R7, c[0x0][0x1e8], R2 ;  /* 0x00007a0007029a25 */ /* 0x000fc800078e0002 */
[----:B------:R-:W-:Y:S01]  /*0170*/  @!P1 IMAD.IADD R3, R3, 0x1, R13 ;  /* 0x0000000103039824 */ /* 0x000fe200078e020d */
[----:B------:R-:W-:-:S04]  /*0180*/  @!P1 LEA R12, P2, R2, c[0x0][0x1d8], 0x2 ;  /* 0x00007600020c9a11 */ /* 0x000fc800078410ff */
[----:B------:R-:W-:Y:S02]  /*0190*/  @!P1 LEA.HI.X R13, R2, c[0x0][0x1dc], R3, 0x2, P2 ;  /* 0x00007700020d9a11 */ /* 0x000fe400010f1403 */
[----:B------:R-:W-:Y:S01]  /*01a0*/  SHF.R.S32.HI R3, RZ, 0x1f, R10 ;  /* 0x0000001fff037819 */ /* 0x000fe2000001140a */
[----:B------:R-:W-:Y:S02]  /*01b0*/  IMAD R15, R6, c[0x0][0x180], RZ ;  /* 0x00006000060f7a24 */ /* 0x000fe400078e02ff */
[----:B------:R0:W5:Y:S01]  /*01c0*/  @!P1 LDG.E R4, [R12.64] ;  /* 0x000000060c049981 */ /* 0x000162000c1e1900 */
[-C--:B------:R-:W-:Y:S01]  /*01d0*/  LEA.HI R40, R3, R10.reuse, RZ, 0x4 ;  /* 0x0000000a03287211 */ /* 0x080fe200078f20ff */
[----:B------:R-:W-:Y:S01]  /*01e0*/  IMAD R15, R8, c[0x0][0x184], R15 ;  /* 0x00006100080f7a24 */ /* 0x000fe200078e020f */
[----:B------:R-:W-:Y:S01]  /*01f0*/  BSSY B0, `(.L_x_421) ;  /* 0x0000029000007945 */ /* 0x000fe20003800000 */
[----:B------:R-:W-:Y:S01]  /*0200*/  IMAD R17, R6, c[0x0][0x1a0], RZ ;  /* 0x0000680006117a24 */ /* 0x000fe200078e02ff */
[----:B------:R-:W-:Y:S01]  /*0210*/  LOP3.LUT R3, R40, 0xfffffff0, RZ, 0xc0, !PT ;  /* 0xfffffff028037812 */ /* 0x000fe200078ec0ff */
[----:B------:R-:W-:Y:S01]  /*0220*/  IMAD R0, R5, c[0x0][0x188], RZ ;  /* 0x0000620005007a24 */ /* 0x000fe200078e02ff */
[----:B------:R-:W-:Y:S01]  /*0230*/  SHF.R.S32.HI R40, RZ, 0x4, R40 ;  /* 0x00000004ff287819 */ /* 0x000fe20000011428 */
[----:B------:R-:W-:Y:S01]  /*0240*/  IMAD R17, R8, c[0x0][0x1a4], R17 ;  /* 0x0000690008117a24 */ /* 0x000fe200078e0211 */
[----:B------:R-:W-:Y:S01]  /*0250*/  IADD3 R3, -R3, R10, RZ ;  /* 0x0000000a03037210 */ /* 0x000fe20007ffe1ff */
[----:B------:R-:W-:Y:S01]  /*0260*/  IMAD R31, R7, c[0x0][0x18c], R0 ;  /* 0x00006300071f7a24 */ /* 0x000fe200078e0200 */
[C---:B------:R-:W-:Y:S01]  /*0270*/  ISETP.GE.AND P1, PT, R40.reuse, R9, PT ;  /* 0x000000092800720c */ /* 0x040fe20003f26270 */
[----:B------:R-:W-:Y:S01]  /*0280*/  HFMA2.MMA R16, -RZ, RZ, 0, 0 ;  /* 0x00000000ff107435 */ /* 0x000fe200000001ff */
[----:B------:R-:W-:Y:S01]  /*0290*/  SHF.L.U32 R38, R3, 0x3, RZ ;  /* 0x0000000303267819 */ /* 0x000fe200000006ff */
[----:B------:R-:W-:Y:S01]  /*02a0*/  CS2R R24, SRZ ;  /* 0x0000000000187805 */ /* 0x000fe2000001ff00 */
[----:B------:R-:W-:Y:S01]  /*02b0*/  SHF.R.S32.HI R41, RZ, 0x1f, R40 ;  /* 0x0000001fff297819 */ /* 0x000fe20000011428 */
[----:B------:R-:W-:Y:S01]  /*02c0*/  CS2R R20, SRZ ;  /* 0x0000000000147805 */ /* 0x000fe2000001ff00 */
[----:B------:R-:W-:Y:S01]  /*02d0*/  SHF.R.S32.HI R39, RZ, 0x1f, R38 ;  /* 0x0000001fff277819 */ /* 0x000fe20000011426 */
[----:B------:R-:W-:Y:S01]  /*02e0*/  CS2R R22, SRZ ;  /* 0x0000000000167805 */ /* 0x000fe2000001ff00 */
[----:B------:R-:W-:Y:S01]  /*02f0*/  IADD3 R2, R40, 0x10, RZ ;  /* 0x0000001028027810 */ /* 0x000fe20007ffe0ff */
[----:B------:R-:W-:-:S03]  /*0300*/  IMAD.WIDE R42, R11, 0x20, R40 ;  /* 0x000000200b2a7825 */ /* 0x000fc600078e0228 */
[----:B------:R-:W-:Y:S01]  /*0310*/  ISETP.GE.AND P2, PT, R2, R9, PT ;  /* 0x000000090200720c */ /* 0x000fe20003f46270 */
[----:B0-----:R-:W-:-:S04]  /*0320*/  IMAD.WIDE.U32 R12, R8, c[0x0][0x180], R38 ;  /* 0x00006000080c7a25 */ /* 0x001fc800078e0026 */
[----:B------:R-:W-:Y:S01]  /*0330*/  IMAD.IADD R29, R13, 0x1, R15 ;  /* 0x000000010d1d7824 */ /* 0x000fe200078e020f */
[----:B------:R-:W-:Y:S01]  /*0340*/  MOV R28, R12 ;  /* 0x0000000c001c7202 */ /* 0x000fe20000000f00 */
[----:B------:R-:W-:Y:S01]  /*0350*/  IMAD.WIDE.U32 R46, R8, c[0x0][0x1a0], R38 ;  /* 0x00006800082e7a25 */ /* 0x000fe200078e0026 */
[----:B------:R-:W-:Y:S01]  /*0360*/  CS2R R12, SRZ ;  /* 0x00000000000c7805 */ /* 0x000fe2000001ff00 */
[----:B------:R-:W-:Y:S02]  /*0370*/  CS2R R14, SRZ ;  /* 0x00000000000e7805 */ /* 0x000fe4000001ff00 */
[----:B------:R-:W-:Y:S01]  /*0380*/  IMAD.WIDE.U32 R28, R7, c[0x0][0x188], R28 ;  /* 0x00006200071c7a25 */ /* 0x000fe200078e001c */
[----:B------:R-:W-:-:S03]  /*0390*/  IADD3 R47, R47, R17, RZ ;  /* 0x000000112f2f7210 */ /* 0x000fc60007ffe0ff */
[----:B------:R-:W-:Y:S01]  /*03a0*/  IMAD.IADD R31, R29, 0x1, R31 ;  /* 0x000000011d1f7824 */ /* 0x000fe200078e021f */
[----:B------:R-:W-:Y:S05]  /*03b0*/  @P1 BRA `(.L_x_422) ;  /* 0x000000c000001947 */ /* 0x000fea0003800000 */
[----:B------:R-:W-:Y:S01]  /*03c0*/  MOV R30, R28 ;  /* 0x0000001c001e7202 */ /* 0x000fe20000000f00 */
[----:B------:R-:W-:Y:S01]  /*03d0*/  IMAD R17, R43, c[0x0][0x178], RZ ;  /* 0x00005e002b117a24 */ /* 0x000fe200078e02ff */
[C---:B------:R-:W-:Y:S02]  /*03e0*/  IADD3 R0, R38.reuse, 0x80, RZ ;  /* 0x0000008026007810 */ /* 0x040fe40007ffe0ff */
[----:B------:R-:W-:Y:S01]  /*03f0*/  ISETP.GE.AND P3, PT, R38, c[0x0][0x16c], PT ;  /* 0x00005b0026007a0c */ /* 0x000fe20003f66270 */
[----:B------:R-:W-:Y:S01]  /*0400*/  IMAD.WIDE.U32 R26, R42, c[0x0][0x178], R30 ;  /* 0x00005e002a1a7a25 */ /* 0x000fe200078e001e */
[----:B------:R-:W-:-:S03]  /*0410*/  ISETP.GE.AND P4, PT, R0, c[0x0][0x16c], PT ;  /* 0x00005b0000007a0c */ /* 0x000fc60003f86270 */
[----:B------:R-:W-:Y:S01]  /*0420*/  IMAD R17, R42, c[0x0][0x17c], R17 ;  /* 0x00005f002a117a24 */ /* 0x000fe200078e0211 */
[----:B------:R-:W-:-:S04]  /*0430*/  LEA R18, P5, R26, c[0x0][0x160], 0x1 ;  /* 0x000058001a127a11 */ /* 0x000fc800078a08ff */
[----:B------:R-:W-:-:S04]  /*0440*/  IADD3 R17, R27, R17, RZ ;  /* 0x000000111b117210 */ /* 0x000fc80007ffe0ff */
[----:B------:R-:W-:-:S05]  /*0450*/  LEA.HI.X R19, R26, c[0x0][0x164], R17, 0x1, P5 ;  /* 0x000059001a137a11 */ /* 0x000fca00028f0c11 */
[----:B------:R0:W5:Y:S04]  /*0460*/  @!P3 LDG.E.128 R20, [R18.64] ;  /* 0x000000061214b981 */ /* 0x000168000c1e1d00 */
[----:B------:R0:W5:Y:S02]  /*0470*/  @!P4 LDG.E.128 R12, [R18.64+0x100] ;  /* 0x00010006120cc981 */ /* 0x000164000c1e1d00 */
.L_x_422:
[----:B------:R-:W-:Y:S05]  /*0480*/  BSYNC B0 ;  /* 0x0000000000007941 */ /* 0x000fea0003800000 */
.L_x_421:
[----:B------:R-:W-:Y:S01]  /*0490*/  BSSY B0, `(.L_x_423) ;  /* 0x0000018000007945 */ /* 0x000fe20003800000 */
[----:B------:R-:W-:Y:S01]  /*04a0*/  HFMA2.MMA R17, -RZ, RZ, 0, 0 ;  /* 0x00000000ff117435 */ /* 0x000fe200000001ff */
[----:B-----5:R-:W-:Y:S01]  /*04b0*/  MOV R0, R20 ;  /* 0x0000001400007202 */ /* 0x020fe20000000f00 */
[----:B------:R-:W-:Y:S01]  /*04c0*/  IMAD.MOV.U32 R45, RZ, RZ, R21 ;  /* 0x000000ffff2d7224 */ /* 0x000fe200078e0015 */
[----:B------:R-:W-:Y:S01]  /*04d0*/  MOV R44, R22 ;  /* 0x00000016002c7202 */ /* 0x000fe20000000f00 */
[----:B------:R-:W-:Y:S01]  /*04e0*/  CS2R R26, SRZ ;  /* 0x00000000001a7805 */ /* 0x000fe2000001ff00 */
[----:B------:R-:W-:Y:S01]  /*04f0*/  MOV R51, R23 ;  /* 0x0000001700337202 */ /* 0x000fe20000000f00 */
[----:B0-----:R-:W-:Y:S01]  /*0500*/  CS2R R18, SRZ ;  /* 0x0000000000127805 */ /* 0x001fe2000001ff00 */
[----:B------:R-:W-:Y:S05]  /*0510*/  @P2 BRA `(.L_x_424) ;  /* 0x000000f000002947 */ /* 0x000fea0003800000 */
[----:B------:R-:W-:Y:S02]  /*0520*/  IADD3 R23, P3, R42, 0x10, RZ ;  /* 0x000000102a177810 */ /* 0x000fe40007f7e0ff */
[----:B------:R-:W-:-:S02]  /*0530*/  MOV R21, R31 ;  /* 0x0000001f00157202 */ /* 0x000fc40000000f00 */
[----:B------:R-:W-:Y:S01]  /*0540*/  ISETP.GE.AND P4, PT, R38, c[0x0][0x16c], PT ;  /* 0x00005b0026007a0c */ /* 0x000fe20003f86270 */
[----:B------:R-:W-:-:S04]  /*0550*/  IMAD.X R20, RZ, RZ, R43, P3 ;  /* 0x000000ffff147224 */ /* 0x000fc800018e062b */
[----:B------:R-:W-:Y:S01]  /*0560*/  IMAD R22, R20, c[0x0][0x178], RZ ;  /* 0x00005e0014167a24 */ /* 0x000fe200078e02ff */
[----:B------:R-:W-:Y:S02]  /*0570*/  MOV R20, R28 ;  /* 0x0000001c00147202 */ /* 0x000fe40000000f00 */
[----:B------:R-:W-:-:S03]  /*0580*/  IADD3 R28, R38, 0x80, RZ ;  /* 0x00000080261c7810 */ /* 0x000fc60007ffe0ff */
        /* <DEDUP_REMOVED lines=8> */
.L_x_424:
[----:B------:R-:W-:Y:S05]  /*0610*/  BSYNC B0 ;  /* 0x0000000000007941 */ /* 0x000fea0003800000 */
.L_x_423:
[----:B-----5:R-:W-:Y:S01]  /*0620*/  MOV R50, R24 ;  /* 0x0000001800327202 */ /* 0x020fe20000000f00 */
[----:B------:R-:W-:Y:S01]  /*0630*/  IMAD R24, R5, c[0x0][0x1a8], RZ ;  /* 0x00006a0005187a24 */ /* 0x000fe200078e02ff */
[----:B------:R-:W-:Y:S01]  /*0640*/  BSSY B0, `(.L_x_425) ;  /* 0x000001a000007945 */ /* 0x000fe20003800000 */
[C---:B------:R-:W-:Y:S01]  /*0650*/  IMAD.WIDE.U32 R46, R7.reuse, c[0x0][0x1a8], R46 ;  /* 0x00006a00072e7a25 */ /* 0x040fe200078e002e */
[----:B------:R-:W-:Y:S01]  /*0660*/  HFMA2.MMA R32, -RZ, RZ, 0, 0 ;  /* 0x00000000ff207435 */ /* 0x000fe200000001ff */
[----:B------:R-:W-:Y:S01]  /*0670*/  MOV R53, R26 ;  /* 0x0000001a00357202 */ /* 0x000fe20000000f00 */
[----:B------:R-:W-:Y:S01]  /*0680*/  CS2R R28, SRZ ;  /* 0x00000000001c7805 */ /* 0x000fe2000001ff00 */
[----:B------:R-:W-:Y:S01]  /*0690*/  IMAD R49, R7, c[0x0][0x1ac], R24 ;  /* 0x00006b0007317a24 */ /* 0x000fe200078e0218 */
[----:B------:R-:W-:Y:S01]  /*06a0*/  MOV R54, R27 ;  /* 0x0000001b00367202 */ /* 0x000fe20000000f00 */
[----:B------:R-:W-:Y:S01]  /*06b0*/  IMAD.MOV.U32 R52, RZ, RZ, R25 ;  /* 0x000000ffff347224 */ /* 0x000fe200078e0019 */
[----:B------:R-:W-:Y:S01]  /*06c0*/  CS2R R20, SRZ ;  /* 0x0000000000147805 */ /* 0x000fe2000001ff00 */
[----:B0-----:R-:W-:Y:S01]  /*06d0*/  CS2R R22, SRZ ;  /* 0x0000000000167805 */ /* 0x001fe2000001ff00 */
[----:B------:R-:W-:Y:S01]  /*06e0*/  CS2R R24, SRZ ;  /* 0x0000000000187805 */ /* 0x000fe2000001ff00 */
[----:B------:R-:W-:Y:S01]  /*06f0*/  CS2R R26, SRZ ;  /* 0x00000000001a7805 */ /* 0x000fe2000001ff00 */
[----:B------:R-:W-:Y:S01]  /*0700*/  IADD3 R49, R47, R49, RZ ;  /* 0x000000312f317210 */ /* 0x000fe20007ffe0ff */
[----:B------:R-:W-:Y:S05]  /*0710*/  @P1 BRA `(.L_x_426) ;  /* 0x000000c000001947 */ /* 0x000fea0003800000 */
[----:B------:R-:W-:Y:S01]  /*0720*/  IMAD R33, R43, c[0x0][0x198], RZ ;  /* 0x000066002b217a24 */ /* 0x000fe200078e02ff */
[C---:B------:R-:W-:Y:S01]  /*0730*/  IADD3 R34, R38.reuse, 0x80, RZ ;  /* 0x0000008026227810 */ /* 0x040fe20007ffe0ff */
[----:B------:R-:W-:Y:S01]  /*0740*/  IMAD.MOV.U32 R48, RZ, RZ, R46 ;  /* 0x000000ffff307224 */ /* 0x000fe200078e002e */
[----:B------:R-:W-:Y:S01]  /*0750*/  ISETP.GE.AND P3, PT, R38, c[0x0][0x16c], PT ;  /* 0x00005b0026007a0c */ /* 0x000fe20003f66270 */
[----:B------:R-:W-:Y:S01]  /*0760*/  IMAD R33, R42, c[0x0][0x19c], R33 ;  /* 0x000067002a217a24 */ /* 0x000fe200078e0221 */
[----:B------:R-:W-:Y:S01]  /*0770*/  ISETP.GE.AND P4, PT, R34, c[0x0][0x16c], PT ;  /* 0x00005b0022007a0c */ /* 0x000fe20003f86270 */
[----:B------:R-:W-:-:S05]  /*0780*/  IMAD.WIDE.U32 R30, R42, c[0x0][0x198], R48 ;  /* 0x000066002a1e7a25 */ /* 0x000fca00078e0030 */
[----:B------:R-:W-:Y:S02]  /*0790*/  IADD3 R31, R31, R33, RZ ;  /* 0x000000211f1f7210 */ /* 0x000fe40007ffe0ff */
[----:B------:R-:W-:-:S04]  /*07a0*/  LEA R34, P1, R30, c[0x0][0x190], 0x1 ;  /* 0x000064001e227a11 */ /* 0x000fc800078208ff */
[----:B------:R-:W-:-:S05]  /*07b0*/  LEA.HI.X R35, R30, c[0x0][0x194], R31, 0x1, P1 ;  /* 0x000065001e237a11 */ /* 0x000fca00008f0c1f */
[----:B------:R0:W5:Y:S04]  /*07c0*/  @!P3 LDG.E.128 R20, [R34.64] ;  /* 0x000000062214b981 */ /* 0x000168000c1e1d00 */
[----:B------:R0:W5:Y:S02]  /*07d0*/  @!P4 LDG.E.128 R24, [R34.64+0x100] ;  /* 0x000100062218c981 */ /* 0x000164000c1e1d00 */
.L_x_426:
[----:B------:R-:W-:Y:S05]  /*07e0*/  BSYNC B0 ;  /* 0x0000000000007941 */ /* 0x000fea0003800000 */
.L_x_425:
[----:B-----5:R-:W-:Y:S01]  /*07f0*/  MOV R55, R20 ;  /* 0x0000001400377202 */ /* 0x020fe20000000f00 */
[----:B------:R-:W-:Y:S01]  /*0800*/  BSSY B0, `(.L_x_427) ;  /* 0x0000015000007945 */ /* 0x000fe20003800000 */
[----:B------:R-:W-:Y:S01]  /*0810*/  HFMA2.MMA R33, -RZ, RZ, 0, 0 ;  /* 0x00000000ff217435 */ /* 0x000fe200000001ff */
[----:B------:R-:W-:Y:S01]  /*0820*/  CS2R R30, SRZ ;  /* 0x00000000001e7805 */ /* 0x000fe2000001ff00 */
[----:B0-----:R-:W-:Y:S01]  /*0830*/  CS2R R34, SRZ ;  /* 0x0000000000227805 */ /* 0x001fe2000001ff00 */
[----:B------:R-:W-:Y:S02]  /*0840*/  HADD2.F32 R56, -RZ, R0.H1_H1 ;  /* 0x30000000ff387230 */ /* 0x000fe40000004100 */
[----:B------:R-:W-:Y:S01]  /*0850*/  HADD2.F32 R57, -RZ, R55.H1_H1 ;  /* 0x30000037ff397230 */ /* 0x000fe20000004100 */
[----:B------:R-:W-:Y:S05]  /*0860*/  @P2 BRA `(.L_x_428) ;  /* 0x000000e000002947 */ /* 0x000fea0003800000 */
[----:B------:R-:W-:Y:S01]  /*0870*/  IADD3 R39, P1, R42, 0x10, RZ ;  /* 0x000000102a277810 */ /* 0x000fe20007f3e0ff */
[----:B------:R-:W-:Y:S01]  /*0880*/  IMAD.MOV.U32 R47, RZ, RZ, R49 ;  /* 0x000000ffff2f7224 */ /* 0x000fe200078e0031 */
[----:B------:R-:W-:-:S02]  /*0890*/  ISETP.GE.AND P2, PT, R38, c[0x0][0x16c], PT ;  /* 0x00005b0026007a0c */ /* 0x000fc40003f46270 */
[----:B------:R-:W-:Y:S01]  /*08a0*/  IADD3.X R42, RZ, R43, RZ, P1, !PT ;  /* 0x0000002bff2a7210 */ /* 0x000fe20000ffe4ff */
[----:B------:R-:W-:Y:S01]  /*08b0*/  IMAD.WIDE.U32 R46, R39, c[0x0][0x198], R46 ;  /* 0x00006600272e7a25 */ /* 0x000fe200078e002e */
[----:B------:R-:W-:-:S03]  /*08c0*/  IADD3 R43, R38, 0x80, RZ ;  /* 0x00000080262b7810 */ /* 0x000fc60007ffe0ff */
[----:B------:R-:W-:Y:S01]  /*08d0*/  IMAD R42, R42, c[0x0][0x198], RZ ;  /* 0x000066002a2a7a24 */ /* 0x000fe200078e02ff */
[----:B------:R-:W-:Y:S02]  /*08e0*/  ISETP.GE.AND P3, PT, R43, c[0x0][0x16c], PT ;  /* 0x00005b002b007a0c */ /* 0x000fe40003f66270 */
[----:B------:R-:W-:Y:S01]  /*08f0*/  LEA R38, P1, R46, c[0x0][0x190], 0x1 ;  /* 0x000064002e267a11 */ /* 0x000fe200078208ff */
[----:B------:R-:W-:-:S05]  /*0900*/  IMAD R39, R39, c[0x0][0x19c], R42 ;  /* 0x0000670027277a24 */ /* 0x000fca00078e022a */
[----:B------:R-:W-:-:S04]  /*0910*/  IADD3 R39, R47, R39, RZ ;  /* 0x000000272f277210 */ /* 0x000fc80007ffe0ff */
[----:B------:R-:W-:-:S05]  /*0920*/  LEA.HI.X R39, R46, c[0x0][0x194], R39, 0x1, P1 ;  /* 0x000065002e277a11 */ /* 0x000fca00008f0c27 */
[----:B------:R0:W5:Y:S04]  /*0930*/  @!P2 LDG.E.128 R28, [R38.64] ;  /* 0x00000006261ca981 */ /* 0x000168000c1e1d00 */
[----:B------:R0:W5:Y:S02]  /*0940*/  @!P3 LDG.E.128 R32, [R38.64+0x100] ;  /* 0x000100062620b981 */ /* 0x000164000c1e1d00 */
.L_x_428:
[----:B------:R-:W-:Y:S05]  /*0950*/  BSYNC B0 ;  /* 0x0000000000007941 */ /* 0x000fea0003800000 */
.L_x_427:
[----:B------:R-:W-:Y:S01]  /*0960*/  HADD2.F32 R0, -RZ, R0.H0_H0 ;  /* 0x20000000ff007230 */ /* 0x000fe20000004100 */
[----:B------:R-:W-:Y:S01]  /*0970*/  FMUL.FTZ R56, R56, R57 ;  /* 0x0000003938387220 */ /* 0x000fe20000410000 */
[----:B0-----:R-:W-:Y:S01]  /*0980*/  HADD2.F32 R39, -RZ, R55.H0_H0 ;  /* 0x20000037ff277230 */ /* 0x001fe20000004100 */
[----:B------:R-:W-:Y:S01]  /*0990*/  ISETP.NE.AND P1, PT, R3, RZ, PT ;  /* 0x000000ff0300720c */ /* 0x000fe20003f25270 */
[----:B-----5:R-:W-:Y:S01]  /*09a0*/  HADD2.F32 R43, -RZ, R28.H1_H1 ;  /* 0x3000001cff2b7230 */ /* 0x020fe20000004100 */
[----:B------:R-:W-:Y:S01]  /*09b0*/  BSSY B0, `(.L_x_429) ;  /* 0x0000084000007945 */ /* 0x000fe20003800000 */
[----:B------:R-:W-:Y:S01]  /*09c0*/  HADD2.F32 R20, -RZ, R45.H0_H0 ;  /* 0x2000002dff147230 */ /* 0x000fe20000004100 */
[----:B------:R-:W-:Y:S01]  /*09d0*/  FFMA.FTZ R56, R0, R39, R56 ;  /* 0x0000002700387223 */ /* 0x000fe20000010038 */
[----:B------:R-:W-:-:S02]  /*09e0*/  HADD2.F32 R0, -RZ, R50.H1_H1 ;  /* 0x30000032ff007230 */ /* 0x000fc40000004100 */
[----:B------:R-:W-:Y:S02]  /*09f0*/  HADD2.F32 R50, -RZ, R50.H0_H0 ;  /* 0x20000032ff327230 */ /* 0x000fe40000004100 */
[----:B------:R-:W-:Y:S01]  /*0a00*/  HADD2.F32 R39, -RZ, R28.H0_H0 ;  /* 0x2000001cff277230 */ /* 0x000fe20000004100 */
[----:B------:R-:W-:Y:S01]  /*0a10*/  FMUL.FTZ R0, R0, R43 ;  /* 0x0000002b00007220 */ /* 0x000fe20000410000 */
[----:B------:R-:W-:Y:S02]  /*0a20*/  HADD2.F32 R47, -RZ, R21.H0_H0 ;  /* 0x20000015ff2f7230 */ /* 0x000fe40000004100 */
[----:B------:R-:W-:Y:S01]  /*0a30*/  HADD2.F32 R45, -RZ, R45.H1_H1 ;  /* 0x3000002dff2d7230 */ /* 0x000fe20000004100 */
[----:B------:R-:W-:Y:S01]  /*0a40*/  FFMA.FTZ R50, R50, R39, R0 ;  /* 0x0000002732327223 */ /* 0x000fe20000010000 */
[----:B------:R-:W-:Y:S01]  /*0a50*/  HADD2.F32 R0, -RZ, R52.H0_H0 ;  /* 0x20000034ff007230 */ /* 0x000fe20000004100 */
[----:B------:R-:W-:Y:S01]  /*0a60*/  FFMA.FTZ R47, R20, R47, R56 ;  /* 0x0000002f142f7223 */ /* 0x000fe20000010038 */
[----:B------:R-:W-:-:S02]  /*0a70*/  HADD2.F32 R39, -RZ, R29.H0_H0 ;  /* 0x2000001dff277230 */ /* 0x000fc40000004100 */
[----:B------:R-:W-:Y:S02]  /*0a80*/  HADD2.F32 R52, -RZ, R52.H1_H1 ;  /* 0x30000034ff347230 */ /* 0x000fe40000004100 */
[----:B------:R-:W-:Y:S01]  /*0a90*/  HADD2.F32 R29, -RZ, R29.H1_H1 ;  /* 0x3000001dff1d7230 */ /* 0x000fe20000004100 */
[----:B------:R-:W-:Y:S01]  /*0aa0*/  FFMA.FTZ R0, R0, R39, R50 ;  /* 0x0000002700007223 */ /* 0x000fe20000010032 */
[----:B------:R-:W-:Y:S02]  /*0ab0*/  HADD2.F32 R20, -RZ, R21.H1_H1 ;  /* 0x30000015ff147230 */ /* 0x000fe40000004100 */
[----:B------:R-:W-:Y:S01]  /*0ac0*/  HADD2.F32 R42, -RZ, R22.H0_H0 ;  /* 0x20000016ff2a7230 */ /* 0x000fe20000004100 */
[----:B------:R-:W-:Y:S01]  /*0ad0*/  FFMA.FTZ R52, R52, R29, R0 ;  /* 0x0000001d34347223 */ /* 0x000fe20000010000 */
[----:B------:R-:W-:Y:S01]  /*0ae0*/  HADD2.F32 R29, -RZ, R44.H0_H0 ;  /* 0x2000002cff1d7230 */ /* 0x000fe20000004100 */
[----:B------:R-:W-:Y:S01]  /*0af0*/  FFMA.FTZ R45, R45, R20, R47 ;  /* 0x000000142d2d7223 */ /* 0x000fe2000001002f */
[----:B------:R-:W-:-:S02]  /*0b00*/  HADD2.F32 R38, -RZ, R53.H0_H0 ;  /* 0x20000035ff267230 */ /* 0x000fc40000004100 */
[----:B------:R-:W-:Y:S01]  /*0b10*/  HADD2.F32 R39, -RZ, R30.H0_H0 ;  /* 0x2000001eff277230 */ /* 0x000fe20000004100 */
[----:B------:R-:W-:Y:S01]  /*0b20*/  FFMA.FTZ R42, R29, R42, R45 ;  /* 0x0000002a1d2a7223 */ /* 0x000fe2000001002d */
[----:B------:R-:W-:Y:S02]  /*0b30*/  HADD2.F32 R44, -RZ, R44.H1_H1 ;  /* 0x3000002cff2c7230 */ /* 0x000fe40000004100 */
[----:B------:R-:W-:Y:S01]  /*0b40*/  HADD2.F32 R47, -RZ, R22.H1_H1 ;  /* 0x30000016ff2f7230 */ /* 0x000fe20000004100 */
[----:B------:R-:W-:Y:S01]  /*0b50*/  FFMA.FTZ R52, R38, R39, R52 ;  /* 0x0000002726347223 */ /* 0x000fe20000010034 */
[----:B------:R-:W-:Y:S02]  /*0b60*/  HADD2.F32 R53, -RZ, R53.H1_H1 ;  /* 0x30000035ff357230 */ /* 0x000fe40000004100 */
[--C-:B------:R-:W-:Y:S01]  /*0b70*/  HADD2.F32 R45, -RZ, R24.reuse.H0_H0 ;  /* 0x20000018ff2d7230 */ /* 0x100fe20000004100 */
[----:B------:R-:W-:Y:S01]  /*0b80*/  FFMA.FTZ R44, R44, R47, R42 ;  /* 0x0000002f2c2c7223 */ /* 0x000fe2000001002a */
[----:B------:R-:W-:-:S02]  /*0b90*/  HADD2.F32 R43, -RZ, R24.H1_H1 ;  /* 0x30000018ff2b7230 */ /* 0x000fc40000004100 */
[----:B------:R-:W-:Y:S02]  /*0ba0*/  HADD2.F32 R30, -RZ, R30.H1_H1 ;  /* 0x3000001eff1e7230 */ /* 0x000fe40000004100 */
[--C-:B------:R-:W-:Y:S02]  /*0bb0*/  HADD2.F32 R24, -RZ, R26.reuse.H0_H0 ;  /* 0x2000001aff187230 */ /* 0x100fe40000004100 */
[----:B------:R-:W-:Y:S01]  /*0bc0*/  HADD2.F32 R29, -RZ, R26.H1_H1 ;  /* 0x3000001aff1d7230 */ /* 0x000fe20000004100 */
[----:B------:R-:W-:Y:S01]  /*0bd0*/  FFMA.FTZ R52, R53, R30, R52 ;  /* 0x0000001e35347223 */ /* 0x000fe20000010034 */
[--C-:B------:R-:W-:Y:S02]  /*0be0*/  HADD2.F32 R39, -RZ, R25.reuse.H0_H0 ;  /* 0x20000019ff277230 */ /* 0x100fe40000004100 */
[----:B------:R-:W-:Y:S02]  /*0bf0*/  HADD2.F32 R38, -RZ, R25.H1_H1 ;  /* 0x30000019ff267230 */ /* 0x000fe40000004100 */
[----:B------:R-:W-:-:S02]  /*0c00*/  HADD2.F32 R26, -RZ, R51.H0_H0 ;  /* 0x20000033ff1a7230 */ /* 0x000fc40000004100 */
[----:B------:R-:W-:Y:S02]  /*0c10*/  HADD2.F32 R47, -RZ, R23.H0_H0 ;  /* 0x20000017ff2f7230 */ /* 0x000fe40000004100 */
[--C-:B------:R-:W-:Y:S02]  /*0c20*/  HADD2.F32 R25, -RZ, R27.reuse.H0_H0 ;  /* 0x2000001bff197230 */ /* 0x100fe40000004100 */
[----:B------:R-:W-:Y:S01]  /*0c30*/  HADD2.F32 R22, -RZ, R27.H1_H1 ;  /* 0x3000001bff167230 */ /* 0x000fe20000004100 */
[----:B------:R-:W-:Y:S01]  /*0c40*/  FFMA.FTZ R26, R26, R47, R44 ;  /* 0x0000002f1a1a7223 */ /* 0x000fe2000001002c */
[----:B------:R-:W-:Y:S02]  /*0c50*/  HADD2.F32 R27, -RZ, R54.H0_H0 ;  /* 0x20000036ff1b7230 */ /* 0x000fe40000004100 */
[----:B------:R-:W-:Y:S02]  /*0c60*/  HADD2.F32 R42, -RZ, R31.H0_H0 ;  /* 0x2000001fff2a7230 */ /* 0x000fe40000004100 */
[----:B------:R-:W-:-:S02]  /*0c70*/  HADD2.F32 R51, -RZ, R51.H1_H1 ;  /* 0x30000033ff337230 */ /* 0x000fc40000004100 */
[----:B------:R-:W-:Y:S01]  /*0c80*/  HADD2.F32 R30, -RZ, R23.H1_H1 ;  /* 0x30000017ff1e7230 */ /* 0x000fe20000004100 */
[----:B------:R-:W-:Y:S01]  /*0c90*/  FFMA.FTZ R27, R27, R42, R52 ;  /* 0x0000002a1b1b7223 */ /* 0x000fe20000010034 */
[----:B------:R-:W-:Y:S02]  /*0ca0*/  HADD2.F32 R54, -RZ, R54.H1_H1 ;  /* 0x30000036ff367230 */ /* 0x000fe40000004100 */
[----:B------:R-:W-:Y:S01]  /*0cb0*/  HADD2.F32 R31, -RZ, R31.H1_H1 ;  /* 0x3000001fff1f7230 */ /* 0x000fe20000004100 */
[----:B------:R-:W-:Y:S01]  /*0cc0*/  FFMA.FTZ R30, R51, R30, R26 ;  /* 0x0000001e331e7223 */ /* 0x000fe2000001001a */
[----:B------:R-:W-:Y:S02]  /*0cd0*/  HADD2.F32 R0, -RZ, R12.H0_H0 ;  /* 0x2000000cff007230 */ /* 0x000fe40000004100 */
[----:B------:R-:W-:Y:S01]  /*0ce0*/  HADD2.F32 R23, -RZ, R16.H0_H0 ;  /* 0x20000010ff177230 */ /* 0x000fe20000004100 */
[----:B------:R-:W-:Y:S01]  /*0cf0*/  FFMA.FTZ R31, R54, R31, R27 ;  /* 0x0000001f361f7223 */ /* 0x000fe2000001001b */
[----:B------:R-:W-:Y:S01]  /*0d00*/  HADD2.F32 R26, -RZ, R32.H0_H0 ;  /* 0x20000020ff1a7230 */ /* 0x000fe20000004100 */
[----:B------:R-:W-:Y:S01]  /*0d10*/  FFMA.FTZ R0, R0, R45, R30 ;  /* 0x0000002d00007223 */ /* 0x000fe2000001001e */
[----:B------:R-:W-:-:S02]  /*0d20*/  HADD2.F32 R20, -RZ, R12.H1_H1 ;  /* 0x3000000cff147230 */ /* 0x000fc40000004100 */
[----:B------:R-:W-:Y:S01]  /*0d30*/  HADD2.F32 R16, -RZ, R16.H1_H1 ;  /* 0x30000010ff107230 */ /* 0x000fe20000004100 */
[----:B------:R-:W-:Y:S01]  /*0d40*/  FFMA.FTZ R26, R23, R26, R31 ;  /* 0x0000001a171a7223 */ /* 0x000fe2000001001f */
        /* <DEDUP_REMOVED lines=31> */
[----:B------:R-:W-:-:S04]  /*0f40*/  FFMA.FTZ R14, R15, R22, R14 ;  /* 0x000000160f0e7223 */ /* 0x000fc8000001000e */
[----:B------:R-:W-:Y:S01]  /*0f50*/  FFMA.FTZ R12, R19, R12, R0 ;  /* 0x0000000c130c7223 */ /* 0x000fe20000010000 */
[----:B------:R-:W0:Y:S04]  /*0f60*/  SHFL.BFLY PT, R13, R14, 0x8, 0x1f ;  /* 0x0d001f000e0d7f89 */ /* 0x000e2800000e0000 */
[----:B------:R-:W1:Y:S01]  /*0f70*/  SHFL.BFLY PT, R15, R12, 0x8, 0x1f ;  /* 0x0d001f000c0f7f89 */ /* 0x000e6200000e0000 */
[----:B0-----:R-:W-:Y:S02]  /*0f80*/  FADD.FTZ R13, R14, R13 ;  /* 0x0000000d0e0d7221 */ /* 0x001fe40000010000 */
[----:B-1----:R-:W-:-:S03]  /*0f90*/  FADD.FTZ R16, R12, R15 ;  /* 0x0000000f0c107221 */ /* 0x002fc60000010000 */
[----:B------:R-:W0:Y:S01]  /*0fa0*/  SHFL.BFLY PT, R0, R13, 0x4, 0x1f ;  /* 0x0c801f000d007f89 */ /* 0x000e2200000e0000 */
[----:B------:R-:W-:-:S03]  /*0fb0*/  SHF.L.U32 R12, R10, 0x2, RZ ;  /* 0x000000020a0c7819 */ /* 0x000fc600000006ff */
[----:B------:R-:W1:Y:S01]  /*0fc0*/  SHFL.BFLY PT, R15, R16, 0x4, 0x1f ;  /* 0x0c801f00100f7f89 */ /* 0x000e6200000e0000 */
[----:B0-----:R-:W-:Y:S01]  /*0fd0*/  FADD.FTZ R0, R13, R0 ;  /* 0x000000000d007221 */ /* 0x001fe20000010000 */
[----:B------:R-:W-:Y:S01]  /*0fe0*/  SHF.L.U32 R13, R11, 0xd, RZ ;  /* 0x0000000d0b0d7819 */ /* 0x000fe200000006ff */
[----:B-1----:R-:W-:Y:S01]  /*0ff0*/  FADD.FTZ R17, R16, R15 ;  /* 0x0000000f10117221 */ /* 0x002fe20000010000 */
[----:B------:R-:W-:Y:S02]  /*1000*/  SHF.R.S32.HI R16, RZ, 0x1f, R12 ;  /* 0x0000001fff107819 */ /* 0x000fe4000001140c */
[----:B------:R-:W0:Y:S01]  /*1010*/  SHFL.BFLY PT, R15, R0, 0x2, 0x1f ;  /* 0x0c401f00000f7f89 */ /* 0x000e2200000e0000 */
[----:B------:R-:W-:-:S03]  /*1020*/  IADD3 R12, P2, R13, R12, RZ ;  /* 0x0000000c0d0c7210 */ /* 0x000fc60007f5e0ff */
[----:B------:R-:W1:Y:S01]  /*1030*/  SHFL.BFLY PT, R18, R17, 0x2, 0x1f ;  /* 0x0c401f0011127f89 */ /* 0x000e6200000e0000 */
[----:B------:R-:W-:Y:S01]  /*1040*/  LEA.HI.X.SX32 R13, R13, R16, 0x1, P2 ;  /* 0x000000100d0d7211 */ /* 0x000fe200010f0eff */
[----:B0-----:R-:W-:Y:S02]  /*1050*/  FADD.FTZ R15, R0, R15 ;  /* 0x0000000f000f7221 */ /* 0x001fe40000010000 */
[----:B-1----:R-:W-:-:S03]  /*1060*/  FADD.FTZ R18, R17, R18 ;  /* 0x0000001211127221 */ /* 0x002fc60000010000 */
[----:B------:R-:W0:Y:S01]  /*1070*/  SHFL.BFLY PT, R14, R15, 0x1, 0x1f ;  /* 0x0c201f000f0e7f89 */ /* 0x000e2200000e0000 */
[----:B------:R-:W-:-:S03]  /*1080*/  IMAD R17, R6, c[0x0][0x220], RZ ;  /* 0x0000880006117a24 */ /* 0x000fc600078e02ff */
[----:B------:R-:W1:Y:S01]  /*1090*/  SHFL.BFLY PT, R19, R18, 0x1, 0x1f ;  /* 0x0c201f0012137f89 */ /* 0x000e6200000e0000 */
[----:B0-----:R-:W-:Y:S02]  /*10a0*/  FADD.FTZ R16, R15, R14 ;  /* 0x0000000e0f107221 */ /* 0x001fe40000010000 */
[----:B-1----:R-:W-:Y:S01]  /*10b0*/  FADD.FTZ R19, R18, R19 ;  /* 0x0000001312137221 */ /* 0x002fe20000010000 */
[----:B------:R-:W-:Y:S05]  /*10c0*/  @P1 BRA `(.L_x_430) ;  /* 0x0000012000001947 */ /* 0x000fea0003800000 */
[--C-:B------:R-:W-:Y:S01]  /*10d0*/  SHF.R.S32.HI R37, RZ, 0x1f, R36.reuse ;  /* 0x0000001fff257819 */ /* 0x100fe20000011424 */
[----:B------:R-:W-:Y:S01]  /*10e0*/  IMAD R3, R6, c[0x0][0x1c8], RZ ;  /* 0x0000720006037a24 */ /* 0x000fe200078e02ff */
[----:B------:R-:W-:Y:S01]  /*10f0*/  ISETP.GE.AND P2, PT, R40, R9, PT ;  /* 0x000000092800720c */ /* 0x000fe20003f46270 */
[----:B------:R-:W-:Y:S02]  /*1100*/  IMAD R0, R5, c[0x0][0x1d0], RZ ;  /* 0x0000740005007a24 */ /* 0x000fe400078e02ff */
[C---:B------:R-:W-:Y:S02]  /*1110*/  IMAD R3, R8.reuse, c[0x0][0x1cc], R3 ;  /* 0x0000730008037a24 */ /* 0x040fe400078e0203 */
[----:B------:R-:W-:-:S05]  /*1120*/  IMAD.WIDE.U32 R14, R8, c[0x0][0x1c8], R36 ;  /* 0x00007200080e7a25 */ /* 0x000fca00078e0024 */
[----:B------:R-:W-:Y:S01]  /*1130*/  IADD3 R15, R15, R3, RZ ;  /* 0x000000030f0f7210 */ /* 0x000fe20007ffe0ff */
[----:B------:R-:W-:-:S04]  /*1140*/  IMAD R3, R7, c[0x0][0x1d4], R0 ;  /* 0x0000750007037a24 */ /* 0x000fc800078e0200 */
[----:B------:R-:W-:-:S05]  /*1150*/  IMAD.WIDE.U32 R14, R7, c[0x0][0x1d0], R14 ;  /* 0x00007400070e7a25 */ /* 0x000fca00078e000e */
[----:B------:R-:W-:-:S04]  /*1160*/  IADD3 R0, P1, R40, R14, RZ ;  /* 0x0000000e28007210 */ /* 0x000fc80007f3e0ff */
[----:B------:R-:W-:Y:S02]  /*1170*/  IADD3.X R15, R41, R15, R3, P1, !PT ;  /* 0x0000000f290f7210 */ /* 0x000fe40000ffe403 */
[----:B------:R-:W-:Y:S02]  /*1180*/  LEA R14, P3, R0, c[0x0][0x1b0], 0x2 ;  /* 0x00006c00000e7a11 */ /* 0x000fe400078610ff */
[----:B------:R-:W-:Y:S02]  /*1190*/  ISETP.GE.AND P1, PT, R2, R9, PT ;  /* 0x000000090200720c */ /* 0x000fe40003f26270 */
[----:B------:R-:W-:Y:S02]  /*11a0*/  LEA.HI.X R15, R0, c[0x0][0x1b4], R15, 0x2, P3 ;  /* 0x00006d00000f7a11 */ /* 0x000fe400018f140f */
[----:B------:R-:W-:Y:S02]  /*11b0*/  FSEL R3, R16, RZ, !P2 ;  /* 0x000000ff10037208 */ /* 0x000fe40005000000 */
[----:B------:R-:W-:-:S03]  /*11c0*/  FSEL R9, R19, RZ, !P1 ;  /* 0x000000ff13097208 */ /* 0x000fc60004800000 */
[----:B------:R0:W-:Y:S04]  /*11d0*/  STG.E [R14.64], R3 ;  /* 0x000000030e007986 */ /* 0x0001e8000c101906 */
[----:B------:R0:W-:Y:S02]  /*11e0*/  STG.E [R14.64+0x40], R9 ;  /* 0x000040090e007986 */ /* 0x0001e4000c101906 */
.L_x_430:
[----:B------:R-:W-:Y:S05]  /*11f0*/  BSYNC B0 ;  /* 0x0000000000007941 */ /* 0x000fea0003800000 */
.L_x_429:
[----:B------:R-:W-:Y:S01]  /*1200*/  UMOV UR4, 0x1f ;  /* 0x0000001f00047882 */ /* 0x000fe20000000000 */
[C---:B------:R-:W-:Y:S01]  /*1210*/  IMAD R17, R8.reuse, c[0x0][0x224], R17 ;  /* 0x0000890008117a24 */ /* 0x040fe200078e0211 */
[----:B------:R-:W-:Y:S01]  /*1220*/  ULDC UR5, c[0x0][0x168] ;  /* 0x00005a0000057ab9 */ /* 0x000fe20000000800 */
[----:B------:R-:W-:Y:S01]  /*1230*/  IMAD.WIDE.U32 R12, R8, c[0x0][0x220], R12 ;  /* 0x00008800080c7a25 */ /* 0x000fe200078e000c */
[----:B------:R-:W-:Y:S01]  /*1240*/  UIADD3 UR4, UR4, UR5, URZ ;  /* 0x0000000504047290 */ /* 0x000fe2000fffe03f */
[----:B------:R-:W-:Y:S01]  /*1250*/  ISETP.NE.U32.AND P1, PT, RZ, c[0x0][0x238], PT ;  /* 0x00008e00ff007a0c */ /* 0x000fe20003f25070 */
[----:B------:R-:W-:Y:S01]  /*1260*/  BSSY B0, `(.L_x_431) ;  /* 0x0000021000007945 */ /* 0x000fe20003800000 */
[----:B------:R-:W-:Y:S01]  /*1270*/  IMAD.IADD R13, R13, 0x1, R17 ;  /* 0x000000010d0d7824 */ /* 0x000fe200078e0211 */
[----:B------:R-:W-:Y:S01]  /*1280*/  USHF.R.S32.HI UR5, URZ, 0x1f, UR4 ;  /* 0x0000001f3f057899 */ /* 0x000fe20008011404 */
[----:B------:R-:W-:Y:S01]  /*1290*/  IMAD R0, R5, c[0x0][0x228], RZ ;  /* 0x00008a0005007a24 */ /* 0x000fe200078e02ff */
[----:B------:R-:W-:Y:S01]  /*12a0*/  ISETP.NE.AND.EX P1, PT, RZ, c[0x0][0x23c], PT, P1 ;  /* 0x00008f00ff007a0c */ /* 0x000fe20003f25310 */
[----:B0-----:R-:W-:Y:S01]  /*12b0*/  IMAD.WIDE.U32 R2, R7, c[0x0][0x228], R12 ;  /* 0x00008a0007027a25 */ /* 0x001fe200078e000c */
[----:B------:R-:W-:-:S02]  /*12c0*/  ULEA.HI UR5, UR5, UR4, URZ, 0x5 ;  /* 0x0000000405057291 */ /* 0x000fc4000f8f283f */
[----:B------:R-:W-:Y:S01]  /*12d0*/  ISETP.NE.OR P1, PT, R10, RZ, !P1 ;  /* 0x000000ff0a00720c */ /* 0x000fe20004f25670 */
[----:B------:R-:W-:Y:S01]  /*12e0*/  IMAD R15, R7, c[0x0][0x22c], R0 ;  /* 0x00008b00070f7a24 */ /* 0x000fe200078e0200 */
[----:B------:R-:W-:Y:S01]  /*12f0*/  ULOP3.LUT UR5, UR5, 0xffffffe0, URZ, 0xc0, !UPT ;  /* 0xffffffe005057892 */ /* 0x000fe2000f8ec03f */
[----:B------:R-:W-:-:S03]  /*1300*/  LEA R14, P2, R2, c[0x0][0x208], 0x2 ;  /* 0x00008200020e7a11 */ /* 0x000fc600078410ff */
[----:B------:R-:W-:Y:S02]  /*1310*/  IADD3 R3, R3, R15, RZ ;  /* 0x0000000f03037210 */ /* 0x000fe40007ffe0ff */
[----:B------:R-:W-:Y:S02]  /*1320*/  IADD3 R9, -R36, UR5, RZ ;  /* 0x0000000524097c10 */ /* 0x000fe4000fffe1ff */
[----:B------:R-:W-:Y:S02]  /*1330*/  LEA.HI.X R15, R2, c[0x0][0x20c], R3, 0x2, P2 ;  /* 0x00008300020f7a11 */ /* 0x000fe400010f1403 */
[----:B------:R-:W-:-:S13]  /*1340*/  ISETP.GE.OR P0, PT, R10, R9, P0 ;  /* 0x000000090a00720c */ /* 0x000fda0000706670 */
[----:B------:R-:W-:Y:S05]  /*1350*/  @P0 BRA `(.L_x_432) ;  /* 0x0000011000000947 */ /* 0x000fea0003800000 */
[----:B------:R-:W-:Y:S01]  /*1360*/  SHF.R.S32.HI R3, RZ, 0x1f, R10 ;  /* 0x0000001fff037819 */ /* 0x000fe2000001140a */
[----:B------:R-:W-:Y:S01]  /*1370*/  IMAD R9, R6, c[0x0][0x1f8], RZ ;  /* 0x00007e0006097a24 */ /* 0x000fe200078e02ff */
[----:B------:R-:W-:Y:S01]  /*1380*/  IADD3 R2, P0, R36, R10, RZ ;  /* 0x0000000a24027210 */ /* 0x000fe20007f1e0ff */
[----:B------:R-:W-:Y:S02]  /*1390*/  IMAD R0, R5, c[0x0][0x200], RZ ;  /* 0x0000800005007a24 */ /* 0x000fe400078e02ff */
[----:B------:R-:W-:Y:S01]  /*13a0*/  IMAD R9, R8, c[0x0][0x1fc], R9 ;  /* 0x00007f0008097a24 */ /* 0x000fe200078e0209 */
[----:B------:R-:W-:Y:S01]  /*13b0*/  LEA.HI.X.SX32 R3, R36, R3, 0x1, P0 ;  /* 0x0000000324037211 */ /* 0x000fe200000f0eff */
[----:B------:R-:W-:Y:S01]  /*13c0*/  IMAD R5, R7, c[0x0][0x204], R0 ;  /* 0x0000810007057a24 */ /* 0x000fe200078e0200 */
[C---:B------:R-:W-:Y:S01]  /*13d0*/  FSETP.NEU.FTZ.AND P0, PT, R4.reuse, -INF , PT ;  /* 0xff8000000400780b */ /* 0x040fe20003f1d000 */
[----:B------:R-:W-:Y:S02]  /*13e0*/  FMUL.FTZ R0, R4, 1.4426950216293334961 ;  /* 0x3fb8aa3b04007820 */ /* 0x000fe40000410000 */
[----:B------:R-:W-:-:S05]  /*13f0*/  IMAD.WIDE.U32 R2, R8, c[0x0][0x1f8], R2 ;  /* 0x00007e0008027a25 */ /* 0x000fca00078e0002 */
[----:B------:R-:W-:-:S05]  /*1400*/  IADD3 R3, R3, R9, RZ ;  /* 0x0000000903037210 */ /* 0x000fca0007ffe0ff */
[----:B------:R-:W-:-:S05]  /*1410*/  IMAD.WIDE.U32 R2, R7, c[0x0][0x200], R2 ;  /* 0x0000800007027a25 */ /* 0x000fca00078e0002 */
[----:B------:R-:W-:Y:S02]  /*1420*/  IADD3 R3, R3, R5, RZ ;  /* 0x0000000503037210 */ /* 0x000fe40007ffe0ff */
[----:B------:R-:W-:-:S04]  /*1430*/  LEA R12, P2, R2, c[0x0][0x1f0], 0x2 ;  /* 0x00007c00020c7a11 */ /* 0x000fc800078410ff */
[----:B------:R-:W-:Y:S02]  /*1440*/  LEA.HI.X R13, R2, c[0x0][0x1f4], R3, 0x2, P2 ;  /* 0x00007d00020d7a11 */ /* 0x000fe400010f1403 */
[----:B------:R-:W-:-:S05]  /*1450*/  FSEL R3, R0, RZ, P0 ;  /* 0x000000ff00037208 */ /* 0x000fca0000000000 */
[----:B------:R0:W-:Y:S02]  /*1460*/  STG.E [R12.64], R3 ;  /* 0x000000030c007986 */ /* 0x0001e4000c101906 */
.L_x_432:
[----:B------:R-:W-:Y:S05]  /*1470*/  BSYNC B0 ;  /* 0x0000000000007941 */ /* 0x000fea0003800000 */
.L_x_431:
[----:B------:R1:W-:Y:S04]  /*1480*/  STG.E.128 [R14.64], RZ ;  /* 0x000000ff0e007986 */ /* 0x0003e8000c101d06 */
[----:B------:R1:W-:Y:S04]  /*1490*/  STG.E.128 [R14.64+0x1000], RZ ;  /* 0x001000ff0e007986 */ /* 0x0003e8000c101d06 */
[----:B------:R1:W-:Y:S04]  /*14a0*/  STG.E.128 [R14.64+0x2000], RZ ;  /* 0x002000ff0e007986 */ /* 0x0003e8000c101d06 */
[----:B------:R1:W-:Y:S04]  /*14b0*/  STG.E.128 [R14.64+0x3000], RZ ;  /* 0x003000ff0e007986 */ /* 0x0003e8000c101d06 */
[----:B------:R1:W-:Y:S04]  /*14c0*/  STG.E.128 [R14.64+0x4000], RZ ;  /* 0x004000ff0e007986 */ /* 0x0003e8000c101d06 */
[----:B------:R1:W-:Y:S04]  /*14d0*/  STG.E.128 [R14.64+0x5000], RZ ;  /* 0x005000ff0e007986 */ /* 0x0003e8000c101d06 */
[----:B------:R1:W-:Y:S04]  /*14e0*/  STG.E.128 [R14.64+0x6000], RZ ;  /* 0x006000ff0e007986 */ /* 0x0003e8000c101d06 */
[----:B------:R1:W-:Y:S01]  /*14f0*/  STG.E.128 [R14.64+0x7000], RZ ;  /* 0x007000ff0e007986 */ /* 0x0003e2000c101d06 */
[----:B------:R-:W-:Y:S05]  /*1500*/  @P1 EXIT ;  /* 0x000000000000194d */ /* 0x000fea0003800000 */
[----:B0-----:R-:W-:Y:S01]  /*1510*/  HFMA2.MMA R3, -RZ, RZ, 0, 2.384185791015625e-07 ;  /* 0x00000004ff037435 */ /* 0x001fe200000001ff */
[----:B------:R-:W-:-:S04]  /*1520*/  IMAD R7, R11, c[0x0][0x230], R7 ;  /* 0x00008c000b077a24 */ /* 0x000fc800078e0207 */
[----:B------:R-:W-:-:S05]  /*1530*/  IMAD R2, R7, c[0x0][0x170], R8 ;  /* 0x00005c0007027a24 */ /* 0x000fca00078e0208 */
[----:B------:R-:W-:-:S05]  /*1540*/  IMAD.WIDE R2, R2, R3, c[0x0][0x238] ;  /* 0x00008e0002027625 */ /* 0x000fca00078e0203 */
[----:B------:R-:W-:Y:S01]  /*1550*/  STG.E [R2.64], RZ ;  /* 0x000000ff02007986 */ /* 0x000fe2000c101906 */
[----:B------:R-:W-:Y:S05]  /*1560*/  EXIT ;  /* 0x000000000000794d */ /* 0x000fea0003800000 */
.L_x_433:
        /* <DEDUP_REMOVED lines=9> */
.L_x_1156:


//--------------------- .text._ZN7cutlass13device_kernelIN5flash19enable_sm80_to_sm89INS1_16FlashAttnBwdSm80INS1_25CollectiveMainloopBwdSm80ILi1ELi1EN4cute5tupleIJNS5_1CILi32EEENS7_ILi64EEENS7_ILi256EEEEEENS_6half_tEfNS_4arch4Sm80ELb1ELb0ELb0ELb1ELb0ELb0ELb0ELb0ELi2ELi2ELi2ELi1ELb1EEENS1_21CollectiveEpilogueBwdISB_SC_SE_Li256ELb1ELb0ELi4EEENS1_25SingleTileBwdLPTSchedulerILb1ELi64ELb0EEEEEEEEEvNT_6ParamsE --------------------------
	.section	.text._ZN7cutlass13device_kernelIN5flash19enable_sm80_to_sm89INS1_16FlashAttnBwdSm80INS1_25CollectiveMainloopBwdSm80ILi1ELi1EN4cute5tupleIJNS5_1CILi32EEENS7_ILi64EEENS7_ILi256EEEEEENS_6half_tEfNS_4arch4Sm80ELb1ELb0ELb0ELb1ELb0ELb0ELb0ELb0ELi2ELi2ELi2ELi1ELb1EEENS1_21CollectiveEpilogueBwdISB_SC_SE_Li256ELb1ELb0ELi4EEENS1_25SingleTileBwdLPTSchedulerILb1ELi64ELb0EEEEEEEEEvNT_6ParamsE,"ax",@progbits
	.sectioninfo	@"SHI_REGISTERS=255"
	.align	128
.text._ZN7cutlass13device_kernelIN5flash19enable_sm80_to_sm89INS1_16FlashAttnBwdSm80INS1_25CollectiveMainloopBwdSm80ILi1ELi1EN4cute5tupleIJNS5_1CILi32EEENS7_ILi64EEENS7_ILi256EEEEEENS_6half_tEfNS_4arch4Sm80ELb1ELb0ELb0ELb1ELb0ELb0ELb0ELb0ELi2ELi2ELi2ELi1ELb1EEENS1_21CollectiveEpilogueBwdISB_SC_SE_Li256ELb1ELb0ELi4EEENS1_25SingleTileBwdLPTSchedulerILb1ELi64ELb0EEEEEEEEEvNT_6ParamsE:
        .type           _ZN7cutlass13device_kernelIN5flash19enable_sm80_to_sm89INS1_16FlashAttnBwdSm80INS1_25CollectiveMainloopBwdSm80ILi1ELi1EN4cute5tupleIJNS5_1CILi32EEENS7_ILi64EEENS7_ILi256EEEEEENS_6half_tEfNS_4arch4Sm80ELb1ELb0ELb0ELb1ELb0ELb0ELb0ELb0ELi2ELi2ELi2ELi1ELb1EEENS1_21CollectiveEpilogueBwdISB_SC_SE_Li256ELb1ELb0ELi4EEENS1_25SingleTileBwdLPTSchedulerILb1ELi64ELb0EEEEEEEEEvNT_6ParamsE,@function
        .size           _ZN7cutlass13device_kernelIN5flash19enable_sm80_to_sm89INS1_16FlashAttnBwdSm80INS1_25CollectiveMainloopBwdSm80ILi1ELi1EN4cute5tupleIJNS5_1CILi32EEENS7_ILi64EEENS7_ILi256EEEEEENS_6half_tEfNS_4arch4Sm80ELb1ELb0ELb0ELb1ELb0ELb0ELb0ELb0ELi2ELi2ELi2ELi1ELb1EEENS1_21CollectiveEpilogueBwdISB_SC_SE_Li256ELb1ELb0ELi4EEENS1_25SingleTileBwdLPTSchedulerILb1ELi64ELb0EEEEEEEEEvNT_6ParamsE,(.L_x_1157 - _ZN7cutlass13device_kernelIN5flash19enable_sm80_to_sm89INS1_16FlashAttnBwdSm80INS1_25CollectiveMainloopBwdSm80ILi1ELi1EN4cute5tupleIJNS5_1CILi32EEENS7_ILi64EEENS7_ILi256EEEEEENS_6half_tEfNS_4arch4Sm80ELb1ELb0ELb0ELb1ELb0ELb0ELb0ELb0ELi2ELi2ELi2ELi1ELb1EEENS1_21CollectiveEpilogueBwdISB_SC_SE_Li256ELb1ELb0ELi4EEENS1_25SingleTileBwdLPTSchedulerILb1ELi64ELb0EEEEEEEEEvNT_6ParamsE)
        .other          _ZN7cutlass13device_kernelIN5flash19enable_sm80_to_sm89INS1_16FlashAttnBwdSm80INS1_25CollectiveMainloopBwdSm80ILi1ELi1EN4cute5tupleIJNS5_1CILi32EEENS7_ILi64EEENS7_ILi256EEEEEENS_6half_tEfNS_4arch4Sm80ELb1ELb0ELb0ELb1ELb0ELb0ELb0ELb0ELi2ELi2ELi2ELi1ELb1EEENS1_21CollectiveEpilogueBwdISB_SC_SE_Li256ELb1ELb0ELi4EEENS1_25SingleTileBwdLPTSchedulerILb1ELi64ELb0EEEEEEEEEvNT_6ParamsE,@"STO_CUDA_ENTRY STV_DEFAULT"
_ZN7cutlass13device_kernelIN5flash19enable_sm80_to_sm89INS1_16FlashAttnBwdSm80INS1_25CollectiveMainloopBwdSm80ILi1ELi1EN4cute5tupleIJNS5_1CILi32EEENS7_ILi64EEENS7_ILi256EEEEEENS_6half_tEfNS_4arch4Sm80ELb1ELb0ELb0ELb1ELb0ELb0ELb0ELb0ELi2ELi2ELi2ELi1ELb1EEENS1_21CollectiveEpilogueBwdISB_SC_SE_Li256ELb1ELb0ELi4EEENS1_25SingleTileBwdLPTSchedulerILb1ELi64ELb0EEEEEEEEEvNT_6ParamsE:
[----:B------:R-:W-:Y:S02]  /*0000*/  MOV R1, c[0x0][0x28] ;  /* 0x00000a0000017a02 */ /* 0x000fe40000000f00 */
[----:B------:R-:W1:Y:S01]  /*0010*/  S2R R84, SR_TID.X ;  /* 0x0000000000547919 */ /* 0x000e620000002100 */
[----:B------:R-:W2:Y:S01]  /*0020*/  S2UR UR4, SR_CTAID.X ;  /* 0x00000000000479c3 */ /* 0x000ea20000002500 */
[----:B------:R-:W-:Y:S01]  /*0030*/  ULDC.64 UR18, c[0x0][0x118] ;  /* 0x0000460000127ab9 */ /* 0x000fe20000000a00 */
[----:B------:R-:W-:Y:S02]  /*0040*/  IADD3 R1, R1, -0xc8, RZ ;  /* 0xffffff3801017810 */ /* 0x000fe40007ffe0ff */
[----:B-1----:R-:W-:-:S06]  /*0050*/  SHF.R.U32.HI R0, RZ, 0x5, R84 ;  /* 0x00000005ff007819 */ /* 0x002fcc0000011654 */
[----:B------:R-:W1:Y:S02]  /*0060*/  SHFL.IDX PT, R0, R0, RZ, 0x1f ;  /* 0x00001fff00007589 */ /* 0x000e6400000e0000 */
[----:B-1----:R-:W-:-:S13]  /*0070*/  ISETP.NE.AND P0, PT, R0, RZ, PT ;  /* 0x000000ff0000720c */ /* 0x002fda0003f05270 */
[----:B--2---:R-:W-:Y:S05]  /*0080*/  @!P0 BRA `(.L_x_434) ;  /* 0x000004a000008947 */ /* 0x004fea0003800000 */
[----:B------:R-:W-:Y:S02]  /*0090*/  ULDC.64 UR6, c[0x0][0x3b8] ;  /* 0x0000ee0000067ab9 */ /* 0x000fe40000000a00 */
[----:B------:R-:W-:Y:S02]  /*00a0*/  UISETP.NE.AND UP0, UPT, UR6, 0x1, UPT ;  /* 0x000000010600788c */ /* 0x000fe4000bf05270 */
[----:B------:R-:W-:Y:S02]  /*00b0*/  UIMAD.WIDE.U32 UR10, UR4, UR7, URZ ;  /* 0x00000007040a72a5 */ /* 0x000fe4000f8e003f */
[----:B------:R-:W-:Y:S02]  /*00c0*/  ULDC UR5, c[0x0][0x3c0] ;  /* 0x0000f00000057ab9 */ /* 0x000fe40000000800 */
[----:B------:R-:W-:-:S05]  /*00d0*/  UMOV UR8, UR4 ;  /* 0x0000000400087c82 */ /* 0x000fca0008000000 */
[----:B------:R-:W-:Y:S02]  /*00e0*/  @UP0 UMOV UR7, UR11 ;  /* 0x0000000b00070c82 */ /* 0x000fe40008000000 */
        /* <DEDUP_REMOVED lines=12> */
[----:B------:R-:W-:Y:S02]  /*01b0*/  @UP0 UMOV UR9, UR11 ;  /* 0x0000000b00090c82 */ /* 0x000fe40008000000 */
[----:B------:R-:W-:-:S04]  /*01c0*/  @UP0 USHF.R.U32.HI UR17, URZ, UR5, UR9 ;  /* 0x000000053f110299 */ /* 0x000fc80008011609 */
[----:B------:R-:W-:Y:S01]  /*01d0*/  UIMAD UR7, UR17, UR7, URZ ;  /* 0x00000007110772a4 */ /* 0x000fe2000f8e023f */
[----:B------:R-:W-:Y:S05]  /*01e0*/  BRA `(.L_x_436) ;  /* 0x0000008000007947 */ /* 0x000fea0003800000 */
.L_x_435:
[----:B------:R-:W-:Y:S02]  /*01f0*/  ULDC UR7, c[0x0][0x3ac] ;  /* 0x0000eb0000077ab9 */ /* 0x000fe40000000800 */
[----:B------:R-:W-:Y:S02]  /*0200*/  UISETP.NE.AND UP0, UPT, UR7, 0x1, UPT ;  /* 0x000000010700788c */ /* 0x000fe4000bf05270 */
[----:B------:R-:W-:Y:S02]  /*0210*/  ULDC.64 UR4, c[0x0][0x3b0] ;  /* 0x0000ec0000047ab9 */ /* 0x000fe40000000a00 */
[----:B------:R-:W-:Y:S02]  /*0220*/  UIMAD.WIDE.U32 UR10, UR6, UR4, URZ ;  /* 0x00000004060a72a5 */ /* 0x000fe4000f8e003f */
[----:B------:R-:W-:-:S05]  /*0230*/  UMOV UR17, UR6 ;  /* 0x0000000600117c82 */ /* 0x000fca0008000000 */
[----:B------:R-:W-:Y:S02]  /*0240*/  @UP0 UMOV UR9, UR11 ;  /* 0x0000000b00090c82 */ /* 0x000fe40008000000 */
[----:B------:R-:W-:-:S04]  /*0250*/  @UP0 USHF.R.U32.HI UR17, URZ, UR5, UR9 ;  /* 0x000000053f110299 */ /* 0x000fc80008011609 */
[----:B------:R-:W-:-:S04]  /*0260*/  UIMAD UR7, UR17, UR7, URZ ;  /* 0x00000007110772a4 */ /* 0x000fc8000f8e023f */
.L_x_436:
[----:B------:R-:W-:Y:S01]  /*0270*/  UIADD3 UR9, UR6, -UR7, URZ ;  /* 0x8000000706097290 */ /* 0x000fe2000fffe03f */
[----:B------:R-:W-:Y:S01]  /*0280*/  ISETP.NE.U32.AND P0, PT, RZ, c[0x0][0x3e0], PT ;  /* 0x0000f800ff007a0c */ /* 0x000fe20003f05070 */
[----:B------:R-:W-:Y:S02]  /*0290*/  ULDC.64 UR4, c[0x0][0x3a8] ;  /* 0x0000ea0000047ab9 */ /* 0x000fe40000000a00 */
[----:B------:R-:W-:Y:S01]  /*02a0*/  ULDC.64 UR6, c[0x0][0x3a0] ;  /* 0x0000e80000067ab9 */ /* 0x000fe20000000a00 */
[----:B------:R-:W-:Y:S01]  /*02b0*/  ISETP.NE.AND.EX P0, PT, RZ, c[0x0][0x3e4], PT, P0 ;  /* 0x0000f900ff007a0c */ /* 0x000fe20003f05300 */
[----:B------:R-:W-:Y:S02]  /*02c0*/  UISETP.NE.AND UP0, UPT, UR6, 0x1, UPT ;  /* 0x000000010600788c */ /* 0x000fe4000bf05270 */
[----:B------:R-:W-:-:S04]  /*02d0*/  UIMAD UR5, UR8, UR5, UR9 ;  /* 0x00000005080572a4 */ /* 0x000fc8000f8e0209 */
[----:B------:R-:W-:-:S03]  /*02e0*/  UIMAD.WIDE.U32 UR8, UR5, UR7, URZ ;  /* 0x00000007050872a5 */ /* 0x000fc6000f8e003f */
[----:B------:R-:W-:-:S04]  /*02f0*/  UMOV UR15, UR5 ;  /* 0x00000005000f7c82 */ /* 0x000fc80008000000 */
[----:B------:R-:W-:Y:S02]  /*0300*/  @UP0 UMOV UR7, UR9 ;  /* 0x0000000900070c82 */ /* 0x000fe40008000000 */
[----:B------:R-:W-:-:S04]  /*0310*/  @UP0 USHF.R.U32.HI UR15, URZ, UR4, UR7 ;  /* 0x000000043f0f0299 */ /* 0x000fc80008011607 */
[----:B------:R-:W-:-:S04]  /*0320*/  UIADD3 UR16, -UR15, URZ, URZ ;  /* 0x0000003f0f107290 */ /* 0x000fc8000fffe13f */
[----:B------:R-:W-:Y:S01]  /*0330*/  UIMAD UR16, UR16, UR6, UR5 ;  /* 0x00000006101072a4 */ /* 0x000fe2000f8e0205 */
[----:B------:R-:W-:Y:S05]  /*0340*/  @!P0 BRA `(.L_x_437) ;  /* 0x0000008000008947 */ /* 0x000fea0003800000 */
[----:B------:R-:W-:Y:S02]  /*0350*/  UMOV UR4, 0x4 ;  /* 0x0000000400047882 */ /* 0x000fe40000000000 */
[----:B------:R-:W-:Y:S02]  /*0360*/  ULDC.64 UR6, c[0x0][0x3e0] ;  /* 0x0000f80000067ab9 */ /* 0x000fe40000000a00 */
[----:B------:R-:W-:-:S06]  /*0370*/  UIMAD.WIDE UR4, UR15, UR4, UR6 ;  /* 0x000000040f0472a5 */ /* 0x000fcc000f8e0206 */
[----:B------:R-:W-:Y:S02]  /*0380*/  MOV R2, UR4 ;  /* 0x0000000400027c02 */ /* 0x000fe40008000f00 */
[----:B------:R-:W-:-:S05]  /*0390*/  MOV R3, UR5 ;  /* 0x0000000500037c02 */ /* 0x000fca0008000f00 */
[----:B------:R-:W2:Y:S02]  /*03a0*/  LDG.E R0, [R2.64] ;  /* 0x0000001202007981 */ /* 0x000ea4000c1e1900 */
[----:B--2---:R1:W2:Y:S02]  /*03b0*/  R2UR UR5, R0 ;  /* 0x00000000000573c2 */ /* 0x0042a400000e0000 */
[----:B-12---:R-:W-:Y:S05]  /*03c0*/  BRA `(.L_x_438) ;  /* 0x000000f000007947 */ /* 0x006fea0003800000 */
.L_x_437:
[----:B------:R-:W-:-:S04]  /*03d0*/  ISETP.NE.U32.AND P0, PT, RZ, c[0x0][0x3d8], PT ;  /* 0x0000f600ff007a0c */ /* 0x000fc80003f05070 */
[----:B------:R-:W-:-:S13]  /*03e0*/  ISETP.NE.AND.EX P0, PT, RZ, c[0x0][0x3dc], PT, P0 ;  /* 0x0000f700ff007a0c */ /* 0x000fda0003f05300 */
[----:B------:R-:W-:Y:S05]  /*03f0*/  @!P0 BRA `(.L_x_439) ;  /* 0x000000b000008947 */ /* 0x000fea0003800000 */
[----:B------:R-:W-:Y:S02]  /*0400*/  UMOV UR4, 0x4 ;  /* 0x0000000400047882 */ /* 0x000fe40000000000 */
[----:B------:R-:W-:Y:S02]  /*0410*/  ULDC.64 UR6, c[0x0][0x3d8] ;  /* 0x0000f60000067ab9 */ /* 0x000fe40000000a00 */
[----:B------:R-:W-:-:S06]  /*0420*/  UIMAD.WIDE UR4, UR15, UR4, UR6 ;  /* 0x000000040f0472a5 */ /* 0x000fcc000f8e0206 */
[----:B------:R-:W-:Y:S02]  /*0430*/  MOV R2, UR4 ;  /* 0x0000000400027c02 */ /* 0x000fe40008000f00 */
[----:B------:R-:W-:-:S05]  /*0440*/  MOV R3, UR5 ;  /* 0x0000000500037c02 */ /* 0x000fca0008000f00 */
[----:B------:R-:W2:Y:S04]  /*0450*/  LDG.E R4, [R2.64] ;  /* 0x0000001202047981 */ /* 0x000ea8000c1e1900 */
[----:B------:R-:W3:Y:S01]  /*0460*/  LDG.E R0, [R2.64+0x4] ;  /* 0x0000041202007981 */ /* 0x000ee2000c1e1900 */
[----:B--2---:R-:W1:Y:S08]  /*0470*/  R2UR UR5, R4 ;  /* 0x00000000040573c2 */ /* 0x004e7000000e0000 */
[----:B---3--:R-:W1:Y:S02]  /*0480*/  R2UR UR4, R0 ;  /* 0x00000000000473c2 */ /* 0x008e6400000e0000 */
[----:B-1----:R-:W-:Y:S01]  /*0490*/  UIADD3 UR5, -UR5, UR4, URZ ;  /* 0x0000000405057290 */ /* 0x002fe2000fffe13f */
[----:B------:R-:W-:Y:S05]  /*04a0*/  BRA `(.L_x_438) ;  /* 0x0000001000007947 */ /* 0x000fea0003800000 */
.L_x_439:
[----:B------:R-:W-:Y:S02]  /*04b0*/  ULDC UR5, c[0x0][0x3d4] ;  /* 0x0000f50000057ab9 */ /* 0x000fe40000000800 */
.L_x_438:
[----:B------:R-:W-:-:S04]  /*04c0*/  UIADD3 UR5, UR5, 0x3f, URZ ;  /* 0x0000003f05057890 */ /* 0x000fc8000fffe03f */
[----:B------:R-:W-:-:S04]  /*04d0*/  USHF.R.S32.HI UR4, URZ, 0x1f, UR5 ;  /* 0x0000001f3f047899 */ /* 0x000fc80008011405 */
[----:B------:R-:W-:-:S04]  /*04e0*/  ULEA.HI UR4, UR4, UR5, URZ, 0x6 ;  /* 0x0000000504047291 */ /* 0x000fc8000f8f303f */
[----:B------:R-:W-:-:S04]  /*04f0*/  USHF.R.S32.HI UR4, URZ, 0x6, UR4 ;  /* 0x000000063f047899 */ /* 0x000fc80008011404 */
[----:B------:R-:W-:-:S04]  /*0500*/  UISETP.GE.AND UP0, UPT, UR17, UR4, UPT ;  /* 0x000000041100728c */ /* 0x000fc8000bf06270 */
[----:B------:R-:W-:Y:S01]  /*0510*/  USEL UR15, UR15, 0xffffffff, !UP0 ;  /* 0xffffffff0f0f7887 */ /* 0x000fe2000c000000 */
[----:B------:R-:W-:Y:S05]  /*0520*/  BRA `(.L_x_440) ;  /* 0x0000049000007947 */ /* 0x000fea0003800000 */
.L_x_434:
        /* <DEDUP_REMOVED lines=22> */
.L_x_441:
        /* <DEDUP_REMOVED lines=8> */
.L_x_442:
        /* <DEDUP_REMOVED lines=22> */
.L_x_443:
        /* <DEDUP_REMOVED lines=14> */
.L_x_445:
[----:B------:R-:W-:Y:S02]  /*0950*/  ULDC UR5, c[0x0][0x3d4] ;  /* 0x0000f50000057ab9 */ /* 0x000fe40000000800 */
.L_x_444:
[----:B------:R-:W-:-:S04]  /*0960*/  UIADD3 UR5, UR5, 0x3f, URZ ;  /* 0x0000003f05057890 */ /* 0x000fc8000fffe03f */
[----:B------:R-:W-:-:S04]  /*0970*/  USHF.R.S32.HI UR4, URZ, 0x1f, UR5 ;  /* 0x0000001f3f047899 */ /* 0x000fc80008011405 */
[----:B------:R-:W-:-:S04]  /*0980*/  ULEA.HI UR4, UR4, UR5, URZ, 0x6 ;  /* 0x0000000504047291 */ /* 0x000fc8000f8f303f */
[----:B------:R-:W-:-:S04]  /*0990*/  USHF.R.S32.HI UR4, URZ, 0x6, UR4 ;  /* 0x000000063f047899 */ /* 0x000fc80008011404 */
[----:B------:R-:W-:-:S04]  /*09a0*/  UISETP.GE.AND UP0, UPT, UR17, UR4, UPT ;  /* 0x000000041100728c */ /* 0x000fc8000bf06270 */
[----:B------:R-:W-:-:S06]  /*09b0*/  USEL UR15, UR15, 0xffffffff, !UP0 ;  /* 0xffffffff0f0f7887 */ /* 0x000fcc000c000000 */
.L_x_440:
[----:B------:R-:W-:-:S13]  /*09c0*/  ISETP.LE.AND P0, PT, RZ, UR15, PT ;  /* 0x0000000fff007c0c */ /* 0x000fda000bf03270 */
[----:B------:R-:W-:Y:S05]  /*09d0*/  @!P0 EXIT ;  /* 0x000000000000894d */ /* 0x000fea0003800000 */
[----:B------:R-:W-:Y:S02]  /*09e0*/  ULDC.64 UR4, c[0x0][0x2c8] ;  /* 0x0000b20000047ab9 */ /* 0x000fe40000000a00 */
[----:B------:R-:W-:Y:S02]  /*09f0*/  UISETP.NE.U32.AND UP2, UPT, URZ, UR4, UPT ;  /* 0x000000043f00728c */ /* 0x000fe4000bf45070 */
[----:B------:R-:W-:Y:S02]  /*0a00*/  UMOV UR6, 0x4 ;  /* 0x0000000400067882 */ /* 0x000fe40000000000 */
[----:B------:R-:W-:Y:S02]  /*0a10*/  UISETP.NE.AND.EX UP2, UPT, URZ, UR5, UPT, UP2 ;  /* 0x000000053f00728c */ /* 0x000fe4000bf45320 */
[----:B------:R-:W-:Y:S02]  /*0a20*/  ULDC.64 UR8, c[0x0][0x2c8] ;  /* 0x0000b20000087ab9 */ /* 0x000fe40000000a00 */
[----:B------:R-:W-:-:S02]  /*0a30*/  UIMAD.WIDE UR8, UR15, UR6, UR8 ;  /* 0x000000060f0872a5 */ /* 0x000fc4000f8e0208 */
[----:B------:R-:W-:Y:S01]  /*0a40*/  PLOP3.LUT P0, PT, PT, PT, UP2, 0x80, 0x0 ;  /* 0x000000000000781c */ /* 0x000fe20003f0f028 */
[----:B------:R-:W-:Y:S02]  /*0a50*/  ULDC.64 UR4, c[0x0][0x2d8] ;  /* 0x0000b60000047ab9 */ /* 0x000fe40000000a00 */
[----:B------:R-:W-:Y:S01]  /*0a60*/  UISETP.NE.U32.AND UP0, UPT, URZ, UR4, UPT ;  /* 0x000000043f00728c */ /* 0x000fe2000bf05070 */
[----:B------:R-:W-:Y:S02]  /*0a70*/  IMAD.U32 R6, RZ, RZ, UR8 ;  /* 0x00000008ff067e24 */ /* 0x000fe4000f8e00ff */
[----:B------:R-:W-:Y:S01]  /*0a80*/  IMAD.U32 R7, RZ, RZ, UR9 ;  /* 0x00000009ff077e24 */ /* 0x000fe2000f8e00ff */
[----:B------:R-:W-:-:S06]  /*0a90*/  UISETP.NE.AND.EX UP0, UPT, URZ, UR5, UPT, UP0 ;  /* 0x000000053f00728c */ /* 0x000fcc000bf05300 */
[----:B------:R-:W2:Y:S01]  /*0aa0*/  @P0 LDG.E R4, [R6.64] ;  /* 0x0000001206040981 */ /* 0x000ea2000c1e1900 */
[----:B------:R-:W-:Y:S01]  /*0ab0*/  ULDC.64 UR4, c[0x0][0x2d8] ;  /* 0x0000b60000047ab9 */ /* 0x000fe20000000a00 */
[----:B------:R-:W-:-:S03]  /*0ac0*/  PLOP3.LUT P1, PT, PT, PT, UP0, 0x80, 0x0 ;  /* 0x000000000000781c */ /* 0x000fc60003f2f008 */
[----:B------:R-:W-:-:S06]  /*0ad0*/  @UP0 UIMAD.WIDE UR4, UR15, UR6, UR4 ;  /* 0x000000060f0402a5 */ /* 0x000fcc000f8e0204 */
[----:B------:R-:W-:Y:S01]  /*0ae0*/  MOV R2, UR4 ;  /* 0x0000000400027c02 */ /* 0x000fe20008000f00 */
[----:B------:R-:W-:Y:S01]  /*0af0*/  IMAD.U32 R3, RZ, RZ, UR5 ;  /* 0x00000005ff037e24 */ /* 0x000fe2000f8e00ff */
[----:B------:R-:W-:Y:S02]  /*0b00*/  ULDC.64 UR4, c[0x0][0x2d0] ;  /* 0x0000b40000047ab9 */ /* 0x000fe40000000a00 */
[----:B------:R-:W-:Y:S01]  /*0b10*/  UISETP.NE.U32.AND UP1, UPT, URZ, UR4, UPT ;  /* 0x000000043f00728c */ /* 0x000fe2000bf25070 */
[----:B------:R-:W-:Y:S01]  /*0b20*/  MOV R13, RZ ;  /* 0x000000ff000d7202 */ /* 0x000fe20000000f00 */
[----:B------:R1:W3:Y:S01]  /*0b30*/  @P1 LDG.E R0, [R2.64] ;  /* 0x0000001202001981 */ /* 0x0002e2000c1e1900 */
[----:B------:R-:W-:Y:S01]  /*0b40*/  IMAD.MOV.U32 R8, RZ, RZ, RZ ;  /* 0x000000ffff087224 */ /* 0x000fe200078e00ff */
[----:B------:R-:W-:-:S03]  /*0b50*/  UISETP.NE.AND.EX UP1, UPT, URZ, UR5, UPT, UP1 ;  /* 0x000000053f00728c */ /* 0x000fc6000bf25310 */
[----:B------:R-:W-:Y:S01]  /*0b60*/  ULDC.64 UR4, c[0x0][0x2d0] ;  /* 0x0000b40000047ab9 */ /* 0x000fe20000000a00 */
[----:B------:R4:W5:Y:S01]  /*0b70*/  @P0 LDG.E R13, [R6.64] ;  /* 0x00000012060d0981 */ /* 0x000962000c1e1900 */
[----:B------:R-:W-:Y:S01]  /*0b80*/  UIMAD.WIDE UR4, UR15, UR6, UR4 ;  /* 0x000000060f0472a5 */ /* 0x000fe2000f8e0204 */
[----:B------:R-:W-:-:S05]  /*0b90*/  PLOP3.LUT P2, PT, PT, PT, UP1, 0x80, 0x0 ;  /* 0x000000000000781c */ /* 0x000fca0003f4f018 */
[----:B-1----:R-:W-:Y:S01]  /*0ba0*/  MOV R2, UR4 ;  /* 0x0000000400027c02 */ /* 0x002fe20008000f00 */
[----:B------:R-:W-:-:S07]  /*0bb0*/  IMAD.U32 R3, RZ, RZ, UR5 ;  /* 0x00000005ff037e24 */ /* 0x000fce000f8e00ff */
[----:B------:R4:W5:Y:S01]  /*0bc0*/  @P2 LDG.E R8, [R2.64] ;  /* 0x0000001202082981 */ /* 0x000962000c1e1900 */
[----:B------:R-:W-:Y:S02]  /*0bd0*/  ULDC UR14, c[0x0][0x168] ;  /* 0x00005a00000e7ab9 */ /* 0x000fe40000000800 */
[----:B------:R-:W-:Y:S02]  /*0be0*/  UMOV UR7, URZ ;  /* 0x0000003f00077c82 */ /* 0x000fe40008000000 */
[----:B------:R-:W-:Y:S01]  /*0bf0*/  ULDC UR13, c[0x0][0x198] ;  /* 0x00006600000d7ab9 */ /* 0x000fe20000000800 */
[----:B--2---:R-:W1:Y:S02]  /*0c00*/  @P0 R2UR UR5, R4 ;  /* 0x00000000040503c2 */ /* 0x004e6400000e0000 */
[----:B-1----:R-:W-:-:S04]  /*0c10*/  @UP2 ULEA UR5, UR15, UR5, 0x5 ;  /* 0x000000050f052291 */ /* 0x002fc8000f8e283f */
[----:B------:R-:W-:-:S04]  /*0c20*/  @UP2 USHF.R.S32.HI UR4, URZ, 0x1f, UR5 ;  /* 0x0000001f3f042899 */ /* 0x000fc80008011405 */
[----:B------:R-:W-:Y:S01]  /*0c30*/  @UP2 ULEA.HI UR4, UR4, UR5, URZ, 0x5 ;  /* 0x0000000504042291 */ /* 0x000fe2000f8f283f */
[----:B---3--:R4:W1:Y:S03]  /*0c40*/  @P1 R2UR UR14, R0 ;  /* 0x00000000000e13c2 */ /* 0x00886600000e0000 */
[----:B------:R-:W-:Y:S01]  /*0c50*/  @UP2 ULOP3.LUT UR7, UR4, 0xffffffe0, URZ, 0xc0, !UPT ;  /* 0xffffffe004072892 */ /* 0x000fe2000f8ec03f */
[----:B-1--4-:R-:W-:Y:S06]  /*0c60*/  @P1 BRA `(.L_x_446) ;  /* 0x0000006000001947 */ /* 0x012fec0003800000 */
[----:B------:R-:W-:Y:S05]  /*0c70*/  @!P0 BRA `(.L_x_446) ;  /* 0x0000005000008947 */ /* 0x000fea0003800000 */
[----:B------:R-:W2:Y:S04]  /*0c80*/  LDG.E R4, [R6.64] ;  /* 0x0000001206047981 */ /* 0x000ea8000c1e1900 */
[----:B------:R-:W3:Y:S01]  /*0c90*/  LDG.E R0, [R6.64+0x4] ;  /* 0x0000041206007981 */ /* 0x000ee2000c1e1900 */
[----:B--2---:R-:W1:Y:S08]  /*0ca0*/  R2UR UR14, R4 ;  /* 0x00000000040e73c2 */ /* 0x004e7000000e0000 */
[----:B---3--:R-:W1:Y:S02]  /*0cb0*/  R2UR UR4, R0 ;  /* 0x00000000000473c2 */ /* 0x008e6400000e0000 */
[----:B-1----:R-:W-:-:S06]  /*0cc0*/  UIADD3 UR14, -UR14, UR4, URZ ;  /* 0x000000040e0e7290 */ /* 0x002fcc000fffe13f */
.L_x_446:
[----:B------:R-:W-:-:S04]  /*0cd0*/  ISETP.NE.U32.AND P0, PT, RZ, c[0x0][0x2e0], PT ;  /* 0x0000b800ff007a0c */ /* 0x000fc80003f05070 */
[----:B------:R-:W-:-:S13]  /*0ce0*/  ISETP.NE.AND.EX P0, PT, RZ, c[0x0][0x2e4], PT, P0 ;  /* 0x0000b900ff007a0c */ /* 0x000fda0003f05300 */
[----:B------:R-:W-:Y:S05]  /*0cf0*/  @!P0 BRA `(.L_x_447) ;  /* 0x0000007000008947 */ /* 0x000fea0003800000 */
[----:B------:R-:W-:Y:S02]  /*0d00*/  ULDC.64 UR4, c[0x0][0x2e0] ;  /* 0x0000b80000047ab9 */ /* 0x000fe40000000a00 */
[----:B------:R-:W-:-:S06]  /*0d10*/  UIMAD.WIDE UR4, UR15, UR6, UR4 ;  /* 0x000000060f0472a5 */ /* 0x000fcc000f8e0204 */
[----:B------:R-:W-:Y:S02]  /*0d20*/  MOV R2, UR4 ;  /* 0x0000000400027c02 */ /* 0x000fe40008000f00 */
[----:B------:R-:W-:-:S05]  /*0d30*/  MOV R3, UR5 ;  /* 0x0000000500037c02 */ /* 0x000fca0008000f00 */
[----:B------:R-:W2:Y:S02]  /*0d40*/  LDG.E R0, [R2.64] ;  /* 0x0000001202007981 */ /* 0x000ea4000c1e1900 */
[----:B--2---:R1:W2:Y:S02]  /*0d50*/  R2UR UR13, R0 ;  /* 0x00000000000d73c2 */ /* 0x0042a400000e0000 */
[----:B-12---:R-:W-:Y:S05]  /*0d60*/  BRA `(.L_x_448) ;  /* 0x0000006000007947 */ /* 0x006fea0003800000 */
.L_x_447:
[----:B------:R-:W-:Y:S05]  /*0d70*/  @!P2 BRA `(.L_x_448) ;  /* 0x000000500000a947 */ /* 0x000fea0003800000 */
[----:B------:R1:W2:Y:S04]  /*0d80*/  LDG.E R0, [R2.64] ;  /* 0x0000001202007981 */ /* 0x0002a8000c1e1900 */
[----:B-1----:R-:W3:Y:S01]  /*0d90*/  LDG.E R2, [R2.64+0x4] ;  /* 0x0000041202027981 */ /* 0x002ee2000c1e1900 */
[----:B--2---:R-:W1:Y:S08]  /*0da0*/  R2UR UR13, R0 ;  /* 0x00000000000d73c2 */ /* 0x004e7000000e0000 */
[----:B---3--:R-:W1:Y:S02]  /*0db0*/  R2UR UR4, R2 ;  /* 0x00000000020473c2 */ /* 0x008e6400000e0000 */
[----:B-1----:R-:W-:-:S06]  /*0dc0*/  UIADD3 UR13, -UR13, UR4, URZ ;  /* 0x000000040d0d7290 */ /* 0x002fcc000fffe13f */
.L_x_448:
[----:B------:R-:W-:Y:S01]  /*0dd0*/  USHF.L.U32 UR9, UR17, 0x6, URZ ;  /* 0x0000000611097899 */ /* 0x000fe2000800063f */
[----:B------:R-:W-:Y:S01]  /*0de0*/  PLOP3.LUT P0, PT, PT, PT, PT, 0x80, 0x0 ;  /* 0x000000000000781c */ /* 0x000fe20003f0f070 */
[----:B------:R-:W-:Y:S01]  /*0df0*/  ULDC UR4, c[0x0][0x2a4] ;  /* 0x0000a90000047ab9 */ /* 0x000fe20000000800 */
[----:B------:R-:W-:Y:S01]  /*0e00*/  CS2R R142, SRZ ;  /* 0x00000000008e7805 */ /* 0x000fe2000001ff00 */
[----:B------:R-:W-:Y:S01]  /*0e10*/  UIADD3 UR6, UR9, UR14, -UR13 ;  /* 0x0000000e09067290 */ /* 0x000fe2000fffe80d */
[----:B------:R-:W-:Y:S01]  /*0e20*/  CS2R R140, SRZ ;  /* 0x00000000008c7805 */ /* 0x000fe2000001ff00 */
[----:B------:R-:W-:Y:S01]  /*0e30*/  UIADD3 UR5, UR14, 0x1f, URZ ;  /* 0x0000001f0e057890 */ /* 0x000fe2000fffe03f */
[----:B------:R-:W-:Y:S01]  /*0e40*/  CS2R R146, SRZ ;  /* 0x0000000000927805 */ /* 0x000fe2000001ff00 */
[----:B------:R-:W-:Y:S01]  /*0e50*/  UIADD3 UR4, UR6, -UR4, URZ ;  /* 0x8000000406047290 */ /* 0x000fe2000fffe03f */
[----:B------:R-:W-:Y:S01]  /*0e60*/  CS2R R144, SRZ ;  /* 0x0000000000907805 */ /* 0x000fe2000001ff00 */
[----:B------:R-:W-:Y:S01]  /*0e70*/  CS2R R6, SRZ ;  /* 0x0000000000067805 */ /* 0x000fe2000001ff00 */
[----:B------:R-:W-:Y:S01]  /*0e80*/  IMAD.MOV.U32 R138, RZ, RZ, RZ ;  /* 0x000000ffff8a7224 */ /* 0x000fe200078e00ff */
[----:B------:R-:W-:Y:S01]  /*0e90*/  USHF.R.S32.HI UR23, URZ, 0x1f, UR4 ;  /* 0x0000001f3f177899 */ /* 0x000fe20008011404 */
[----:B------:R-:W-:Y:S01]  /*0ea0*/  CS2R R136, SRZ ;  /* 0x0000000000887805 */ /* 0x000fe2000001ff00 */
[----:B------:R-:W-:Y:S01]  /*0eb0*/  IMAD.MOV.U32 R9, RZ, RZ, RZ ;  /* 0x000000ffff097224 */ /* 0x000fe200078e00ff */
[----:B------:R-:W-:Y:S01]  /*0ec0*/  MOV R134, RZ ;  /* 0x000000ff00867202 */ /* 0x000fe20000000f00 */
[----:B------:R-:W-:Y:S01]  /*0ed0*/  ULEA.HI UR23, UR23, UR4, URZ, 0x5 ;  /* 0x0000000417177291 */ /* 0x000fe2000f8f283f */
[----:B------:R-:W-:Y:S01]  /*0ee0*/  CS2R R10, SRZ ;  /* 0x00000000000a7805 */ /* 0x000fe2000001ff00 */
[----:B------:R-:W-:Y:S01]  /*0ef0*/  USHF.R.S32.HI UR4, URZ, 0x1f, UR5 ;  /* 0x0000001f3f047899 */ /* 0x000fe20008011405 */
[----:B------:R-:W-:Y:S01]  /*0f00*/  IMAD.MOV.U32 R132, RZ, RZ, RZ ;  /* 0x000000ffff847224 */ /* 0x000fe200078e00ff */
[----:B------:R-:W-:Y:S01]  /*0f10*/  USHF.R.S32.HI UR23, URZ, 0x5, UR23 ;  /* 0x000000053f177899 */ /* 0x000fe20008011417 */
[----:B------:R-:W-:Y:S01]  /*0f20*/  MOV R126, RZ ;  /* 0x000000ff007e7202 */ /* 0x000fe20000000f00 */
[----:B------:R-:W-:Y:S01]  /*0f30*/  ULEA.HI UR4, UR4, UR5, URZ, 0x5 ;  /* 0x0000000504047291 */ /* 0x000fe2000f8f283f */
[----:B------:R-:W-:Y:S01]  /*0f40*/  IMAD.MOV.U32 R12, RZ, RZ, RZ ;  /* 0x000000ffff0c7224 */ /* 0x000fe200078e00ff */
[----:B------:R-:W-:Y:S01]  /*0f50*/  UISETP.LT.AND UP0, UPT, URZ, UR23, UPT ;  /* 0x000000173f00728c */ /* 0x000fe2000bf01270 */
[----:B------:R-:W-:Y:S01]  /*0f60*/  MOV R124, RZ ;  /* 0x000000ff007c7202 */ /* 0x000fe20000000f00 */
[----:B------:R-:W-:Y:S01]  /*0f70*/  USHF.R.S32.HI UR10, URZ, 0x5, UR4 ;  /* 0x000000053f0a7899 */ /* 0x000fe20008011404 */
[----:B------:R-:W-:Y:S01]  /*0f80*/  CS2R R130, SRZ ;  /* 0x0000000000827805 */ /* 0x000fe2000001ff00 */
[----:B------:R-:W-:Y:S01]  /*0f90*/  USEL UR23, URZ, UR23, !UP0 ;  /* 0x000000173f177287 */ /* 0x000fe2000c000000 */
[----:B------:R-:W-:Y:S01]  /*0fa0*/  CS2R R14, SRZ ;  /* 0x00000000000e7805 */ /* 0x000fe2000001ff00 */
[----:B------:R-:W-:Y:S01]  /*0fb0*/  IMAD.MOV.U32 R128, RZ, RZ, RZ ;  /* 0x000000ffff807224 */ /* 0x000fe200078e00ff */
[----:B------:R-:W-:Y:S01]  /*0fc0*/  MOV R122, RZ ;  /* 0x000000ff007a7202 */ /* 0x000fe20000000f00 */
[----:B------:R-:W-:Y:S01]  /*0fd0*/  UISETP.GT.AND UP0, UPT, UR10, UR23, UPT ;  /* 0x000000170a00728c */ /* 0x000fe2000bf04270 */
[----:B------:R-:W-:Y:S01]  /*0fe0*/  CS2R R16, SRZ ;  /* 0x0000000000107805 */ /* 0x000fe2000001ff00 */
[----:B------:R-:W-:Y:S01]  /*0ff0*/  IMAD.MOV.U32 R120, RZ, RZ, RZ ;  /* 0x000000ffff787224 */ /* 0x000fe200078e00ff */
[----:B------:R-:W-:Y:S01]  /*1000*/  MOV R118, RZ ;  /* 0x000000ff00767202 */ /* 0x000fe20000000f00 */
[----:B------:R-:W-:Y:S01]  /*1010*/  CS2R R18, SRZ ;  /* 0x0000000000127805 */ /* 0x000fe2000001ff00 */
[----:B------:R-:W-:Y:S01]  /*1020*/  IMAD.MOV.U32 R116, RZ, RZ, RZ ;  /* 0x000000ffff747224 */ /* 0x000fe200078e00ff */
[----:B------:R-:W-:Y:S01]  /*1030*/  PLOP3.LUT P1, PT, PT, PT, UP0, 0x80, 0x0 ;  /* 0x000000000000781c */ /* 0x000fe20003f2f008 */
[----:B------:R-:W-:Y:S01]  /*1040*/  CS2R R108, SRZ ;  /* 0x00000000006c7805 */ /* 0x000fe2000001ff00 */
        /* <DEDUP_REMOVED lines=48> */
[----:B------:R-:W-:Y:S01]  /*1350*/  USHF.L.U32 UR4, UR7, 0x8, URZ ;  /* 0x0000000807047899 */ /* 0x000fe2000800063f */
[C---:B------:R-:W-:Y:S01]  /*1360*/  IMAD.SHL.U32 R3, R84.reuse, 0x4, RZ ;  /* 0x0000000454037824 */ /* 0x040fe200078e00ff */
[----:B------:R-:W-:Y:S01]  /*1370*/  USHF.R.S32.HI UR6, URZ, 0x1f, UR7 ;  /* 0x0000001f3f067899 */ /* 0x000fe20008011407 */
[--C-:B------:R-:W-:Y:S01]  /*1380*/  SHF.R.S32.HI R5, RZ, 0x1f, R84.reuse ;  /* 0x0000001fff057819 */ /* 0x100fe20000011454 */
[----:B------:R-:W-:Y:S01]  /*1390*/  IMAD.U32 R6, RZ, RZ, UR16 ;  /* 0x00000010ff067e24 */ /* 0x000fe2000f8e00ff */
[----:B------:R-:W-:Y:S01]  /*13a0*/  SHF.R.S32.HI R35, RZ, 0x1f, R84 ;  /* 0x0000001fff237819 */ /* 0x000fe20000011454 */
[----:B------:R-:W-:Y:S01]  /*13b0*/  IMAD.U32 R0, RZ, RZ, UR4 ;  /* 0x00000004ff007e24 */ /* 0x000fe2000f8e00ff */
[----:B------:R-:W-:Y:S01]  /*13c0*/  IADD3 R4, P0, R84, UR4, RZ ;  /* 0x0000000454047c10 */ /* 0x000fe2000ff1e0ff */
[----:B------:R-:W-:Y:S01]  /*13d0*/  ULDC.64 UR4, c[0x0][0x248] ;  /* 0x0000920000047ab9 */ /* 0x000fe20000000a00 */
[C---:B------:R-:W-:Y:S01]  /*13e0*/  IADD3 R2, P1, R3.reuse, UR7, RZ ;  /* 0x0000000703027c10 */ /* 0x040fe2000ff3e0ff */
[----:B------:R-:W-:Y:S01]  /*13f0*/  UISETP.NE.AND UP0, UPT, UR4, 0x1, UPT ;  /* 0x000000010400788c */ /* 0x000fe2000bf05270 */
[----:B------:R-:W-:Y:S01]  /*1400*/  LEA.HI.X.SX32 R5, R0, R5, 0x1, P0 ;  /* 0x0000000500057211 */ /* 0x000fe200000f0eff */
[----:B------:R-:W-:Y:S01]  /*1410*/  IMAD.U32 R0, RZ, RZ, UR16 ;  /* 0x00000010ff007e24 */ /* 0x000fe2000f8e00ff */
[----:B------:R-:W-:Y:S01]  /*1420*/  LEA.HI.X.SX32 R3, R3, UR6, 0x1, P1 ;  /* 0x0000000603037c11 */ /* 0x000fe200088f0eff */
[----:B------:R-:W-:Y:S01]  /*1430*/  UIMAD.WIDE.U32 UR24, UR16, UR5, URZ ;  /* 0x00000005101872a5 */ /* 0x000fe2000f8e003f */
[CC--:B------:R-:W-:Y:S01]  /*1440*/  LEA.HI R37, R35.reuse, R84.reuse, RZ, 0x3 ;  /* 0x0000005423257211 */ /* 0x0c0fe200078f18ff */
[----:B------:R-:W-:Y:S01]  /*1450*/  IMAD.WIDE.U32 R26, R0, c[0x0][0x238], R4 ;  /* 0x00008e00001a7a25 */ /* 0x000fe200078e0004 */
[----:B------:R-:W-:Y:S01]  /*1460*/  ULDC UR6, c[0x0][0x250] ;  /* 0x0000940000067ab9 */ /* 0x000fe20000000800 */
[CC--:B------:R-:W-:Y:S01]  /*1470*/  LEA.HI R39, R35.reuse, R84.reuse, RZ, 0x4 ;  /* 0x0000005423277211 */ /* 0x0c0fe200078f20ff */
[----:B------:R-:W-:Y:S01]  /*1480*/  UMOV UR21, UR16 ;  /* 0x0000001000157c82 */ /* 0x000fe20008000000 */
[----:B------:R-:W-:Y:S01]  /*1490*/  IMAD.WIDE.U32 R30, R6, c[0x0][0x270], R2 ;  /* 0x00009c00061e7a25 */ /* 0x000fe200078e0002 */
[----:B------:R-:W-:Y:S01]  /*14a0*/  SHF.R.S32.HI R41, RZ, 0x3, R37 ;  /* 0x00000003ff297819 */ /* 0x000fe20000011425 */
[----:B------:R-:W-:Y:S01]  /*14b0*/  @UP0 USHF.R.U32.HI UR21, URZ, UR6, UR25 ;  /* 0x000000063f150299 */ /* 0x000fe20008011619 */
[----:B------:R-:W-:Y:S01]  /*14c0*/  LEA.HI R25, R35, R84, RZ, 0x2 ;  /* 0x0000005423197211 */ /* 0x000fe200078f10ff */
[----:B------:R-:W-:Y:S01]  /*14d0*/  IMAD.WIDE.U32 R28, R0, c[0x0][0x288], R2 ;  /* 0x0000a200001c7a25 */ /* 0x000fe200078e0002 */
[----:B------:R-:W-:Y:S01]  /*14e0*/  LOP3.LUT R2, R37, 0xfffffff8, RZ, 0xc0, !PT ;  /* 0xfffffff825027812 */ /* 0x000fe200078ec0ff */
[----:B------:R-:W-:Y:S01]  /*14f0*/  USHF.R.S32.HI UR20, URZ, 0x1f, UR21 ;  /* 0x0000001f3f147899 */ /* 0x000fe20008011415 */
[----:B------:R-:W-:Y:S01]  /*1500*/  SHF.R.S32.HI R0, RZ, 0x1f, R41 ;  /* 0x0000001fff007819 */ /* 0x000fe20000011429 */
[----:B------:R-:W-:Y:S01]  /*1510*/  ULDC.64 UR4, c[0x0][0x1e0] ;  /* 0x0000780000047ab9 */ /* 0x000fe20000000a00 */
[C---:B-----5:R-:W-:Y:S01]  /*1520*/  IADD3 R14, P1, R41.reuse, R13, RZ ;  /* 0x0000000d290e7210 */ /* 0x060fe20007f3e0ff */
[----:B------:R-:W-:Y:S01]  /*1530*/  IMAD.IADD R20, R84, 0x1, -R2 ;  /* 0x0000000154147824 */ /* 0x000fe200078e0a02 */
[----:B------:R-:W-:Y:S01]  /*1540*/  IADD3 R6, P0, R41, R8, RZ ;  /* 0x0000000829067210 */ /* 0x000fe20007f1e0ff */
[----:B------:R-:W-:Y:S01]  /*1550*/  UIMAD UR4, UR20, UR4, URZ ;  /* 0x00000004140472a4 */ /* 0x000fe2000f8e023f */
[-C--:B------:R-:W-:Y:S01]  /*1560*/  LEA.HI.X.SX32 R13, R13, R0.reuse, 0x1, P1 ;  /* 0x000000000d0d7211 */ /* 0x080fe200008f0eff */
[----:B------:R-:W-:Y:S01]  /*1570*/  IMAD.SHL.U32 R16, R20, 0x8, RZ ;  /* 0x0000000814107824 */ /* 0x000fe200078e00ff */
[----:B------:R-:W-:Y:S01]  /*1580*/  LEA.HI.X.SX32 R7, R8, R0, 0x1, P0 ;  /* 0x0000000008077211 */ /* 0x000fe200000f0eff */
[----:B------:R-:W-:Y:S01]  /*1590*/  IMAD.U32 R4, RZ, RZ, UR21 ;  /* 0x00000015ff047e24 */ /* 0x000fe2000f8e00ff */
[----:B------:R-:W-:Y:S01]  /*15a0*/  SHF.R.S32.HI R8, RZ, 0x4, R39 ;  /* 0x00000004ff087819 */ /* 0x000fe20000011427 */
[----:B------:R-:W-:Y:S01]  /*15b0*/  UIMAD UR6, UR21, UR5, UR4 ;  /* 0x00000005150672a4 */ /* 0x000fe2000f8e0204 */
[--C-:B------:R-:W-:Y:S01]  /*15c0*/  SHF.R.S32.HI R9, RZ, 0x2, R25.reuse ;  /* 0x00000002ff097819 */ /* 0x100fe20000011419 */
[----:B------:R-:W-:Y:S01]  /*15d0*/  USHF.R.S32.HI UR11, URZ, 0x1f, UR15 ;  /* 0x0000001f3f0b7899 */ /* 0x000fe2000801140f */
[----:B------:R-:W-:Y:S01]  /*15e0*/  SHF.R.S32.HI R0, RZ, 0x1f, R25 ;  /* 0x0000001fff007819 */ /* 0x000fe20000011419 */
[----:B------:R-:W-:Y:S01]  /*15f0*/  USEL UR12, UR15, URZ, !UP1 ;  /* 0x0000003f0f0c7287 */ /* 0x000fe2000c800000 */
[----:B------:R-:W-:Y:S01]  /*1600*/  LEA.HI R5, R39, R8, RZ, 0x1 ;  /* 0x0000000827057211 */ /* 0x000fe200078f08ff */
[----:B------:R-:W-:Y:S01]  /*1610*/  USEL UR8, UR11, URZ, !UP1 ;  /* 0x0000003f0b087287 */ /* 0x000fe2000c800000 */
[----:B------:R-:W-:Y:S01]  /*1620*/  LEA.HI R0, R0, R9, RZ, 0x3 ;  /* 0x0000000900007211 */ /* 0x000fe200078f18ff */
[----:B------:R-:W-:Y:S01]  /*1630*/  ULDC.64 UR4, c[0x0][0x1b0] ;  /* 0x00006c0000047ab9 */ /* 0x000fe20000000a00 */
[--C-:B------:R-:W-:Y:S01]  /*1640*/  SHF.R.S32.HI R17, RZ, 0x1f, R16.reuse ;  /* 0x0000001fff117819 */ /* 0x100fe20000011410 */
[----:B------:R-:W-:Y:S01]  /*1650*/  UIMAD UR4, UR20, UR4, URZ ;  /* 0x00000004140472a4 */ /* 0x000fe2000f8e023f */
[----:B------:R-:W-:Y:S01]  /*1660*/  LOP3.LUT R5, R5, 0xfffffffe, RZ, 0xc0, !PT ;  /* 0xfffffffe05057812 */ /* 0x000fe200078ec0ff */
[----:B------:R-:W-:Y:S01]  /*1670*/  IMAD.U32 R10, RZ, RZ, UR12 ;  /* 0x0000000cff0a7e24 */ /* 0x000fe2000f8e00ff */
[----:B------:R-:W-:Y:S01]  /*1680*/  LOP3.LUT R0, R0, 0xfffffff8, RZ, 0xc0, !PT ;  /* 0xfffffff800007812 */ /* 0x000fe200078ec0ff */
[----:B------:R-:W-:Y:S01]  /*1690*/  IMAD.WIDE.U32 R2, R4, c[0x0][0x1e0], R16 ;  /* 0x0000780004027a25 */ /* 0x000fe200078e0010 */
[----:B------:R-:W-:Y:S01]  /*16a0*/  UIMAD UR4, UR21, UR5, UR4 ;  /* 0x00000005150472a4 */ /* 0x000fe2000f8e0204 */
[----:B------:R-:W-:Y:S01]  /*16b0*/  IADD3 R32, R16, 0x40, RZ ;  /* 0x0000004010207810 */ /* 0x000fe20007ffe0ff */
[----:B------:R-:W-:Y:S01]  /*16c0*/  USEL UR11, UR11, URZ, !UP2 ;  /* 0x0000003f0b0b7287 */ /* 0x000fe2000d000000 */
[----:B------:R-:W-:Y:S01]  /*16d0*/  IMAD.IADD R24, R8, 0x1, -R5 ;  /* 0x0000000108187824 */ /* 0x000fe200078e0a05 */
[----:B------:R-:W-:Y:S01]  /*16e0*/  IADD3 R3, R3, UR6, RZ ;  /* 0x0000000603037c10 */ /* 0x000fe2000fffe0ff */
[----:B------:R-:W-:Y:S01]  /*16f0*/  IMAD.IADD R21, R9, 0x1, -R0 ;  /* 0x0000000109157824 */ /* 0x000fe200078e0a00 */
[----:B------:R-:W-:Y:S01]  /*1700*/  LEA.HI R0, R35, R84, RZ, 0x6 ;  /* 0x0000005423007211 */ /* 0x000fe200078f30ff */
[----:B------:R-:W-:Y:S01]  /*1710*/  IMAD.SHL.U32 R5, R41, 0x40, RZ ;  /* 0x0000004029057824 */ /* 0x000fe200078e00ff */
[----:B------:R-:W-:Y:S01]  /*1720*/  ULDC.64 UR6, c[0x0][0x1e8] ;  /* 0x00007a0000067ab9 */ /* 0x000fe20000000a00 */
[----:B------:R-:W-:Y:S01]  /*1730*/  IMAD.U32 R11, RZ, RZ, UR17 ;  /* 0x00000011ff0b7e24 */ /* 0x000fe2000f8e00ff */
[----:B------:R-:W-:Y:S01]  /*1740*/  UIMAD UR6, UR8, UR6, URZ ;  /* 0x00000006080672a4 */ /* 0x000fe2000f8e023f */
[----:B------:R-:W-:Y:S01]  /*1750*/  SHF.R.S32.HI R23, RZ, 0x6, R0 ;  /* 0x00000006ff177819 */ /* 0x000fe20000011400 */
[----:B------:R-:W-:Y:S01]  /*1760*/  IMAD.WIDE.U32 R8, R10, c[0x0][0x1e8], R2 ;  /* 0x00007a000a087a25 */ /* 0x000fe200078e0002 */
[----:B------:R-:W-:Y:S01]  /*1770*/  LOP3.LUT R0, R5, 0x1c0, RZ, 0xc0, !PT ;  /* 0x000001c005007812 */ /* 0x000fe200078ec0ff */
[----:B------:R-:W-:Y:S01]  /*1780*/  UIMAD UR6, UR12, UR7, UR6 ;  /* 0x000000070c0672a4 */ /* 0x000fe2000f8e0206 */
[----:B------:R-:W-:Y:S01]  /*1790*/  ISETP.GE.AND P3, PT, R16, c[0x0][0x1cc], PT ;  /* 0x0000730010007a0c */ /* 0x000fe20003f66270 */
[----:B------:R-:W-:Y:S01]  /*17a0*/  IMAD.WIDE.U32 R4, R4, c[0x0][0x1b0], R16 ;  /* 0x00006c0004047a25 */ /* 0x000fe200078e0010 */
[----:B------:R-:W-:Y:S01]  /*17b0*/  LOP3.LUT R12, R0, 0x38, R16, 0xf8, !PT ;  /* 0x00000038000c7812 */ /* 0x000fe200078ef810 */
[----:B------:R-:W-:Y:S01]  /*17c0*/  ULDC.64 UR20, c[0x0][0x208] ;  /* 0x0000820000147ab9 */ /* 0x000fe20000000a00 */
[----:B------:R-:W-:Y:S01]  /*17d0*/  SHF.R.U32.HI R0, RZ, 0x3, R0 ;  /* 0x00000003ff007819 */ /* 0x000fe20000011600 */
[----:B------:R-:W-:Y:S01]  /*17e0*/  IMAD.SHL.U32 R38, R23, 0x200, RZ ;  /* 0x0000020017267824 */ /* 0x000fe200078e00ff */
[----:B------:R-:W-:Y:S01]  /*17f0*/  IADD3 R3, R5, UR4, RZ ;  /* 0x0000000405037c10 */ /* 0x000fe2000fffe0ff */
[----:B------:R-:W-:Y:S01]  /*1800*/  IMAD.WIDE R6, R11, 0x40, R6 ;  /* 0x000000400b067825 */ /* 0x000fe200078e0206 */
[----:B------:R-:W-:Y:S01]  /*1810*/  IADD3 R5, R9, UR6, RZ ;  /* 0x0000000609057c10 */ /* 0x000fe2000fffe0ff */
[----:B------:R-:W-:Y:S01]  /*1820*/  ULDC.64 UR4, c[0x0][0x1b8] ;  /* 0x00006e0000047ab9 */ /* 0x000fe20000000a00 */
[----:B------:R-:W-:Y:S01]  /*1830*/  LOP3.LUT R22, R38, R12, R0, 0xf6, !PT ;  /* 0x0000000c26167212 */ /* 0x000fe200078ef600 */
[----:B------:R-:W-:Y:S01]  /*1840*/  IMAD.MOV.U32 R2, RZ, RZ, R4 ;  /* 0x000000ffff027224 */ /* 0x000fe200078e0004 */
[----:B------:R-:W-:Y:S01]  /*1850*/  UIMAD UR4, UR8, UR4, URZ ;  /* 0x00000004080472a4 */ /* 0x000fe2000f8e023f */
[----:B------:R-:W-:Y:S01]  /*1860*/  IMAD.MOV.U32 R4, RZ, RZ, R8 ;  /* 0x000000ffff047224 */ /* 0x000fe200078e0008 */
[----:B------:R-:W-:Y:S01]  /*1870*/  UIADD3 UR8, -UR9, UR13, URZ ;  /* 0x0000000d09087290 */ /* 0x000fe2000fffe13f */
[----:B------:R-:W-:Y:S01]  /*1880*/  IMAD R0, R7, c[0x0][0x1d8], RZ ;  /* 0x0000760007007a24 */ /* 0x000fe200078e02ff */
[----:B------:R-:W-:Y:S01]  /*1890*/  ISETP.GE.AND P2, PT, R32, c[0x0][0x1cc], PT ;  /* 0x0000730020007a0c */ /* 0x000fe20003f46270 */
[----:B------:R-:W-:Y:S01]  /*18a0*/  IMAD.WIDE.U32 R10, R10, c[0x0][0x1b8], R2 ;  /* 0x00006e000a0a7a25 */ /* 0x000fe200078e0002 */
[----:B------:R-:W-:Y:S01]  /*18b0*/  UIMAD UR4, UR12, UR5, UR4 ;  /* 0x000000050c0472a4 */ /* 0x000fe2000f8e0204 */
[----:B------:R-:W-:Y:S01]  /*18c0*/  IADD3 R34, R16, 0x80, RZ ;  /* 0x0000008010227810 */ /* 0x000fe20007ffe0ff */
[----:B------:R-:W-:Y:S01]  /*18d0*/  USHF.L.U32 UR22, UR20, 0x5, URZ ;  /* 0x0000000514167899 */ /* 0x000fe2000800063f */
[----:B------:R-:W-:Y:S01]  /*18e0*/  IMAD R0, R6, c[0x0][0x1dc], R0 ;  /* 0x0000770006007a24 */ /* 0x000fe200078e0200 */
[----:B------:R-:W-:Y:S01]  /*18f0*/  IADD3 R33, R16, 0xc0, RZ ;  /* 0x000000c010217810 */ /* 0x000fe20007ffe0ff */
[----:B------:R-:W-:Y:S01]  /*1900*/  IMAD.WIDE.U32 R2, R6, c[0x0][0x1d8], R4 ;  /* 0x0000760006027a25 */ /* 0x000fe200078e0004 */
[----:B------:R-:W-:Y:S01]  /*1910*/  ISETP.GE.AND P1, PT, R34, c[0x0][0x1cc], PT ;  /* 0x0000730022007a0c */ /* 0x000fe20003f26270 */
[----:B------:R-:W-:Y:S01]  /*1920*/  ULDC.64 UR6, c[0x0][0x188] ;  /* 0x0000620000067ab9 */ /* 0x000fe20000000a00 */
[----:B------:R-:W-:Y:S01]  /*1930*/  LEA.HI R35, R35, R84, RZ, 0x5 ;  /* 0x0000005423237211 */ /* 0x000fe200078f28ff */
[----:B------:R-:W-:Y:S01]  /*1940*/  IMAD.IADD R0, R3, 0x1, R0 ;  /* 0x0000000103007824 */ /* 0x000fe200078e0200 */
[C---:B------:R-:W-:Y:S01]  /*1950*/  LEA R4, P0, R2.reuse, c[0x0][0x1c0], 0x1 ;  /* 0x0000700002047a11 */ /* 0x040fe200078008ff */
[C---:B------:R-:W-:Y:S01]  /*1960*/  IMAD R9, R13.reuse, c[0x0][0x178], RZ ;  /* 0x00005e000d097a24 */ /* 0x040fe200078e02ff */
[----:B------:R-:W-:Y:S01]  /*1970*/  SHF.R.S32.HI R36, RZ, 0x5, R35 ;  /* 0x00000005ff247819 */ /* 0x000fe20000011423 */
[----:B------:R-:W-:Y:S01]  /*1980*/  IMAD R8, R13, c[0x0][0x208], RZ ;  /* 0x000082000d087a24 */ /* 0x000fe200078e02ff */
[----:B------:R-:W-:Y:S01]  /*1990*/  LEA.HI.X R5, R2, c[0x0][0x1c4], R0, 0x1, P0 ;  /* 0x0000710002057a11 */ /* 0x000fe200000f0c00 */
[----:B------:R-:W-:Y:S01]  /*19a0*/  IMAD.MOV.U32 R3, RZ, RZ, c[0x0][0x1d8] ;  /* 0x00007600ff037624 */ /* 0x000fe200078e00ff */
[----:B------:R-:W-:Y:S01]  /*19b0*/  IADD3 R0, -R41, UR8, RZ ;  /* 0x0000000829007c10 */ /* 0x000fe2000fffe1ff */
[----:B------:R-:W-:Y:S01]  /*19c0*/  IMAD R2, R7, c[0x0][0x1a8], RZ ;  /* 0x00006a0007027a24 */ /* 0x000fe200078e02ff */
[----:B------:R-:W-:Y:S01]  /*19d0*/  UIMAD UR6, UR11, UR6, URZ ;  /* 0x000000060b0672a4 */ /* 0x000fe2000f8e023f */
[----:B------:R-:W-:Y:S01]  /*19e0*/  IMAD R18, R14, c[0x0][0x17c], R9 ;  /* 0x00005f000e127a24 */ /* 0x000fe200078e0209 */
[----:B------:R-:W-:Y:S01]  /*19f0*/  ISETP.LT.OR P5, PT, R0, 0x1, P3 ;  /* 0x000000010000780c */ /* 0x000fe20001fa1670 */
[----:B------:R-:W-:Y:S01]  /*1a00*/  IMAD R19, R14, c[0x0][0x20c], R8 ;  /* 0x000083000e137a24 */ /* 0x000fe200078e0208 */
[C---:B------:R-:W-:Y:S01]  /*1a10*/  ISETP.LT.OR P4, PT, R0.reuse, 0x1, P2 ;  /* 0x000000010000780c */ /* 0x040fe20001781670 */
[----:B------:R-:W-:Y:S01]  /*1a20*/  IMAD.MOV.U32 R8, RZ, RZ, R10 ;  /* 0x000000ffff087224 */ /* 0x000fe200078e000a */
[----:B------:R-:W-:Y:S01]  /*1a30*/  IADD3 R9, R11, UR4, RZ ;  /* 0x000000040b097c10 */ /* 0x000fe2000fffe0ff */
[----:B------:R-:W-:Y:S01]  /*1a40*/  IMAD.MOV.U32 R11, RZ, RZ, c[0x0][0x1dc] ;  /* 0x00007700ff0b7624 */ /* 0x000fe200078e00ff */
[----:B------:R-:W-:Y:S01]  /*1a50*/  ISETP.LT.OR P6, PT, R0, 0x1, P1 ;  /* 0x000000010000780c */ /* 0x000fe20000fc1670 */
[----:B------:R-:W-:Y:S01]  /*1a60*/  IMAD R10, R6, c[0x0][0x1ac], R2 ;  /* 0x00006b00060a7a24 */ /* 0x000fe200078e0202 */
[C---:B------:R-:W-:Y:S01]  /*1a70*/  LEA R2, P0, R3.reuse, R4, 0x6 ;  /* 0x0000000403027211 */ /* 0x040fe200078030ff */
[----:B------:R-:W-:Y:S01]  /*1a80*/  IMAD.SHL.U32 R40, R22, 0x2, RZ ;  /* 0x0000000216287824 */ /* 0x000fe200078e00ff */
[----:B------:R-:W-:Y:S01]  /*1a90*/  ISETP.LT.OR P2, PT, R0, 0x21, P2 ;  /* 0x000000210000780c */ /* 0x000fe20001741670 */
[----:B------:R-:W-:Y:S01]  /*1aa0*/  IMAD.WIDE.U32 R6, R6, c[0x0][0x1a8], R8 ;  /* 0x00006a0006067a25 */ /* 0x000fe200078e0008 */
[----:B------:R-:W-:Y:S01]  /*1ab0*/  LEA.HI.X R3, R3, R5, R11, 0x6, P0 ;  /* 0x0000000503037211 */ /* 0x000fe200000f340b */
[----:B------:R-:W-:Y:S01]  /*1ac0*/  UMOV UR4, 0x5 ;  /* 0x0000000500047882 */ /* 0x000fe20000000000 */
[----:B------:R-:W-:Y:S01]  /*1ad0*/  @!PT LDS RZ, [RZ] ;  /* 0x00000000fffff984 */ /* 0x000fe20000000800 */
[----:B------:R-:W-:Y:S01]  /*1ae0*/  @!PT LDS RZ, [RZ] ;  /* 0x00000000fffff984 */ /* 0x000fe20000000800 */
[----:B------:R-:W-:Y:S01]  /*1af0*/  @!PT LDS RZ, [RZ] ;  /* 0x00000000fffff984 */ /* 0x000fe20000000800 */
[----:B------:R1:W-:Y:S01]  /*1b00*/  LDGSTS.E.BYPASS.LTC128B.128 [R40+0x8080], [R4.64], !P5 ;  /* 0x0808000004287fae */ /* 0x0003e2000e901d52 */
[----:B------:R-:W-:Y:S01]  /*1b10*/  ISETP.GE.AND P0, PT, R33, c[0x0][0x1cc], PT ;  /* 0x0000730021007a0c */ /* 0x000fe20003f06270 */
[----:B------:R-:W-:Y:S01]  /*1b20*/  IMAD.IADD R7, R7, 0x1, R10 ;  /* 0x0000000107077824 */ /* 0x000fe200078e020a */
[C---:B------:R-:W-:Y:S01]  /*1b30*/  ISETP.LT.OR P1, PT, R0.reuse, 0x21, P1 ;  /* 0x000000210000780c */ /* 0x040fe20000f21670 */
[----:B------:R1:W-:Y:S01]  /*1b40*/  LDGSTS.E.BYPASS.LTC128B.128 [R40+0xa080], [R4.64+0x80], !P4 ;  /* 0x0a08008004287fae */ /* 0x0003e2000e101d52 */
[----:B------:R-:W-:Y:S01]  /*1b50*/  ISETP.LT.OR P4, PT, R0, 0x21, P3 ;  /* 0x000000210000780c */ /* 0x000fe20001f81670 */
[----:B------:R-:W-:Y:S01]  /*1b60*/  USHF.L.U64.HI UR21, UR20, UR4, UR21 ;  /* 0x0000000414157299 */ /* 0x000fe20008010215 */
[----:B------:R-:W-:Y:S01]  /*1b70*/  LEA R8, P3, R6, c[0x0][0x190], 0x1 ;  /* 0x0000640006087a11 */ /* 0x000fe200078608ff */
[----:B------:R1:W-:Y:S01]  /*1b80*/  LDGSTS.E.BYPASS.LTC128B.128 [R40+0xc080], [R4.64+0x100], !P6 ;  /* 0x0c08010004287fae */ /* 0x0003e2000f101d52 */
[----:B------:R-:W-:Y:S01]  /*1b90*/  ISETP.LT.OR P5, PT, R0, 0x1, P0 ;  /* 0x000000010000780c */ /* 0x000fe200007a1670 */
[----:B------:R-:W-:Y:S01]  /*1ba0*/  USHF.R.S32.HI UR20, URZ, 0x1f, UR16 ;  /* 0x0000001f3f147899 */ /* 0x000fe20008011410 */
[----:B------:R-:W-:Y:S01]  /*1bb0*/  LEA.HI.X R9, R6, c[0x0][0x194], R7, 0x1, P3 ;  /* 0x0000650006097a11 */ /* 0x000fe200018f0c07 */
[--C-:B------:R-:W-:Y:S01]  /*1bc0*/  IMAD.WIDE.U32 R12, R14, c[0x0][0x178], R16.reuse ;  /* 0x00005e000e0c7a25 */ /* 0x100fe200078e0010 */
[----:B------:R-:W-:Y:S01]  /*1bd0*/  ISETP.GE.AND P3, PT, R16, c[0x0][0x19c], PT ;  /* 0x0000670010007a0c */ /* 0x000fe20003f66270 */
[----:B------:R-:W-:Y:S01]  /*1be0*/  ULDC.64 UR4, c[0x0][0x180] ;  /* 0x0000600000047ab9 */ /* 0x000fe20000000a00 */
[----:B------:R-:W-:Y:S01]  /*1bf0*/  ISETP.LT.OR P0, PT, R0, 0x21, P0 ;  /* 0x000000210000780c */ /* 0x000fe20000701670 */
[----:B------:R-:W-:Y:S01]  /*1c00*/  IMAD.WIDE.U32 R14, R14, c[0x0][0x208], R16 ;  /* 0x000082000e0e7a25 */ /* 0x000fe200078e0010 */
[C---:B------:R-:W-:Y:S01]  /*1c10*/  ISETP.LT.OR P6, PT, R0.reuse, 0x1, P3 ;  /* 0x000000010000780c */ /* 0x040fe20001fc1670 */
[----:B------:R-:W-:Y:S01]  /*1c20*/  UIMAD UR4, UR20, UR4, URZ ;  /* 0x00000004140472a4 */ /* 0x000fe2000f8e023f */
[----:B------:R-:W-:Y:S01]  /*1c30*/  LEA.HI R11, R35, R36, RZ, 0x1 ;  /* 0x00000024230b7211 */ /* 0x000fe200078f08ff */
[----:B------:R-:W-:Y:S01]  /*1c40*/  USEL UR12, UR15, URZ, !UP2 ;  /* 0x0000003f0f0c7287 */ /* 0x000fe2000d000000 */
[----:B------:R-:W-:Y:S01]  /*1c50*/  STL [R1+0x50], R40 ;  /* 0x0000502801007387 */ /* 0x000fe20000100800 */
[----:B------:R-:W-:Y:S01]  /*1c60*/  UIMAD UR24, UR16, UR5, UR4 ;  /* 0x00000005101872a4 */ /* 0x000fe2000f8e0204 */
[----:B------:R-:W-:Y:S01]  /*1c70*/  LOP3.LUT R11, R11, 0xfffffffe, RZ, 0xc0, !PT ;  /* 0xfffffffe0b0b7812 */ /* 0x000fe200078ec0ff */
[----:B------:R-:W-:Y:S01]  /*1c80*/  UIMAD UR7, UR12, UR7, UR6 ;  /* 0x000000070c0772a4 */ /* 0x000fe2000f8e0206 */
[----:B------:R1:W-:Y:S01]  /*1c90*/  LDGSTS.E.BYPASS.LTC128B.128 [R40+0xe080], [R4.64+0x180], !P5 ;  /* 0x0e08018004287fae */ /* 0x0003e2000e901d52 */
[----:B------:R-:W-:Y:S01]  /*1ca0*/  ULDC.64 UR4, c[0x0][0x210] ;  /* 0x0000840000047ab9 */ /* 0x000fe20000000a00 */
[----:B------:R-:W-:Y:S01]  /*1cb0*/  IMAD.MOV.U32 R148, RZ, RZ, 0x20 ;  /* 0x00000020ff947424 */ /* 0x000fe200078e00ff */
[----:B------:R-:W-:Y:S01]  /*1cc0*/  UIMAD UR4, UR20, UR4, URZ ;  /* 0x00000004140472a4 */ /* 0x000fe2000f8e023f */
[----:B------:R2:W-:Y:S01]  /*1cd0*/  LDGSTS.E.BYPASS.LTC128B.128 [R40+0x9080], [R2.64], !P4 ;  /* 0x0908000002287fae */ /* 0x0005e2000e101d52 */
[----:B------:R-:W-:Y:S01]  /*1ce0*/  ISETP.LT.OR P4, PT, R0, 0x21, P3 ;  /* 0x000000210000780c */ /* 0x000fe20001f81670 */
[----:B------:R-:W-:Y:S01]  /*1cf0*/  UMOV UR6, UR23 ;  /* 0x0000001700067c82 */ /* 0x000fe20008000000 */
[----:B------:R-:W-:Y:S01]  /*1d00*/  CS2R R146, SRZ ;  /* 0x0000000000927805 */ /* 0x000fe2000001ff00 */
[----:B------:R2:W-:Y:S01]  /*1d10*/  LDGSTS.E.BYPASS.LTC128B.128 [R40+0xb080], [R2.64+0x80], !P2 ;  /* 0x0b08008002287fae */ /* 0x0005e2000d101d52 */
[----:B------:R-:W-:Y:S01]  /*1d20*/  ISETP.GE.AND P2, PT, R32, c[0x0][0x19c], PT ;  /* 0x0000670020007a0c */ /* 0x000fe20003f46270 */
[----:B------:R-:W-:Y:S01]  /*1d30*/  UIMAD UR25, UR16, UR5, UR4 ;  /* 0x00000005101972a4 */ /* 0x000fe2000f8e0204 */
[----:B------:R-:W-:Y:S01]  /*1d40*/  P2R R22, PR, RZ, 0x10 ;  /* 0x00000010ff167803 */ /* 0x000fe20000000000 */
[----:B------:R2:W-:Y:S01]  /*1d50*/  LDGSTS.E.BYPASS.LTC128B.128 [R40+0xd080], [R2.64+0x100], !P1 ;  /* 0x0d08010002287fae */ /* 0x0005e2000c901d52 */
[----:B------:R-:W-:Y:S01]  /*1d60*/  ISETP.GE.AND P1, PT, R34, c[0x0][0x19c], PT ;  /* 0x0000670022007a0c */ /* 0x000fe20003f26270 */
[----:B------:R-:W-:Y:S01]  /*1d70*/  ULDC.64 UR4, c[0x0][0x218] ;  /* 0x0000860000047ab9 */ /* 0x000fe20000000a00 */
[C---:B------:R-:W-:Y:S01]  /*1d80*/  ISETP.LT.OR P3, PT, R0.reuse, 0x1, P2 ;  /* 0x000000010000780c */ /* 0x040fe20001761670 */
[----:B------:R2:W-:Y:S01]  /*1d90*/  LDGSTS.E.BYPASS.LTC128B.128 [R40+0xf080], [R2.64+0x180], !P0 ;  /* 0x0f08018002287fae */ /* 0x0005e2000c101d52 */
[----:B------:R-:W-:Y:S01]  /*1da0*/  ISETP.GE.AND P0, PT, R33, c[0x0][0x19c], PT ;  /* 0x0000670021007a0c */ /* 0x000fe20003f06270 */
[----:B------:R-:W-:Y:S01]  /*1db0*/  UIMAD UR4, UR11, UR4, URZ ;  /* 0x000000040b0472a4 */ /* 0x000fe2000f8e023f */
[C---:B------:R-:W-:Y:S01]  /*1dc0*/  ISETP.LT.OR P5, PT, R0.reuse, 0x1, P1 ;  /* 0x000000010000780c */ /* 0x040fe20000fa1670 */
[----:B------:R-:W0:Y:S01]  /*1dd0*/  LDGDEPBAR ;  /* 0x00000000000079af */ /* 0x000e220000000000 */
[C---:B------:R-:W-:Y:S01]  /*1de0*/  ISETP.LT.OR P4, PT, R0.reuse, 0x1, P0 ;  /* 0x000000010000780c */ /* 0x040fe20000781670 */
[----:B------:R-:W-:Y:S01]  /*1df0*/  USHF.R.S32.HI UR23, URZ, 0x1f, UR6 ;  /* 0x0000001f3f177899 */ /* 0x000fe20008011406 */
[C---:B------:R-:W-:Y:S01]  /*1e00*/  ISETP.LT.OR P2, PT, R0.reuse, 0x21, P2 ;  /* 0x000000210000780c */ /* 0x040fe20001741670 */
[----:B------:R3:W-:Y:S01]  /*1e10*/  LDGSTS.E.BYPASS.LTC128B.128 [R40+0x80], [R8.64], !P6 ;  /* 0x0008000008287fae */ /* 0x0007e2000f101d52 */
[C---:B------:R-:W-:Y:S01]  /*1e20*/  ISETP.LT.OR P6, PT, R0.reuse, 0x21, P1 ;  /* 0x000000210000780c */ /* 0x040fe20000fc1670 */
[----:B------:R-:W-:Y:S01]  /*1e30*/  UIMAD UR26, UR12, UR5, UR4 ;  /* 0x000000050c1a72a4 */ /* 0x000fe2000f8e0204 */
[----:B------:R-:W-:Y:S01]  /*1e40*/  ISETP.LT.OR P1, PT, R0, 0x21, P0 ;  /* 0x000000210000780c */ /* 0x000fe20000721670 */
[----:B------:R-:W-:Y:S01]  /*1e50*/  IMAD.MOV.U32 R0, RZ, RZ, c[0x0][0x1a8] ;  /* 0x00006a00ff007624 */ /* 0x000fe200078e00ff */
[----:B------:R-:W-:Y:S01]  /*1e60*/  P2R R17, PR, RZ, 0x4 ;  /* 0x00000004ff117803 */ /* 0x000fe20000000000 */
[----:B-1----:R-:W-:Y:S01]  /*1e70*/  IMAD.MOV.U32 R4, RZ, RZ, R12 ;  /* 0x000000ffff047224 */ /* 0x002fe200078e000c */
[----:B------:R3:W-:Y:S01]  /*1e80*/  LDGSTS.E.BYPASS.LTC128B.128 [R40+0x2080], [R8.64+0x80], !P3 ;  /* 0x0208008008287fae */ /* 0x0007e2000d901d52 */
[----:B------:R-:W-:Y:S01]  /*1e90*/  IMAD.IADD R5, R13, 0x1, R18 ;  /* 0x000000010d057824 */ /* 0x000fe200078e0212 */
[----:B------:R-:W-:Y:S01]  /*1ea0*/  LEA R6, P0, R0, R8, 0x6 ;  /* 0x0000000800067211 */ /* 0x000fe200078030ff */
[----:B------:R-:W-:Y:S01]  /*1eb0*/  IMAD.IADD R18, R36, 0x1, -R11 ;  /* 0x0000000124127824 */ /* 0x000fe200078e0a0b */
[----:B------:R3:W-:Y:S01]  /*1ec0*/  LDGSTS.E.BYPASS.LTC128B.128 [R40+0x4080], [R8.64+0x100], !P5 ;  /* 0x0408010008287fae */ /* 0x0007e2000e901d52 */
[----:B------:R-:W-:Y:S01]  /*1ed0*/  ISETP.NE.AND P5, PT, R17, RZ, PT ;  /* 0x000000ff1100720c */ /* 0x000fe20003fa5270 */
[----:B------:R-:W-:Y:S01]  /*1ee0*/  IMAD.U32 R11, RZ, RZ, UR16 ;  /* 0x00000010ff0b7e24 */ /* 0x000fe2000f8e00ff */
[----:B------:R-:W-:Y:S01]  /*1ef0*/  ULDC.64 UR4, c[0x0][0x178] ;  /* 0x00005e0000047ab9 */ /* 0x000fe20000000a00 */
[----:B------:R3:W-:Y:S01]  /*1f00*/  LDGSTS.E.BYPASS.LTC128B.128 [R40+0x6080], [R8.64+0x180], !P4 ;  /* 0x0608018008287fae */ /* 0x0007e2000e101d52 */
[----:B------:R-:W-:Y:S01]  /*1f10*/  ISETP.NE.AND P4, PT, R22, RZ, PT ;  /* 0x000000ff1600720c */ /* 0x000fe20003f85270 */
[----:B------:R-:W-:Y:S01]  /*1f20*/  IMAD.WIDE.U32 R4, R11, c[0x0][0x180], R4 ;  /* 0x000060000b047a25 */ /* 0x000fe200078e0004 */
[----:B------:R-:W-:Y:S01]  /*1f30*/  UIMAD.WIDE.U32 UR28, UR6, UR4, URZ ;  /* 0x00000004061c72a5 */ /* 0x000fe2000f8e003f */
[----:B------:R-:W-:Y:S01]  /*1f40*/  LOP3.LUT P2, RZ, R20, 0x4, RZ, 0xc0, !PT ;  /* 0x0000000414ff7812 */ /* 0x000fe2000784c0ff */
[----:B------:R-:W-:Y:S01]  /*1f50*/  UIMAD UR21, UR21, UR6, URZ ;  /* 0x00000006151572a4 */ /* 0x000fe2000f8e023f */
[----:B--2---:R-:W-:Y:S01]  /*1f60*/  IMAD.MOV.U32 R2, RZ, RZ, c[0x0][0x1ac] ;  /* 0x00006b00ff027624 */ /* 0x004fe200078e00ff */
[----:B------:R-:W-:Y:S01]  /*1f70*/  IADD3 R5, R5, UR24, RZ ;  /* 0x0000001805057c10 */ /* 0x000fe2000fffe0ff */
[----:B------:R-:W-:Y:S01]  /*1f80*/  IMAD.IADD R3, R15, 0x1, R19 ;  /* 0x000000010f037824 */ /* 0x000fe200078e0213 */
[----:B------:R-:W-:Y:S01]  /*1f90*/  UIMAD UR24, UR23, UR4, URZ ;  /* 0x00000004171872a4 */ /* 0x000fe2000f8e023f */
[----:B------:R-:W-:Y:S01]  /*1fa0*/  IMAD.U32 R15, RZ, RZ, UR12 ;  /* 0x0000000cff0f7e24 */ /* 0x000fe2000f8e00ff */
[----:B------:R-:W-:Y:S01]  /*1fb0*/  LEA.HI.X R7, R0, R9, R2, 0x6, P0 ;  /* 0x0000000900077211 */ /* 0x000fe200000f3402 */
[C---:B------:R-:W-:Y:S01]  /*1fc0*/  IMAD.SHL.U32 R0, R21.reuse, 0x40, RZ ;  /* 0x0000004015007824 */ /* 0x040fe200078e00ff */
[----:B------:R-:W-:Y:S01]  /*1fd0*/  LOP3.LUT P0, RZ, R21, 0x4, RZ, 0xc0, !PT ;  /* 0x0000000415ff7812 */ /* 0x000fe2000780c0ff */
[----:B------:R-:W-:Y:S01]  /*1fe0*/  IMAD.SHL.U32 R2, R23, 0x8, RZ ;  /* 0x0000000817027824 */ /* 0x000fe200078e00ff */
[----:B------:R-:W-:Y:S01]  /*1ff0*/  UIMAD UR24, UR6, UR5, UR24 ;  /* 0x00000005061872a4 */ /* 0x000fe2000f8e0218 */
[----:B------:R-:W-:Y:S01]  /*2000*/  IMAD.SHL.U32 R21, R18, 0x400, RZ ;  /* 0x0000040012157824 */ /* 0x000fe200078e00ff */
[----:B------:R-:W-:Y:S01]  /*2010*/  LOP3.LUT R0, R0, 0x1c0, RZ, 0xc0, !PT ;  /* 0x000001c000007812 */ /* 0x000fe200078ec0ff */
[----:B------:R1:W-:Y:S01]  /*2020*/  LDGSTS.E.BYPASS.LTC128B.128 [R40+0x1080], [R6.64], !P4 ;  /* 0x0108000006287fae */ /* 0x0003e2000e101d52 */
[----:B------:R-:W-:Y:S01]  /*2030*/  LOP3.LUT R19, R2, 0x18, RZ, 0xc0, !PT ;  /* 0x0000001802137812 */ /* 0x000fe200078ec0ff */
[----:B------:R-:W-:Y:S01]  /*2040*/  IMAD.MOV.U32 R2, RZ, RZ, R14 ;  /* 0x000000ffff027224 */ /* 0x000fe200078e000e */
[----:B------:R-:W-:Y:S01]  /*2050*/  SHF.R.U32.HI R10, RZ, 0x3, R0 ;  /* 0x00000003ff0a7819 */ /* 0x000fe20000011600 */
[----:B------:R1:W-:Y:S01]  /*2060*/  LDGSTS.E.BYPASS.LTC128B.128 [R40+0x3080], [R6.64+0x80], !P5 ;  /* 0x0308008006287fae */ /* 0x0003e2000e901d52 */
[----:B------:R-:W-:Y:S01]  /*2070*/  UIADD3 UR24, UR29, UR24, URZ ;  /* 0x000000181d187290 */ /* 0x000fe2000fffe03f */
[----:B------:R-:W-:Y:S01]  /*2080*/  LOP3.LUT P3, RZ, R20, 0x2, RZ, 0xc0, !PT ;  /* 0x0000000214ff7812 */ /* 0x000fe2000786c0ff */
[----:B------:R-:W-:Y:S01]  /*2090*/  UIMAD UR21, UR23, UR22, UR21 ;  /* 0x00000016171572a4 */ /* 0x000fe2000f8e0215 */
[----:B------:R-:W-:Y:S01]  /*20a0*/  LOP3.LUT R12, R10, R0, R19, 0x1e, !PT ;  /* 0x000000000a0c7212 */ /* 0x000fe200078e1e13 */
[----:B------:R-:W-:Y:S01]  /*20b0*/  IMAD.U32 R0, RZ, RZ, UR16 ;  /* 0x00000010ff007e24 */ /* 0x000fe2000f8e00ff */
[----:B------:R-:W-:Y:S01]  /*20c0*/  LOP3.LUT R10, R25, 0x3ffffffc, RZ, 0xc0, !PT ;  /* 0x3ffffffc190a7812 */ /* 0x000fe200078ec0ff */
[----:B------:R1:W-:Y:S01]  /*20d0*/  LDGSTS.E.BYPASS.LTC128B.128 [R40+0x5080], [R6.64+0x100], !P6 ;  /* 0x0508010006287fae */ /* 0x0003e2000f101d52 */
[----:B---3--:R-:W-:Y:S01]  /*20e0*/  IMAD.SHL.U32 R8, R20, 0x40, RZ ;  /* 0x0000004014087824 */ /* 0x008fe200078e00ff */
[----:B------:R-:W-:Y:S01]  /*20f0*/  ULDC.64 UR4, c[0x0][0x270] ;  /* 0x00009c0000047ab9 */ /* 0x000fe20000000a00 */
[----:B------:R-:W-:Y:S01]  /*2100*/  IMAD.WIDE.U32 R2, R0, c[0x0][0x210], R2 ;  /* 0x0000840000027a25 */ /* 0x000fe200078e0002 */
[----:B------:R1:W-:Y:S01]  /*2110*/  LDGSTS.E.BYPASS.LTC128B.128 [R40+0x7080], [R6.64+0x180], !P1 ;  /* 0x0708018006287fae */ /* 0x0003e2000c901d52 */
[----:B------:R-:W-:Y:S01]  /*2120*/  UIMAD UR4, UR20, UR4, URZ ;  /* 0x00000004140472a4 */ /* 0x000fe2000f8e023f */
[----:B------:R-:W-:Y:S01]  /*2130*/  LOP3.LUT R14, R8, 0x1c0, RZ, 0xc0, !PT ;  /* 0x000001c0080e7812 */ /* 0x000fe200078ec0ff */
[----:B------:R-:W-:Y:S01]  /*2140*/  IMAD.IADD R10, R84, 0x1, -R10 ;  /* 0x00000001540a7824 */ /* 0x000fe200078e0a0a */
[----:B------:R-:W-:Y:S01]  /*2150*/  IADD3 R3, R3, UR25, RZ ;  /* 0x0000001903037c10 */ /* 0x000fe2000fffe0ff */
[----:B------:R-:W0:Y:S01]  /*2160*/  LDGDEPBAR ;  /* 0x00000000000079af */ /* 0x000e220000000000 */
[----:B------:R-:W-:Y:S01]  /*2170*/  SHF.R.U32.HI R20, RZ, 0x3, R14 ;  /* 0x00000003ff147819 */ /* 0x000fe2000001160e */
[----:B------:R-:W-:Y:S01]  /*2180*/  IMAD R0, R10, 0x2, R21 ;  /* 0x000000020a007824 */ /* 0x000fe200078e0215 */
[----:B------:R-:W-:Y:S01]  /*2190*/  ISETP.GE.AND P5, PT, R16, c[0x0][0x16c], PT ;  /* 0x00005b0010007a0c */ /* 0x000fe20003fa6270 */
[----:B------:R-:W-:Y:S01]  /*21a0*/  IMAD.WIDE.U32 R42, R15, c[0x0][0x218], R2 ;  /* 0x000086000f2a7a25 */ /* 0x000fe200078e0002 */
[----:B------:R-:W-:Y:S01]  /*21b0*/  CS2R R144, SRZ ;  /* 0x0000000000907805 */ /* 0x000fe2000001ff00 */
[----:B------:R-:W-:Y:S01]  /*21c0*/  CS2R R142, SRZ ;  /* 0x00000000008e7805 */ /* 0x000fe2000001ff00 */
[----:B------:R-:W-:Y:S01]  /*21d0*/  CS2R R140, SRZ ;  /* 0x00000000008c7805 */ /* 0x000fe2000001ff00 */
[----:B------:R-:W-:Y:S01]  /*21e0*/  IMAD.IADD R0, R0, 0x1, R12 ;  /* 0x0000000100007824 */ /* 0x000fe200078e020c */
[----:B------:R-:W-:Y:S01]  /*21f0*/  IADD3 R11, R43, UR26, RZ ;  /* 0x0000001a2b0b7c10 */ /* 0x000fe2000fffe0ff */
[----:B------:R-:W-:Y:S01]  /*2200*/  IMAD.MOV.U32 R10, RZ, RZ, R42 ;  /* 0x000000ffff0a7224 */ /* 0x000fe200078e002a */
[----:B------:R-:W-:Y:S01]  /*2210*/  CS2R R138, SRZ ;  /* 0x00000000008a7805 */ /* 0x000fe2000001ff00 */
[----:B------:R-:W-:Y:S01]  /*2220*/  IMAD.SHL.U32 R44, R0, 0x2, RZ ;  /* 0x00000002002c7824 */ /* 0x000fe200078e00ff */
[----:B------:R-:W-:Y:S01]  /*2230*/  CS2R R136, SRZ ;  /* 0x0000000000887805 */ /* 0x000fe2000001ff00 */
[----:B------:R-:W-:Y:S01]  /*2240*/  IMAD.U32 R2, RZ, RZ, UR22 ;  /* 0x00000016ff027e24 */ /* 0x000fe2000f8e00ff */
[----:B------:R-:W-:Y:S01]  /*2250*/  UIMAD UR22, UR16, UR5, UR4 ;  /* 0x00000005101672a4 */ /* 0x000fe2000f8e0204 */
[----:B------:R-:W-:Y:S01]  /*2260*/  IMAD.MOV.U32 R12, RZ, RZ, R28 ;  /* 0x000000ffff0c7224 */ /* 0x000fe200078e001c */
[C---:B------:R-:W-:Y:S01]  /*2270*/  IADD3 R0, R44.reuse, 0x14180, RZ ;  /* 0x000141802c007810 */ /* 0x040fe20007ffe0ff */
[----:B------:R-:W-:Y:S01]  /*2280*/  STL [R1+0x64], R44 ;  /* 0x0000642c01007387 */ /* 0x000fe20000100800 */
[----:B------:R-:W-:Y:S01]  /*2290*/  IADD3 R3, R44, 0x141c0, RZ ;  /* 0x000141c02c037810 */ /* 0x000fe20007ffe0ff */
[----:B------:R-:W-:Y:S01]  /*22a0*/  ULDC.64 UR4, c[0x0][0x288] ;  /* 0x0000a20000047ab9 */ /* 0x000fe20000000a00 */
[----:B------:R-:W-:Y:S01]  /*22b0*/  @P0 IADD3 R3, R0, -0x40, RZ ;  /* 0xffffffc000030810 */ /* 0x000fe20007ffe0ff */
[----:B------:R2:W-:Y:S01]  /*22c0*/  STL.64 [R1+0x98], R42 ;  /* 0x0000982a01007387 */ /* 0x0005e20000100a00 */
[----:B------:R-:W-:Y:S01]  /*22d0*/  IMAD.U32 R0, RZ, RZ, UR24 ;  /* 0x00000018ff007e24 */ /* 0x000fe2000f8e00ff */
[----:B------:R-:W-:-:S04]  /*22e0*/  DEPBAR.LE SB0, 0x1 ;  /* 0x000080400000791a */ /* 0x000fc80000000000 */
[----:B------:R-:W-:Y:S01]  /*22f0*/  STL.64 [R1+0x70], R10 ;  /* 0x0000700a01007387 */ /* 0x000fe20000100a00 */
[----:B------:R-:W-:Y:S01]  /*2300*/  UIMAD UR4, UR20, UR4, URZ ;  /* 0x00000004140472a4 */ /* 0x000fe2000f8e023f */
[----:B------:R-:W-:Y:S01]  /*2310*/  SEL R28, RZ, 0x1, P5 ;  /* 0x00000001ff1c7807 */ /* 0x000fe20002800000 */
        /* <DEDUP_REMOVED lines=22> */
[----:B------:R-:W-:Y:S01]  /*2480*/  IMAD.U32 R4, RZ, RZ, UR28 ;  /* 0x0000001cff047e24 */ /* 0x000fe2000f8e00ff */
[----:B------:R-:W-:Y:S01]  /*2490*/  STL.64 [R1+0x88], R42 ;  /* 0x0000882a01007387 */ /* 0x000fe20000100a00 */
[----:B------:R-:W-:Y:S01]  /*24a0*/  IMAD.U32 R5, RZ, RZ, UR29 ;  /* 0x0000001dff057e24 */ /* 0x000fe2000f8e00ff */
[----:B------:R-:W-:Y:S01]  /*24b0*/  CS2R R94, SRZ ;  /* 0x00000000005e7805 */ /* 0x000fe2000001ff00 */
[----:B---3--:R-:W-:Y:S01]  /*24c0*/  IMAD.WIDE.U32 R2, R2, UR6, R10 ;  /* 0x0000000602027c25 */ /* 0x008fe2000f8e000a */
[----:B------:R-:W-:Y:S01]  /*24d0*/  IADD3 R10, R43, UR7, RZ ;  /* 0x000000072b0a7c10 */ /* 0x000fe2000fffe0ff */
[----:B------:R-:W-:Y:S01]  /*24e0*/  USHF.L.U32 UR7, UR6, 0x5, URZ ;  /* 0x0000000506077899 */ /* 0x000fe2000800063f */
[C---:B------:R-:W-:Y:S01]  /*24f0*/  LEA R5, P0, R4.reuse, R42, 0x5 ;  /* 0x0000002a04057211 */ /* 0x040fe200078028ff */
[----:B------:R-:W-:Y:S01]  /*2500*/  CS2R R92, SRZ ;  /* 0x00000000005c7805 */ /* 0x000fe2000001ff00 */
[----:B------:R-:W-:Y:S01]  /*2510*/  CS2R R90, SRZ ;  /* 0x00000000005a7805 */ /* 0x000fe2000001ff00 */
[----:B------:R2:W-:Y:S01]  /*2520*/  STL [R1+0xb0], R10 ;  /* 0x0000b00a01007387 */ /* 0x0005e20000100800 */
[----:B------:R-:W-:Y:S01]  /*2530*/  LEA.HI.X R4, R4, R10, R0, 0x5, P0 ;  /* 0x0000000a04047211 */ /* 0x000fe200000f2c00 */
[----:B------:R-:W-:Y:S01]  /*2540*/  CS2R R88, SRZ ;  /* 0x0000000000587805 */ /* 0x000fe2000001ff00 */
[----:B------:R-:W-:Y:S01]  /*2550*/  IADD3 R0, R3, UR21, RZ ;  /* 0x0000001503007c10 */ /* 0x000fe2000fffe0ff */
[----:B------:R-:W-:Y:S01]  /*2560*/  UIMAD UR21, UR16, UR5, UR4 ;  /* 0x00000005101572a4 */ /* 0x000fe2000f8e0204 */
[----:B------:R-:W-:Y:S01]  /*2570*/  LOP3.LUT R3, R14, 0x8, R37, 0xf8, !PT ;  /* 0x000000080e037812 */ /* 0x000fe200078ef825 */
[----:B------:R-:W-:Y:S01]  /*2580*/  CS2R R86, SRZ ;  /* 0x0000000000567805 */ /* 0x000fe2000001ff00 */
[----:B------:R-:W-:Y:S01]  /*2590*/  ULDC.64 UR4, c[0x0][0x238] ;  /* 0x00008e0000047ab9 */ /* 0x000fe20000000a00 */
[----:B------:R-:W-:Y:S01]  /*25a0*/  CS2R R82, SRZ ;  /* 0x0000000000527805 */ /* 0x000fe2000001ff00 */
[----:B------:R-:W-:Y:S01]  /*25b0*/  UIMAD UR4, UR20, UR4, URZ ;  /* 0x00000004140472a4 */ /* 0x000fe2000f8e023f */
[----:B------:R-:W-:Y:S01]  /*25c0*/  IADD3 R13, R29, UR21, RZ ;  /* 0x000000151d0d7c10 */ /* 0x000fe2000fffe0ff */
[----:B------:R-:W-:Y:S01]  /*25d0*/  UIADD3 UR20, -UR7, UR14, URZ ;  /* 0x0000000e07147290 */ /* 0x000fe2000fffe13f */
[----:B------:R-:W-:Y:S01]  /*25e0*/  CS2R R80, SRZ ;  /* 0x0000000000507805 */ /* 0x000fe2000001ff00 */
[----:B------:R-:W-:Y:S01]  /*25f0*/  UIMAD UR4, UR16, UR5, UR4 ;  /* 0x00000005100472a4 */ /* 0x000fe2000f8e0204 */
[----:B------:R-:W-:Y:S01]  /*2600*/  CS2R R78, SRZ ;  /* 0x00000000004e7805 */ /* 0x000fe2000001ff00 */
[----:B------:R-:W-:Y:S01]  /*2610*/  CS2R R76, SRZ ;  /* 0x00000000004c7805 */ /* 0x000fe2000001ff00 */
[----:B------:R-:W-:Y:S01]  /*2620*/  CS2R R74, SRZ ;  /* 0x00000000004a7805 */ /* 0x000fe2000001ff00 */
[----:B------:R-:W-:Y:S01]  /*2630*/  ISETP.LT.AND P1, PT, R41, UR20, PT ;  /* 0x0000001429007c0c */ /* 0x000fe2000bf21270 */
[----:B------:R-:W-:Y:S01]  /*2640*/  USHF.R.S32.HI UR20, URZ, 0x1f, UR7 ;  /* 0x0000001f3f147899 */ /* 0x000fe20008011407 */
[----:B-1----:R-:W-:Y:S01]  /*2650*/  IADD3 R7, R27, UR4, RZ ;  /* 0x000000041b077c10 */ /* 0x002fe2000fffe0ff */
[----:B------:R-:W-:Y:S01]  /*2660*/  ULDC.64 UR4, c[0x0][0x278] ;  /* 0x00009e0000047ab9 */ /* 0x000fe20000000a00 */
[C---:B------:R-:W-:Y:S01]  /*2670*/  ISETP.GE.OR P4, PT, R16.reuse, c[0x0][0x16c], !P1 ;  /* 0x00005b0010007a0c */ /* 0x040fe20004f86670 */
[----:B------:R-:W-:Y:S01]  /*2680*/  UIMAD UR4, UR11, UR4, URZ ;  /* 0x000000040b0472a4 */ /* 0x000fe2000f8e023f */
[----:B------:R-:W-:Y:S01]  /*2690*/  ISETP.GE.OR P6, PT, R16, c[0x0][0x1fc], !P1 ;  /* 0x00007f0010007a0c */ /* 0x000fe20004fc6670 */
[----:B------:R-:W-:Y:S01]  /*26a0*/  CS2R R72, SRZ ;  /* 0x0000000000487805 */ /* 0x000fe2000001ff00 */
[C---:B--2---:R-:W-:Y:S01]  /*26b0*/  LEA R10, P0, R2.reuse, c[0x0][0x1f0], 0x1 ;  /* 0x00007c00020a7a11 */ /* 0x044fe200078008ff */
[----:B------:R-:W-:Y:S01]  /*26c0*/  UIMAD UR5, UR12, UR5, UR4 ;  /* 0x000000050c0572a4 */ /* 0x000fe2000f8e0204 */
[----:B------:R-:W-:Y:S01]  /*26d0*/  P2R R29, PR, RZ, 0x40 ;  /* 0x00000040ff1d7803 */ /* 0x000fe20000000000 */
[----:B------:R-:W-:Y:S01]  /*26e0*/  CS2R R70, SRZ ;  /* 0x0000000000467805 */ /* 0x000fe2000001ff00 */
[----:B------:R-:W-:Y:S01]  /*26f0*/  LEA.HI.X R11, R2, c[0x0][0x1f4], R0, 0x1, P0 ;  /* 0x00007d00020b7a11 */ /* 0x000fe200000f0c00 */
[----:B------:R-:W-:Y:S01]  /*2700*/  IMAD R0, R24, 0x800, R38 ;  /* 0x0000080018007824 */ /* 0x000fe200078e0226 */
[----:B------:R-:W-:Y:S01]  /*2710*/  LOP3.LUT R2, R3, R20, RZ, 0x3c, !PT ;  /* 0x0000001403027212 */ /* 0x000fe200078e3cff */
[----:B------:R-:W-:Y:S01]  /*2720*/  IMAD.MOV.U32 R3, RZ, RZ, 0x40 ;  /* 0x00000040ff037424 */ /* 0x000fe200078e00ff */
[C---:B------:R-:W-:Y:S01]  /*2730*/  LEA R8, P0, R5.reuse, c[0x0][0x160], 0x1 ;  /* 0x0000580005087a11 */ /* 0x040fe200078008ff */
[----:B------:R-:W-:Y:S01]  /*2740*/  CS2R R68, SRZ ;  /* 0x0000000000447805 */ /* 0x000fe2000001ff00 */
[----:B------:R-:W-:Y:S01]  /*2750*/  ISETP.GT.AND P6, PT, R84, 0x7, PT ;  /* 0x000000075400780c */ /* 0x000fe20003fc4270 */
[----:B------:R-:W-:Y:S01]  /*2760*/  IMAD.IADD R2, R0, 0x1, R2 ;  /* 0x0000000100027824 */ /* 0x000fe200078e0202 */
[----:B------:R-:W-:Y:S01]  /*2770*/  SHF.R.S32.HI R0, RZ, 0x1f, R23 ;  /* 0x0000001fff007819 */ /* 0x000fe20000011417 */
[----:B------:R-:W-:Y:S01]  /*2780*/  CS2R R66, SRZ ;  /* 0x0000000000427805 */ /* 0x000fe2000001ff00 */
[----:B------:R-:W-:Y:S01]  /*2790*/  LEA.HI.X R9, R5, c[0x0][0x164], R4, 0x1, P0 ;  /* 0x0000590005097a11 */ /* 0x000fe200000f0c04 */
[----:B------:R-:W-:Y:S01]  /*27a0*/  BAR.SYNC.DEFER_BLOCKING 0x0 ;  /* 0x0000000000007b1d */ /* 0x000fe20000010000 */
[----:B------:R-:W-:Y:S01]  /*27b0*/  LEA.HI R4, R0, R23, RZ, 0x2 ;  /* 0x0000001700047211 */ /* 0x000fe200078f10ff */
[----:B------:R-:W-:Y:S01]  /*27c0*/  IMAD.SHL.U32 R2, R2, 0x2, RZ ;  /* 0x0000000202027824 */ /* 0x000fe200078e00ff */
[----:B------:R-:W-:Y:S01]  /*27d0*/  SEL R0, R148, 0xffffffe0, !P3 ;  /* 0xffffffe094007807 */ /* 0x000fe20005800000 */
[----:B------:R-:W-:Y:S01]  /*27e0*/  CS2R R64, SRZ ;  /* 0x0000000000407805 */ /* 0x000fe2000001ff00 */
[----:B------:R-:W-:Y:S01]  /*27f0*/  SEL R3, R3, 0xffffffc0, !P2 ;  /* 0xffffffc003037807 */ /* 0x000fe20005000000 */
[----:B------:R-:W-:Y:S01]  /*2800*/  CS2R R62, SRZ ;  /* 0x00000000003e7805 */ /* 0x000fe2000001ff00 */
[----:B------:R-:W-:Y:S01]  /*2810*/  ISETP.GE.AND P0, PT, R16, c[0x0][0x1fc], PT ;  /* 0x00007f0010007a0c */ /* 0x000fe20003f06270 */
[----:B------:R-:W-:Y:S01]  /*2820*/  IMAD.IADD R38, R2, 0x1, R0 ;  /* 0x0000000102267824 */ /* 0x000fe200078e0200 */
[----:B------:R-:W-:Y:S01]  /*2830*/  ISETP.GE.OR P3, PT, R32, c[0x0][0x16c], !P1 ;  /* 0x00005b0020007a0c */ /* 0x000fe20004f66670 */
[----:B------:R-:W-:Y:S01]  /*2840*/  IMAD.IADD R25, R2, 0x1, R3 ;  /* 0x0000000102197824 */ /* 0x000fe200078e0203 */
[----:B------:R-:W-:Y:S01]  /*2850*/  P2R R6, PR, RZ, 0x1 ;  /* 0x00000001ff067803 */ /* 0x000fe20000000000 */
[----:B------:R-:W-:Y:S01]  /*2860*/  IMAD.IADD R22, R3, 0x1, R38 ;  /* 0x0000000103167824 */ /* 0x000fe200078e0226 */
[----:B------:R-:W-:Y:S01]  /*2870*/  ISETP.GE.OR P2, PT, R34, c[0x0][0x16c], !P1 ;  /* 0x00005b0022007a0c */ /* 0x000fe20004f46670 */
[----:B------:R-:W-:Y:S01]  /*2880*/  STL [R1+0x28], R2 ;  /* 0x0000280201007387 */ /* 0x000fe20000100800 */
[----:B------:R-:W-:Y:S01]  /*2890*/  ISETP.GE.OR P0, PT, R33, c[0x0][0x16c], !P1 ;  /* 0x00005b0021007a0c */ /* 0x000fe20004f06670 */
[----:B------:R-:W-:Y:S01]  /*28a0*/  CS2R R60, SRZ ;  /* 0x00000000003c7805 */ /* 0x000fe2000001ff00 */
[----:B------:R-:W-:Y:S01]  /*28b0*/  IADD3 R5, R31, UR22, RZ ;  /* 0x000000161f057c10 */ /* 0x000fe2000fffe0ff */
[----:B------:R-:W-:Y:S01]  /*28c0*/  STL [R1+0x2c], R38 ;  /* 0x00002c2601007387 */ /* 0x000fe20000100800 */
[----:B------:R-:W-:Y:S01]  /*28d0*/  LOP3.LUT R0, R4, 0x1ffffffc, RZ, 0xc0, !PT ;  /* 0x1ffffffc04007812 */ /* 0x000fe200078ec0ff */
[----:B------:R-:W-:Y:S01]  /*28e0*/  IMAD.MOV.U32 R4, RZ, RZ, R30 ;  /* 0x000000ffff047224 */ /* 0x000fe200078e001e */
[----:B------:R-:W-:Y:S01]  /*28f0*/  ISETP.GE.OR P5, PT, R32, c[0x0][0x1fc], !P1 ;  /* 0x00007f0020007a0c */ /* 0x000fe20004fa6670 */
[----:B------:R-:W-:Y:S01]  /*2900*/  STL [R1+0x34], R25 ;  /* 0x0000341901007387 */ /* 0x000fe20000100800 */
[C---:B------:R-:W-:Y:S01]  /*2910*/  IMAD.WIDE.U32 R30, R15.reuse, c[0x0][0x290], R12 ;  /* 0x0000a4000f1e7a25 */ /* 0x040fe200078e000c */
[----:B------:R-:W-:Y:S01]  /*2920*/  CS2R R58, SRZ ;  /* 0x00000000003a7805 */ /* 0x000fe2000001ff00 */
[----:B------:R-:W-:Y:S01]  /*2930*/  CS2R R56, SRZ ;  /* 0x0000000000387805 */ /* 0x000fe2000001ff00 */
[----:B------:R-:W1:Y:S01]  /*2940*/  LDSM.16.M88.4 R164, [R2+0x8080] ;  /* 0x0080800002a4783b */ /* 0x000e620000000200 */
[----:B------:R-:W-:Y:S01]  /*2950*/  IMAD.WIDE.U32 R42, R15, c[0x0][0x278], R4 ;  /* 0x00009e000f2a7a25 */ /* 0x000fe200078e0004 */
[----:B------:R-:W-:Y:S01]  /*2960*/  CS2R R54, SRZ ;  /* 0x0000000000367805 */ /* 0x000fe2000001ff00 */
[----:B------:R-:W-:Y:S01]  /*2970*/  CS2R R52, SRZ ;  /* 0x0000000000347805 */ /* 0x000fe2000001ff00 */
[----:B------:R-:W2:Y:S01]  /*2980*/  LDSM.16.M88.4 R168, [R38+0x8080] ;  /* 0x0080800026a8783b */ /* 0x000ea20000000200 */
[----:B------:R-:W-:Y:S01]  /*2990*/  IMAD.IADD R23, R23, 0x1, -R0 ;  /* 0x0000000117177824 */ /* 0x000fe200078e0a00 */
[----:B------:R-:W-:Y:S01]  /*29a0*/  LOP3.LUT R0, R35, 0xffffffe0, RZ, 0xc0, !PT ;  /* 0xffffffe023007812 */ /* 0x000fe200078ec0ff */
[----:B------:R-:W-:Y:S01]  /*29b0*/  IMAD.SHL.U32 R12, R24, 0x20, RZ ;  /* 0x00000020180c7824 */ /* 0x000fe200078e00ff */
[----:B------:R-:W3:Y:S01]  /*29c0*/  LDSM.16.M88.4 R172, [R25+0x8080] ;  /* 0x0080800019ac783b */ /* 0x000ee20000000200 */
[----:B------:R-:W-:Y:S01]  /*29d0*/  CS2R R50, SRZ ;  /* 0x0000000000327805 */ /* 0x000fe2000001ff00 */
[----:B------:R-:W-:Y:S01]  /*29e0*/  CS2R R48, SRZ ;  /* 0x0000000000307805 */ /* 0x000fe2000001ff00 */
[----:B------:R-:W-:Y:S01]  /*29f0*/  IMAD.IADD R0, R84, 0x1, -R0 ;  /* 0x0000000154007824 */ /* 0x000fe200078e0a00 */
[----:B------:R-:W4:Y:S01]  /*2a00*/  LDSM.16.M88.4 R176, [R22+0x8080] ;  /* 0x0080800016b0783b */ /* 0x000f220000000200 */
        /* <DEDUP_REMOVED lines=16> */
[----:B--2---:R-:W-:-:S03]  /*2b10*/  LOP3.LUT R2, R39, 0xfffffff0, RZ, 0xc0, !PT ;  /* 0xfffffff027027812 */ /* 0x004fc600078ec0ff */
[----:B------:R2:W-:Y:S01]  /*2b20*/  STL.64 [R1+0x80], R42 ;  /* 0x0000802a01007387 */ /* 0x0005e20000100a00 */
[----:B---3--:R-:W-:Y:S01]  /*2b30*/  CS2R R38, SRZ ;  /* 0x0000000000267805 */ /* 0x008fe2000001ff00 */
[----:B------:R-:W-:-:S05]  /*2b40*/  IMAD.IADD R2, R84, 0x1, -R2 ;  /* 0x0000000154027824 */ /* 0x000fca00078e0a02 */
[----:B------:R-:W-:-:S04]  /*2b50*/  SHF.R.S32.HI R16, RZ, 0x1f, R2 ;  /* 0x0000001fff107819 */ /* 0x000fc80000011402 */
[----:B------:R-:W-:Y:S01]  /*2b60*/  LEA.HI R16, R16, R2, RZ, 0x3 ;  /* 0x0000000210107211 */ /* 0x000fe200078f18ff */
[----:B------:R-:W-:Y:S01]  /*2b70*/  @!PT LDS RZ, [RZ] ;  /* 0x00000000fffff984 */ /* 0x000fe20000000800 */
[----:B------:R-:W-:Y:S01]  /*2b80*/  @!PT LDS RZ, [RZ] ;  /* 0x00000000fffff984 */ /* 0x000fe20000000800 */
[----:B------:R-:W-:Y:S01]  /*2b90*/  @!PT LDS RZ, [RZ] ;  /* 0x00000000fffff984 */ /* 0x000fe20000000800 */
[----:B------:R3:W-:Y:S01]  /*2ba0*/  LDGSTS.E.BYPASS.LTC128B.128 [R40+0x8080], [R8.64], !P4 ;  /* 0x0808000008287fae */ /* 0x0007e2000e101d52 */
[----:B------:R-:W-:Y:S01]  /*2bb0*/  ISETP.NE.AND P4, PT, R6, RZ, PT ;  /* 0x000000ff0600720c */ /* 0x000fe20003f85270 */
[----:B------:R-:W-:Y:S02]  /*2bc0*/  IMAD.MOV.U32 R6, RZ, RZ, R26 ;  /* 0x000000ffff067224 */ /* 0x000fe400078e001a */
[----:B------:R3:W-:Y:S01]  /*2bd0*/  LDGSTS.E.BYPASS.LTC128B.128 [R40+0x9080], [R8.64+0x80], !P3 ;  /* 0x0908008008287fae */ /* 0x0007e2000d901d52 */
[----:B------:R-:W-:Y:S01]  /*2be0*/  ISETP.GE.AND P3, PT, R32, c[0x0][0x1fc], PT ;  /* 0x00007f0020007a0c */ /* 0x000fe20003f66270 */
[----:B------:R-:W-:Y:S01]  /*2bf0*/  IMAD.WIDE.U32 R150, R15, c[0x0][0x240], R6 ;  /* 0x000090000f967a25 */ /* 0x000fe200078e0006 */
[----:B----4-:R-:W-:Y:S01]  /*2c00*/  IADD3 R22, R43, UR5, RZ ;  /* 0x000000052b167c10 */ /* 0x010fe2000fffe0ff */
[----:B------:R3:W-:Y:S01]  /*2c10*/  LDGSTS.E.BYPASS.LTC128B.128 [R40+0xa080], [R8.64+0x100], !P2 ;  /* 0x0a08010008287fae */ /* 0x0007e2000d101d52 */
[----:B------:R-:W-:Y:S01]  /*2c20*/  LOP3.LUT R6, R16, 0xfffffff8, RZ, 0xc0, !PT ;  /* 0xfffffff810067812 */ /* 0x000fe200078ec0ff */
[----:B------:R-:W-:Y:S01]  /*2c30*/  ULDC.64 UR4, c[0x0][0x290] ;  /* 0x0000a40000047ab9 */ /* 0x000fe20000000a00 */
[----:B------:R-:W-:Y:S01]  /*2c40*/  ISETP.GE.AND P2, PT, R32, c[0x0][0x16c], PT ;  /* 0x00005b0020007a0c */ /* 0x000fe20003f46270 */
[----:B------:R3:W-:Y:S01]  /*2c50*/  LDGSTS.E.BYPASS.LTC128B.128 [R40+0xb080], [R8.64+0x180], !P0 ;  /* 0x0b08018008287fae */ /* 0x0007e2000c101d52 */
[----:B------:R-:W-:Y:S01]  /*2c60*/  ISETP.GE.AND P0, PT, R34, c[0x0][0x16c], PT ;  /* 0x00005b0022007a0c */ /* 0x000fe20003f06270 */
[----:B------:R-:W-:Y:S01]  /*2c70*/  UIMAD UR4, UR11, UR4, URZ ;  /* 0x000000040b0472a4 */ /* 0x000fe2000f8e023f */
[----:B------:R-:W-:Y:S01]  /*2c80*/  SEL R17, RZ, 0x1, P4 ;  /* 0x00000001ff117807 */ /* 0x000fe20002000000 */
[----:B------:R4:W-:Y:S01]  /*2c90*/  STL [R1+0xa8], R22 ;  /* 0x0000a81601007387 */ /* 0x0009e20000100800 */
[----:B------:R-:W-:Y:S01]  /*2ca0*/  SEL R27, RZ, 0x4, P0 ;  /* 0x00000004ff1b7807 */ /* 0x000fe20000000000 */
[----:B------:R-:W-:Y:S01]  /*2cb0*/  IMAD.IADD R2, R2, 0x1, -R6 ;  /* 0x0000000102027824 */ /* 0x000fe200078e0a06 */
[----:B------:R-:W-:Y:S01]  /*2cc0*/  ISETP.GE.AND P0, PT, R33, c[0x0][0x16c], PT ;  /* 0x00005b0021007a0c */ /* 0x000fe20003f06270 */
[----:B------:R-:W-:Y:S01]  /*2cd0*/  STL.64 [R1+0x78], R30 ;  /* 0x0000781e01007387 */ /* 0x000fe20000100a00 */
[----:B------:R-:W-:Y:S01]  /*2ce0*/  ISETP.GE.OR P4, PT, R34, c[0x0][0x1fc], !P1 ;  /* 0x00007f0022007a0c */ /* 0x000fe20004f86670 */
[----:B------:R-:W-:Y:S01]  /*2cf0*/  UIMAD UR4, UR12, UR5, UR4 ;  /* 0x000000050c0472a4 */ /* 0x000fe2000f8e0204 */
[----:B------:R-:W-:Y:S01]  /*2d00*/  SEL R26, RZ, 0x8, P0 ;  /* 0x00000008ff1a7807 */ /* 0x000fe20000000000 */
[----:B------:R-:W-:Y:S01]  /*2d10*/  STL.64 [R1+0xa0], R150 ;  /* 0x0000a09601007387 */ /* 0x000fe20000100a00 */
[----:B------:R-:W-:-:S02]  /*2d20*/  @!P6 IADD3 R5, P0, R42, UR7, RZ ;  /* 0x000000072a05ec10 */ /* 0x000fc4000ff1e0ff */
[----:B------:R-:W-:Y:S01]  /*2d30*/  SEL R25, RZ, 0xffffffff, P2 ;  /* 0xffffffffff197807 */ /* 0x000fe20001000000 */
[----:B--2---:R-:W-:Y:S01]  /*2d40*/  CS2R R42, SRZ ;  /* 0x00000000002a7805 */ /* 0x004fe2000001ff00 */
[----:B------:R-:W-:Y:S02]  /*2d50*/  ISETP.GE.AND P2, PT, R34, c[0x0][0x1fc], PT ;  /* 0x00007f0022007a0c */ /* 0x000fe40003f46270 */
[----:B------:R-:W-:Y:S01]  /*2d60*/  CS2R R34, SRZ ;  /* 0x0000000000227805 */ /* 0x000fe2000001ff00 */
[----:B---3--:R-:W-:Y:S01]  /*2d70*/  @!P6 IADD3.X R8, R22, UR20, RZ, P0, !PT ;  /* 0x000000141608ec10 */ /* 0x008fe200087fe4ff */
[----:B------:R-:W-:Y:S01]  /*2d80*/  IMAD.SHL.U32 R9, R18, 0x10, RZ ;  /* 0x0000001012097824 */ /* 0x000fe200078e00ff */
[C---:B------:R-:W-:Y:S02]  /*2d90*/  @!P6 LEA R4, P0, R5.reuse, c[0x0][0x258], 0x2 ;  /* 0x000096000504ea11 */ /* 0x040fe400078010ff */
[----:B----4-:R-:W-:Y:S02]  /*2da0*/  SEL R22, RZ, 0xffffffff, P3 ;  /* 0xffffffffff167807 */ /* 0x010fe40001800000 */
[----:B------:R-:W-:-:S02]  /*2db0*/  @!P6 LEA.HI.X R5, R5, c[0x0][0x25c], R8, 0x2, P0 ;  /* 0x000097000505ea11 */ /* 0x000fc400000f1408 */
[----:B------:R-:W-:Y:S02]  /*2dc0*/  SHF.R.S32.HI R8, RZ, 0x1f, R0 ;  /* 0x0000001fff087819 */ /* 0x000fe40000011400 */
[----:B------:R-:W-:Y:S02]  /*2dd0*/  LOP3.LUT R14, R14, 0x10, R9, 0xf8, !PT ;  /* 0x000000100e0e7812 */ /* 0x000fe400078ef809 */
[----:B------:R-:W-:Y:S02]  /*2de0*/  LEA.HI R8, R8, R0, RZ, 0x2 ;  /* 0x0000000008087211 */ /* 0x000fe400078f10ff */
[----:B------:R-:W-:Y:S02]  /*2df0*/  ISETP.GE.OR P3, PT, R33, c[0x0][0x1fc], !P1 ;  /* 0x00007f0021007a0c */ /* 0x000fe40004f66670 */
[----:B------:R-:W-:Y:S02]  /*2e00*/  LOP3.LUT R7, R8, 0x7ffffffc, RZ, 0xc0, !PT ;  /* 0x7ffffffc08077812 */ /* 0x000fe400078ec0ff */
[----:B------:R-:W-:-:S02]  /*2e10*/  ISETP.NE.AND P1, PT, R29, RZ, PT ;  /* 0x000000ff1d00720c */ /* 0x000fc40003f25270 */
[----:B------:R-:W-:Y:S01]  /*2e20*/  LOP3.LUT R6, R14, 0x8, R37, 0xf8, !PT ;  /* 0x000000080e067812 */ /* 0x000fe200078ef825 */
[----:B------:R-:W-:Y:S01]  /*2e30*/  IMAD.IADD R0, R0, 0x1, -R7 ;  /* 0x0000000100007824 */ /* 0x000fe200078e0a07 */
[----:B------:R-:W-:Y:S02]  /*2e40*/  LEA.HI.SX32 R7, R8, R9, 0x1e ;  /* 0x0000000908077211 */ /* 0x000fe400078ff2ff */
[----:B------:R-:W-:Y:S01]  /*2e50*/  ISETP.GE.AND P0, PT, R33, c[0x0][0x1fc], PT ;  /* 0x00007f0021007a0c */ /* 0x000fe20003f06270 */
[----:B------:R-:W-:Y:S01]  /*2e60*/  IMAD R15, R23, 0x4, R0 ;  /* 0x00000004170f7824 */ /* 0x000fe200078e0200 */
[----:B------:R-:W-:Y:S01]  /*2e70*/  LOP3.LUT R8, R6, R20, RZ, 0x3c, !PT ;  /* 0x0000001406087212 */ /* 0x000fe200078e3cff */
[----:B------:R2:W-:Y:S01]  /*2e80*/  STL [R1+0x58], R7 ;  /* 0x0000580701007387 */ /* 0x0005e20000100800 */
[----:B------:R-:W-:Y:S01]  /*2e90*/  IMAD.SHL.U32 R0, R22, 0x2, RZ ;  /* 0x0000000216007824 */ /* 0x000fe200078e00ff */
[----:B------:R-:W-:Y:S01]  /*2ea0*/  LOP3.LUT R14, R19, 0x20, R12, 0xf8, !PT ;  /* 0x00000020130e7812 */ /* 0x000fe200078ef80c */
[----:B------:R-:W-:Y:S01]  /*2eb0*/  IMAD.SHL.U32 R6, R25, 0x2, RZ ;  /* 0x0000000219067824 */ /* 0x000fe200078e00ff */
[----:B------:R-:W-:Y:S01]  /*2ec0*/  IADD3 R12, R31, UR4, RZ ;  /* 0x000000041f0c7c10 */ /* 0x000fe2000fffe0ff */
[----:B------:R-:W-:Y:S01]  /*2ed0*/  ULDC.64 UR4, c[0x0][0x240] ;  /* 0x0000900000047ab9 */ /* 0x000fe20000000a00 */
[----:B------:R-:W-:Y:S01]  /*2ee0*/  LOP3.LUT R17, R0, 0x2, R17, 0xe2, !PT ;  /* 0x0000000200117812 */ /* 0x000fe200078ee211 */
[----:B------:R-:W-:Y:S01]  /*2ef0*/  UIMAD UR4, UR11, UR4, URZ ;  /* 0x000000040b0472a4 */ /* 0x000fe2000f8e023f */
[----:B------:R-:W-:Y:S01]  /*2f00*/  LOP3.LUT R6, R6, 0x2, R28, 0xe2, !PT ;  /* 0x0000000206067812 */ /* 0x000fe200078ee21c */
[----:B------:R-:W-:Y:S01]  /*2f10*/  STL [R1+0x94], R12 ;  /* 0x0000940c01007387 */ /* 0x000fe20000100800 */
[----:B------:R-:W-:Y:S01]  /*2f20*/  CS2R R32, SRZ ;  /* 0x0000000000207805 */ /* 0x000fe2000001ff00 */
[----:B------:R-:W-:Y:S01]  /*2f30*/  UIMAD UR4, UR12, UR5, UR4 ;  /* 0x000000050c0472a4 */ /* 0x000fe2000f8e0204 */
[----:B------:R-:W-:Y:S01]  /*2f40*/  LOP3.LUT R6, R26, R6, R27, 0xfe, !PT ;  /* 0x000000061a067212 */ /* 0x000fe200078efe1b */
[----:B------:R-:W-:Y:S01]  /*2f50*/  CS2R R28, SRZ ;  /* 0x00000000001c7805 */ /* 0x000fe2000001ff00 */
[----:B------:R-:W-:Y:S01]  /*2f60*/  CS2R R26, SRZ ;  /* 0x00000000001a7805 */ /* 0x000fe2000001ff00 */
[----:B------:R-:W-:-:S02]  /*2f70*/  CS2R R22, SRZ ;  /* 0x0000000000167805 */ /* 0x000fc4000001ff00 */
[----:B------:R3:W-:Y:S01]  /*2f80*/  STL [R1+0x60], R6 ;  /* 0x0000600601007387 */ /* 0x0007e20000100800 */
[----:B--2---:R-:W-:-:S05]  /*2f90*/  @!P6 IMAD.SHL.U32 R7, R84, 0x10, RZ ;  /* 0x000000105407e824 */ /* 0x004fca00078e00ff */
[----:B------:R2:W-:Y:S04]  /*2fa0*/  @!P6 LDGSTS.E.BYPASS.LTC128B.128 [R7+0x14080], [R4.64] ;  /* 0x140800000407efae */ /* 0x0005e8000b901d52 */
[----:B------:R-:W0:Y:S04]  /*2fb0*/  LDGDEPBAR ;  /* 0x00000000000079af */ /* 0x000e280000000000 */
[----:B------:R4:W-:Y:S01]  /*2fc0*/  LDGSTS.E.BYPASS.LTC128B.128 [R40+0x10080], [R10.64], !P1 ;  /* 0x100800000a287fae */ /* 0x0009e2000c901d52 */
[----:B------:R-:W-:Y:S01]  /*2fd0*/  LOP3.LUT P1, RZ, R2, 0x2, RZ, 0xc0, !PT ;  /* 0x0000000202ff7812 */ /* 0x000fe2000782c0ff */
[----:B---3--:R-:W-:-:S02]  /*2fe0*/  IMAD.SHL.U32 R6, R16, 0x40, RZ ;  /* 0x0000004010067824 */ /* 0x008fc400078e00ff */
[----:B------:R4:W-:Y:S03]  /*2ff0*/  LDGSTS.E.BYPASS.LTC128B.128 [R40+0x11080], [R10.64+0x80], !P5 ;  /* 0x110800800a287fae */ /* 0x0009e6000e901d52 */
[----:B------:R-:W-:Y:S01]  /*3000*/  LOP3.LUT R6, R6, 0xfffffe00, RZ, 0xc0, !PT ;  /* 0xfffffe0006067812 */ /* 0x000fe200078ec0ff */
[----:B------:R4:W-:Y:S04]  /*3010*/  LDGSTS.E.BYPASS.LTC128B.128 [R40+0x12080], [R10.64+0x100], !P4 ;  /* 0x120801000a287fae */ /* 0x0009e8000e101d52 */
[----:B------:R4:W-:Y:S01]  /*3020*/  LDGSTS.E.BYPASS.LTC128B.128 [R40+0x13080], [R10.64+0x180], !P3 ;  /* 0x130801800a287fae */ /* 0x0009e2000d901d52 */
[----:B--2---:R-:W-:Y:S02]  /*3030*/  SEL R5, RZ, 0x8, P0 ;  /* 0x00000008ff057807 */ /* 0x004fe40000000000 */
[----:B------:R-:W-:-:S02]  /*3040*/  IADD3 R0, P0, R30, UR7, RZ ;  /* 0x000000071e007c10 */ /* 0x000fc4000ff1e0ff */
[----:B------:R-:W-:Y:S01]  /*3050*/  SEL R7, RZ, 0x4, P2 ;  /* 0x00000004ff077807 */ /* 0x000fe20001000000 */
[----:B------:R-:W-:Y:S01]  /*3060*/  CS2R R30, SRZ ;  /* 0x00000000001e7805 */ /* 0x000fe2000001ff00 */
[C---:B------:R-:W-:Y:S01]  /*3070*/  LOP3.LUT P2, RZ, R2.reuse, 0x4, RZ, 0xc0, !PT ;  /* 0x0000000402ff7812 */ /* 0x040fe2000784c0ff */
[----:B------:R-:W-:Y:S01]  /*3080*/  IMAD.SHL.U32 R2, R2, 0x40, RZ ;  /* 0x0000004002027824 */ /* 0x000fe200078e00ff */
[----:B------:R-:W-:Y:S02]  /*3090*/  IADD3.X R4, R12, UR20, RZ, P0, !PT ;  /* 0x000000140c047c10 */ /* 0x000fe400087fe4ff */
[C---:B------:R-:W-:Y:S02]  /*30a0*/  LEA R12, P0, R0.reuse, c[0x0][0x280], 0x2 ;  /* 0x0000a000000c7a11 */ /* 0x040fe400078010ff */
[----:B------:R-:W-:Y:S02]  /*30b0*/  LOP3.LUT R5, R5, R17, R7, 0xfe, !PT ;  /* 0x0000001105057212 */ /* 0x000fe400078efe07 */
[----:B------:R-:W-:Y:S01]  /*30c0*/  LEA.HI.X R13, R0, c[0x0][0x284], R4, 0x2, P0 ;  /* 0x0000a100000d7a11 */ /* 0x000fe200000f1404 */
[----:B------:R-:W-:Y:S01]  /*30d0*/  IMAD.SHL.U32 R4, R36, 0x8, RZ ;  /* 0x0000000824047824 */ /* 0x000fe200078e00ff */
[----:B------:R-:W-:Y:S01]  /*30e0*/  LOP3.LUT R0, R2, 0x1c0, RZ, 0xc0, !PT ;  /* 0x000001c002007812 */ /* 0x000fe200078ec0ff */
[----:B------:R2:W-:Y:S01]  /*30f0*/  STL [R1+0x5c], R5 ;  /* 0x00005c0501007387 */ /* 0x0005e20000100800 */
[----:B------:R-:W-:Y:S01]  /*3100*/  ISETP.GE.AND P0, PT, R84, 0x8, PT ;  /* 0x000000085400780c */ /* 0x000fe20003f06270 */
[----:B------:R-:W-:Y:S01]  /*3110*/  CS2R R36, SRZ ;  /* 0x0000000000247805 */ /* 0x000fe2000001ff00 */
[----:B------:R-:W-:-:S02]  /*3120*/  SHF.R.U32.HI R2, RZ, 0x3, R0 ;  /* 0x00000003ff027819 */ /* 0x000fc40000011600 */
[----:B----4-:R-:W-:Y:S01]  /*3130*/  IADD3 R10, R151, UR4, RZ ;  /* 0x00000004970a7c10 */ /* 0x010fe2000fffe0ff */
[----:B------:R-:W-:Y:S01]  /*3140*/  CS2R R40, SRZ ;  /* 0x0000000000287805 */ /* 0x000fe2000001ff00 */
[----:B------:R-:W-:-:S03]  /*3150*/  LOP3.LUT R9, R2, R14, R0, 0x1e, !PT ;  /* 0x0000000e02097212 */ /* 0x000fc600078e1e00 */
[----:B------:R-:W-:Y:S01]  /*3160*/  STL [R1+0xac], R10 ;  /* 0x0000ac0a01007387 */ /* 0x000fe20000100800 */
[----:B--2---:R-:W-:-:S05]  /*3170*/  IMAD.SHL.U32 R5, R24, 0x8, RZ ;  /* 0x0000000818057824 */ /* 0x004fca00078e00ff */
[C---:B------:R-:W-:Y:S02]  /*3180*/  LOP3.LUT R7, R0.reuse, 0x8, R5, 0xf8, !PT ;  /* 0x0000000800077812 */ /* 0x040fe400078ef805 */
[----:B------:R-:W-:Y:S01]  /*3190*/  LOP3.LUT R5, R0, 0x38, R4, 0xf8, !PT ;  /* 0x0000003800057812 */ /* 0x000fe200078ef804 */
[C---:B------:R-:W-:Y:S01]  /*31a0*/  IMAD R0, R24.reuse, 0x200, R8 ;  /* 0x0000020018007824 */ /* 0x040fe200078e0208 */
[----:B------:R-:W-:Y:S01]  /*31b0*/  LOP3.LUT R4, R7, R2, RZ, 0x3c, !PT ;  /* 0x0000000207047212 */ /* 0x000fe200078e3cff */
[----:B------:R-:W-:Y:S01]  /*31c0*/  IMAD R8, R24, 0x1000, R6 ;  /* 0x0000100018087824 */ /* 0x000fe200078e0206 */
[----:B------:R-:W-:Y:S01]  /*31d0*/  LOP3.LUT R7, R9, R6, RZ, 0xfc, !PT ;  /* 0x0000000609077212 */ /* 0x000fe200078efcff */
[----:B------:R-:W-:Y:S01]  /*31e0*/  IMAD.SHL.U32 R9, R15, 0x2, RZ ;  /* 0x000000020f097824 */ /* 0x000fe200078e00ff */
[----:B------:R-:W-:Y:S01]  /*31f0*/  LOP3.LUT R5, R5, R2, RZ, 0x3c, !PT ;  /* 0x0000000205057212 */ /* 0x000fe200078e3cff */
[----:B------:R-:W-:Y:S01]  /*3200*/  IMAD R3, R0, 0x2, R3 ;  /* 0x0000000200037824 */ /* 0x000fe200078e0203 */
[-C--:B------:R-:W-:Y:S01]  /*3210*/  IADD3 R2, R4, R6.reuse, R21 ;  /* 0x0000000604027210 */ /* 0x080fe20007ffe015 */
[----:B------:R-:W-:Y:S01]  /*3220*/  IMAD.SHL.U32 R0, R0, 0x2, RZ ;  /* 0x0000000200007824 */ /* 0x000fe200078e00ff */
[----:B------:R2:W-:Y:S01]  /*3230*/  STL [R1+0x90], R9 ;  /* 0x0000900901007387 */ /* 0x0005e20000100800 */
[----:B------:R-:W-:Y:S01]  /*3240*/  IMAD.IADD R8, R8, 0x1, R5 ;  /* 0x0000000108087824 */ /* 0x000fe200078e0205 */
[----:B------:R-:W-:Y:S01]  /*3250*/  LOP3.LUT R6, R4, R6, RZ, 0xfc, !PT ;  /* 0x0000000604067212 */ /* 0x000fe200078efcff */
[----:B------:R-:W-:Y:S01]  /*3260*/  IMAD.MOV.U32 R5, RZ, RZ, 0x10 ;  /* 0x00000010ff057424 */ /* 0x000fe200078e00ff */
[----:B------:R-:W-:Y:S01]  /*3270*/  CS2R R24, SRZ ;  /* 0x0000000000187805 */ /* 0x000fe2000001ff00 */
[----:B------:R-:W-:Y:S01]  /*3280*/  @!P0 IMAD.SHL.U32 R4, R84, 0x10, RZ ;  /* 0x0000001054048824 */ /* 0x000fe200078e00ff */
[----:B------:R-:W-:Y:S01]  /*3290*/  CS2R R20, SRZ ;  /* 0x0000000000147805 */ /* 0x000fe2000001ff00 */
[----:B------:R-:W-:Y:S01]  /*32a0*/  IMAD.SHL.U32 R2, R2, 0x2, RZ ;  /* 0x0000000202027824 */ /* 0x000fe200078e00ff */
[----:B------:R-:W-:Y:S01]  /*32b0*/  SEL R5, R5, 0xfffffff0, !P1 ;  /* 0xfffffff005057807 */ /* 0x000fe20004800000 */
[----:B------:R-:W-:Y:S01]  /*32c0*/  CS2R R84, SRZ ;  /* 0x0000000000547805 */ /* 0x000fe2000001ff00 */
[----:B------:R3:W-:Y:S04]  /*32d0*/  @!P0 LDGSTS.E.BYPASS.LTC128B.128 [R4+0x14100], [R12.64] ;  /* 0x141000000c048fae */ /* 0x0007e8000b901d52 */
[----:B------:R-:W0:Y:S01]  /*32e0*/  LDGDEPBAR ;  /* 0x00000000000079af */ /* 0x000e220000000000 */
[----:B--2---:R-:W-:-:S05]  /*32f0*/  IADD3 R9, -R9, UR8, RZ ;  /* 0x0000000809097c10 */ /* 0x004fca000fffe1ff */
[----:B------:R2:W-:Y:S04]  /*3300*/  STL [R1+0x6c], R9 ;  /* 0x00006c0901007387 */ /* 0x0005e80000100800 */
[----:B------:R4:W-:Y:S01]  /*3310*/  STL [R1+0x38], R3 ;  /* 0x0000380301007387 */ /* 0x0009e20000100800 */
[----:B---3--:R-:W-:-:S03]  /*3320*/  SEL R4, R148, 0xffffffe0, !P2 ;  /* 0xffffffe094047807 */ /* 0x008fc60005000000 */
[----:B------:R3:W-:Y:S01]  /*3330*/  STL [R1+0x3c], R0 ;  /* 0x00003c0001007387 */ /* 0x0007e20000100800 */
[----:B--2---:R-:W-:Y:S02]  /*3340*/  LEA R9, R6, 0x15180, 0x1 ;  /* 0x0001518006097811 */ /* 0x004fe400078e08ff */
[----:B------:R-:W-:Y:S01]  /*3350*/  LEA R6, R8, 0x80, 0x1 ;  /* 0x0000008008067811 */ /* 0x000fe200078e08ff */
[----:B----4-:R-:W-:Y:S02]  /*3360*/  IMAD R3, R5, 0x2, R2 ;  /* 0x0000000205037824 */ /* 0x010fe400078e0202 */
[----:B------:R-:W-:Y:S01]  /*3370*/  STL [R1+0x40], R9 ;  /* 0x0000400901007387 */ /* 0x000fe20000100800 */
[----:B---3--:R-:W-:-:S03]  /*3380*/  IMAD.SHL.U32 R0, R7, 0x2, RZ ;  /* 0x0000000207007824 */ /* 0x008fc600078e00ff */
[----:B------:R2:W-:Y:S01]  /*3390*/  STL [R1+0x24], R6 ;  /* 0x0000240601007387 */ /* 0x0005e20000100800 */
[C---:B------:R-:W-:Y:S02]  /*33a0*/  IMAD R7, R4.reuse, 0x2, R2 ;  /* 0x0000000204077824 */ /* 0x040fe400078e0202 */
[----:B------:R-:W-:-:S03]  /*33b0*/  IMAD R252, R4, 0x2, R3 ;  /* 0x0000000204fc7824 */ /* 0x000fc600078e0203 */
[----:B------:R3:W-:Y:S01]  /*33c0*/  STL [R1+0x20], R7 ;  /* 0x0000200701007387 */ /* 0x0007e20000100800 */
[--C-:B--2---:R-:W-:Y:S02]  /*33d0*/  IMAD R6, R5, 0x2, R9.reuse ;  /* 0x0000000205067824 */ /* 0x104fe400078e0209 */
[C---:B------:R-:W-:Y:S02]  /*33e0*/  IMAD R5, R4.reuse, 0x2, R9 ;  /* 0x0000000204057824 */ /* 0x040fe400078e0209 */
[----:B------:R-:W-:Y:S01]  /*33f0*/  IMAD R4, R4, 0x2, R6 ;  /* 0x0000000204047824 */ /* 0x000fe200078e0206 */
[----:B------:R3:W-:Y:S04]  /*3400*/  STL [R1+0x44], R6 ;  /* 0x0000440601007387 */ /* 0x0007e80000100800 */
[----:B------:R3:W-:Y:S04]  /*3410*/  STL [R1+0x4c], R5 ;  /* 0x00004c0501007387 */ /* 0x0007e80000100800 */
[----:B-1----:R3:W-:Y:S02]  /*3420*/  STL [R1+0x48], R4 ;  /* 0x0000480401007387 */ /* 0x0027e40000100800 */
.L_x_452:
[----:B-1----:R-:W2:Y:S01]  /*3430*/  LDL R159, [R1+0x28] ;  /* 0x00002800019f7983 */ /* 0x002ea20000100800 */
[----:B------:R-:W-:Y:S04]  /*3440*/  DEPBAR.LE SB0, 0x0 ;  /* 0x000080000000791a */ /* 0x000fe80000000000 */
[----:B------:R-:W4:Y:S01]  /*3450*/  LDL R158, [R1+0x2c] ;  /* 0x00002c00019e7983 */ /* 0x000f220000100800 */
[----:B------:R-:W-:Y:S02]  /*3460*/  USHF.L.U32 UR8, UR6, 0x5, URZ ;  /* 0x0000000506087899 */ /* 0x000fe4000800063f */
[----:B------:R-:W-:Y:S01]  /*3470*/  UIADD3 UR7, UR6, 0x1, URZ ;  /* 0x0000000106077890 */ /* 0x000fe2000fffe03f */
[----:B-----5:R-:W5:Y:S01]  /*3480*/  LDL R157, [R1+0x34] ;  /* 0x00003400019d7983 */ /* 0x020f620000100800 */
[----:B------:R-:W-:Y:S02]  /*3490*/  UIADD3 UR4, -UR9, 0x1, UR8 ;  /* 0x0000000109047890 */ /* 0x000fe4000fffe108 */
[----:B------:R-:W-:Y:S01]  /*34a0*/  UISETP.GE.AND UP0, UPT, UR7, UR10, UPT ;  /* 0x0000000a0700728c */ /* 0x000fe2000bf06270 */
[----:B---3--:R-:W3:Y:S01]  /*34b0*/  LDL R229, [R1+0x20] ;  /* 0x0000200001e57983 */ /* 0x008ee20000100800 */
[----:B------:R-:W-:Y:S03]  /*34c0*/  UIADD3 UR4, -UR14, UR4, UR13 ;  /* 0x000000040e047290 */ /* 0x000fe6000fffe10d */
[----:B------:R-:W3:Y:S04]  /*34d0*/  LDL R156, [R1+0x30] ;  /* 0x00003000019c7983 */ /* 0x000ee80000100800 */
[----:B------:R-:W-:Y:S01]  /*34e0*/  BAR.SYNC.DEFER_BLOCKING 0x0 ;  /* 0x0000000000007b1d */ /* 0x000fe20000010000 */
[----:B------:R-:W-:Y:S05]  /*34f0*/  PLOP3.LUT P5, PT, PT, PT, UP0, 0x80, 0x0 ;  /* 0x000000000000781c */ /* 0x000fea0003faf008 */
[----:B------:R-:W-:Y:S04]  /*3500*/  LDSM.16.M88.4 R8, [R2+0x8080] ;  /* 0x008080000208783b */ /* 0x000fe80000000200 */
[----:B------:R-:W-:Y:S04]  /*3510*/  LDSM.16.M88.4 R16, [R3+0x8080] ;  /* 0x008080000310783b */ /* 0x000fe80000000200 */
[----:B------:R-:W3:Y:S04]  /*3520*/  LDL R228, [R1+0x58] ;  /* 0x0000580001e47983 */ /* 0x000ee80000100800 */
[----:B------:R-:W3:Y:S04]  /*3530*/  LDL R160, [R1+0x90] ;  /* 0x0000900001a07983 */ /* 0x000ee80000100800 */
[----:B------:R-:W3:Y:S04]  /*3540*/  LDL R163, [R1+0x6c] ;  /* 0x00006c0001a37983 */ /* 0x000ee80000100800 */
[----:B------:R-:W3:Y:S04]  /*3550*/  LDL R241, [R1+0x3c] ;  /* 0x00003c0001f17983 */ /* 0x000ee80000100800 */
[----:B------:R-:W3:Y:S04]  /*3560*/  LDL R240, [R1+0x38] ;  /* 0x0000380001f07983 */ /* 0x000ee80000100800 */
[----:B--2---:R-:W1:Y:S04]  /*3570*/  LDSM.16.M88.4 R12, [R159+0x80] ;  /* 0x000080009f0c783b */ /* 0x004e680000000200 */
[----:B----4-:R-:W2:Y:S04]  /*3580*/  LDSM.16.M88.4 R148, [R158+0x80] ;  /* 0x000080009e94783b */ /* 0x010ea80000000200 */
[----:B-----5:R-:W-:Y:S01]  /*3590*/  LDSM.16.M88.4 R152, [R157+0x80] ;  /* 0x000080009d98783b */ /* 0x020fe20000000200 */
[C---:B-1----:R-:W-:Y:S08]  /*35a0*/  HMMA.16816.F32 R4, R8.reuse, R12, RZ ;  /* 0x0000000c0804723c */ /* 0x042ff000000018ff */
[----:B------:R-:W-:Y:S01]  /*35b0*/  HMMA.16816.F32 R8, R8, R14, RZ ;  /* 0x0000000e0808723c */ /* 0x000fe200000018ff */
[----:B---3--:R-:W1:Y:S04]  /*35c0*/  LDSM.16.M88.4 R12, [R229+0x8080] ;  /* 0x00808000e50c783b */ /* 0x008e680000000200 */
[----:B------:R-:W-:Y:S04]  /*35d0*/  LDS R161, [R228.X4+0x14080] ;  /* 0x01408000e4a17984 */ /* 0x000fe80000004800 */
[----:B------:R-:W-:Y:S07]  /*35e0*/  LDS R162, [R228.X4+0x140a0] ;  /* 0x0140a000e4a27984 */ /* 0x000fee0000004800 */
        /* <DEDUP_REMOVED lines=63> */
[----:B------:R-:W-:Y:S05]  /*39e0*/  IADD3 R156, -R160, UR4, R228 ;  /* 0x00000004a09c7c10 */ /* 0x000fea000fffe1e4 */
[C---:B------:R-:W-:Y:S02]  /*39f0*/  IMNMX R157, R163.reuse, R156, PT ;  /* 0x0000009ca39d7217 */ /* 0x040fe40003800200 */
[----:B------:R-:W-:Y:S02]  /*3a00*/  IADD3 R156, R156, 0x8, RZ ;  /* 0x000000089c9c7810 */ /* 0x000fe40007ffe0ff */
[C---:B---3--:R-:W-:Y:S05]  /*3a10*/  HMMA.16816.F32 R12, R152.reuse, R168, R12 ;  /* 0x000000a8980c723c */ /* 0x048fea000000180c */
[----:B------:R-:W-:Y:S02]  /*3a20*/  IMNMX R156, R163, R156, PT ;  /* 0x0000009ca39c7217 */ /* 0x000fe40003800200 */
[----:B------:R-:W3:Y:S01]  /*3a30*/  LDL R163, [R1+0x64] ;  /* 0x0000640001a37983 */ /* 0x000ee20000100800 */
[----:B------:R-:W-:Y:S03]  /*3a40*/  HMMA.16816.F32 R16, R152, R170, R16 ;  /* 0x000000aa9810723c */ /* 0x000fe60000001810 */
[----:B------:R-:W1:Y:S01]  /*3a50*/  LDSM.16.M88.4 R152, [R252+0x10080] ;  /* 0x01008000fc98783b */ /* 0x000e620000000200 */
[C---:B------:R-:W-:Y:S04]  /*3a60*/  ISETP.GT.AND P0, PT, R157.reuse, RZ, PT ;  /* 0x000000ff9d00720c */ /* 0x040fe80003f04270 */
[----:B------:R-:W-:Y:S02]  /*3a70*/  FSEL R4, R4, -INF , P0 ;  /* 0xff80000004047808 */ /* 0x000fe40000000000 */
[----:B------:R-:W-:Y:S03]  /*3a80*/  ISETP.GT.AND P0, PT, R157, 0x1, PT ;  /* 0x000000019d00780c */ /* 0x000fe60003f04270 */
[--C-:B------:R-:W-:Y:S01]  /*3a90*/  FFMA.FTZ R4, R4, c[0x0][0x29c], -R161.reuse ;  /* 0x0000a70004047a23 */ /* 0x100fe200000108a1 */
[----:B------:R-:W-:Y:S02]  /*3aa0*/  FSEL R5, R5, -INF , P0 ;  /* 0xff80000005057808 */ /* 0x000fe40000000000 */
[C---:B--2---:R-:W-:Y:S01]  /*3ab0*/  HMMA.16816.F32 R12, R148.reuse, R172, R12 ;  /* 0x000000ac940c723c */ /* 0x044fe2000000180c */
[----:B------:R2:W4:Y:S04]  /*3ac0*/  MUFU.EX2 R160, R4 ;  /* 0x0000000400a07308 */ /* 0x0005280000000800 */
[--C-:B------:R-:W-:Y:S01]  /*3ad0*/  FFMA.FTZ R159, R5, c[0x0][0x29c], -R161.reuse ;  /* 0x0000a700059f7a23 */ /* 0x100fe200000108a1 */
[----:B------:R-:W-:Y:S01]  /*3ae0*/  ISETP.GT.AND P0, PT, R156, RZ, PT ;  /* 0x000000ff9c00720c */ /* 0x000fe20003f04270 */
[----:B------:R-:W-:Y:S01]  /*3af0*/  LDS R5, [R228.X4+0x14100] ;  /* 0x01410000e4057984 */ /* 0x000fe20000004800 */
[----:B------:R-:W-:Y:S03]  /*3b00*/  HMMA.16816.F32 R16, R148, R174, R16 ;  /* 0x000000ae9410723c */ /* 0x000fe60000001810 */
[----:B------:R-:W5:Y:S01]  /*3b10*/  LDSM.16.M88.4 R148, [R2+0x11080] ;  /* 0x011080000294783b */ /* 0x000f620000000200 */
[----:B------:R-:W3:Y:S01]  /*3b20*/  MUFU.EX2 R159, R159 ;  /* 0x0000009f009f7308 */ /* 0x000ee20000000800 */
[----:B------:R-:W-:Y:S02]  /*3b30*/  FSEL R6, R6, -INF , P0 ;  /* 0xff80000006067808 */ /* 0x000fe40000000000 */
[----:B------:R-:W-:Y:S05]  /*3b40*/  ISETP.GT.AND P0, PT, R156, 0x1, PT ;  /* 0x000000019c00780c */ /* 0x000fea0003f04270 */
[----:B------:R-:W-:Y:S01]  /*3b50*/  FSEL R7, R7, -INF , P0 ;  /* 0xff80000007077808 */ /* 0x000fe20000000000 */
[--C-:B------:R-:W-:Y:S01]  /*3b60*/  FFMA.FTZ R158, R6, c[0x0][0x29c], -R162.reuse ;  /* 0x0000a700069e7a23 */ /* 0x100fe200000108a2 */
[C---:B------:R-:W-:Y:S01]  /*3b70*/  ISETP.GT.AND P0, PT, R157.reuse, 0x20, PT ;  /* 0x000000209d00780c */ /* 0x040fe20003f04270 */
[----:B--2---:R-:W-:Y:S03]  /*3b80*/  LDS R4, [R228.X4+0x14120] ;  /* 0x01412000e4047984 */ /* 0x004fe60000004800 */
[----:B------:R-:W-:Y:S01]  /*3b90*/  FSEL R8, R8, -INF , P0 ;  /* 0xff80000008087808 */ /* 0x000fe20000000000 */
[C---:B-1----:R-:W-:Y:S01]  /*3ba0*/  HMMA.16816.F32 R12, R152.reuse, R176, R12 ;  /* 0x000000b0980c723c */ /* 0x042fe2000000180c */
[----:B------:R-:W-:Y:S04]  /*3bb0*/  MUFU.EX2 R158, R158 ;  /* 0x0000009e009e7308 */ /* 0x000fe80000000800 */
[----:B------:R-:W-:Y:S01]  /*3bc0*/  ISETP.GT.AND P0, PT, R157, 0x21, PT ;  /* 0x000000219d00780c */ /* 0x000fe20003f04270 */
[--C-:B------:R-:W-:Y:S02]  /*3bd0*/  FFMA.FTZ R8, R8, c[0x0][0x29c], -R161.reuse ;  /* 0x0000a70008087a23 */ /* 0x100fe400000108a1 */
[----:B------:R-:W-:Y:S01]  /*3be0*/  HMMA.16816.F32 R16, R152, R178, R16 ;  /* 0x000000b29810723c */ /* 0x000fe20000001810 */
[----:B------:R-:W1:Y:S03]  /*3bf0*/  LDSM.16.M88.4 R152, [R3+0x11080] ;  /* 0x011080000398783b */ /* 0x000e660000000200 */
[----:B------:R-:W-:Y:S01]  /*3c00*/  FSEL R9, R9, -INF , P0 ;  /* 0xff80000009097808 */ /* 0x000fe20000000000 */
[----:B------:R-:W-:Y:S01]  /*3c10*/  MUFU.EX2 R8, R8 ;  /* 0x0000000800087308 */ /* 0x000fe20000000800 */
[----:B------:R-:W-:Y:S03]  /*3c20*/  ISETP.GT.AND P0, PT, R156, 0x20, PT ;  /* 0x000000209c00780c */ /* 0x000fe60003f04270 */
[----:B------:R-:W-:Y:S03]  /*3c30*/  FFMA.FTZ R161, R9, c[0x0][0x29c], -R161 ;  /* 0x0000a70009a17a23 */ /* 0x000fe600000108a1 */
[----:B------:R-:W-:Y:S02]  /*3c40*/  FSEL R6, R10, -INF , P0 ;  /* 0xff8000000a067808 */ /* 0x000fe40000000000 */
[----:B------:R-:W-:Y:S02]  /*3c50*/  ISETP.GT.AND P0, PT, R156, 0x21, PT ;  /* 0x000000219c00780c */ /* 0x000fe40003f04270 */
[C---:B-----5:R-:W-:Y:S05]  /*3c60*/  HMMA.16816.F32 R12, R148.reuse, R180, R12 ;  /* 0x000000b4940c723c */ /* 0x060fea000000180c */
[----:B------:R-:W-:Y:S01]  /*3c70*/  FSEL R11, R11, -INF , P0 ;  /* 0xff8000000b0b7808 */ /* 0x000fe20000000000 */
[----:B------:R-:W-:Y:S02]  /*3c80*/  FFMA.FTZ R6, R6, c[0x0][0x29c], -R162 ;  /* 0x0000a70006067a23 */ /* 0x000fe400000108a2 */
[----:B------:R-:W-:Y:S01]  /*3c90*/  HMMA.16816.F32 R16, R148, R182, R16 ;  /* 0x000000b69410723c */ /* 0x000fe20000001810 */
[----:B------:R-:W2:Y:S03]  /*3ca0*/  LDSM.16.M88.4 R148, [R229+0x11080] ;  /* 0x01108000e594783b */ /* 0x000ea60000000200 */
[----:B------:R-:W-:-:S12]  /*3cb0*/  MUFU.EX2 R6, R6 ;  /* 0x0000000600067308 */ /* 0x000fd80000000800 */
        /* <DEDUP_REMOVED lines=31> */
[----:B------:R-:W5:Y:S03]  /*3eb0*/  MUFU.EX2 R7, R161 ;  /* 0x000000a100077308 */ /* 0x000f660000000800 */
        /* <DEDUP_REMOVED lines=8> */
[----:B----4-:R-:W-:Y:S02]  /*3f40*/  FMUL.FTZ R12, R160, R12 ;  /* 0x0000000ca00c7220 */ /* 0x010fe40000410000 */
[--C-:B------:R-:W-:Y:S02]  /*3f50*/  FADD.FTZ R16, R16, -R5.reuse ;  /* 0x8000000510107221 */ /* 0x100fe40000010000 */
[----:B------:R-:W-:Y:S01]  /*3f60*/  FADD.FTZ R17, R17, -R5 ;  /* 0x8000000511117221 */ /* 0x000fe20000010000 */
[----:B---3--:R-:W-:Y:S01]  /*3f70*/  F2FP.PACK_AB R5, R159, R160 ;  /* 0x000000a09f05723e */ /* 0x008fe200000000ff */
[--C-:B------:R-:W-:Y:S02]  /*3f80*/  FADD.FTZ R11, R18, -R4.reuse ;  /* 0x80000004120b7221 */ /* 0x100fe40000010000 */
[--C-:B------:R-:W-:Y:S02]  /*3f90*/  FADD.FTZ R19, R19, -R4.reuse ;  /* 0x8000000413137221 */ /* 0x100fe40000010000 */
[----:B------:R3:W-:Y:S01]  /*3fa0*/  STS [R163+0x14180], R5 ;  /* 0x01418005a3007388 */ /* 0x0007e20000000800 */
[C---:B-----5:R-:W-:Y:S01]  /*3fb0*/  FMUL.FTZ R17, R7.reuse, R17 ;  /* 0x0000001107117220 */ /* 0x060fe20000410000 */
        /* <DEDUP_REMOVED lines=93> */
[----:B-1--4-:R-:W1:Y:S04]  /*4590*/  S2R R0, SR_TID.X ;  /* 0x0000000000007919 */ /* 0x012e680000002100 */
[----:B--2---:R-:W2:Y:S01]  /*45a0*/  LDL R247, [R1+0x50] ;  /* 0x0000500001f77983 */ /* 0x004ea20000100800 */
[----:B------:R-:W-:Y:S01]  /*45b0*/  LEA R245, P0, R245, R246, 0x5 ;  /* 0x000000f6f5f57211 */ /* 0x000fe200078028ff */
[----:B------:R-:W-:Y:S02]  /*45c0*/  IMAD.U32 R246, RZ, RZ, UR11 ;  /* 0x0000000bfff67e24 */ /* 0x000fe4000f8e00ff */
[----:B---3--:R-:W3:Y:S03]  /*45d0*/  LDL R248, [R1+0x94] ;  /* 0x0000940001f87983 */ /* 0x008ee60000100800 */
[----:B------:R-:W-:Y:S02]  /*45e0*/  LEA.HI.X R246, R244, R249, R246, 0x5, P0 ;  /* 0x000000f9f4f67211 */ /* 0x000fe400000f2cf6 */
[C---:B------:R-:W-:Y:S02]  /*45f0*/  LEA R244, P0, R245.reuse, c[0x0][0x1f0], 0x1 ;  /* 0x00007c00f5f47a11 */ /* 0x040fe400078008ff */
[----:B-1----:R-:W-:Y:S02]  /*4600*/  SHF.R.S32.HI R249, RZ, 0x1f, R0 ;  /* 0x0000001ffff97819 */ /* 0x002fe40000011400 */
[----:B------:R-:W-:Y:S02]  /*4610*/  LEA.HI.X R245, R245, c[0x0][0x1f4], R246, 0x1, P0 ;  /* 0x00007d00f5f57a11 */ /* 0x000fe400000f0cf6 */
[----:B------:R-:W4:Y:S01]  /*4620*/  LDL R246, [R1+0x5c] ;  /* 0x00005c0001f67983 */ /* 0x000f220000100800 */
[----:B------:R-:W-:Y:S03]  /*4630*/  LEA.HI R249, R249, R0, RZ, 0x3 ;  /* 0x00000000f9f97211 */ /* 0x000fe600078f18ff */
[----:B------:R1:W5:Y:S01]  /*4640*/  LDL.LU R0, [R1+0xb4] ;  /* 0x0000b40001007983 */ /* 0x0003620000300800 */
[----:B------:R-:W-:Y:S02]  /*4650*/  SHF.R.S32.HI R249, RZ, 0x3, R249 ;  /* 0x00000003fff97819 */ /* 0x000fe400000114f9 */
[C---:B----4-:R-:W-:Y:S02]  /*4660*/  LOP3.LUT P2, RZ, R246.reuse, 0x1, RZ, 0xc0, !PT ;  /* 0x00000001f6ff7812 */ /* 0x050fe4000784c0ff */
        /* <DEDUP_REMOVED lines=10> */
[----:B--2---:R2:W-:Y:S04]  /*4710*/  LDGSTS.E.BYPASS.LTC128B.128 [R247+0x10080], [R244.64], !P4 ;  /* 0x10080000f4f77fae */ /* 0x0045e8000e101d52 */
[----:B------:R2:W-:Y:S04]  /*4720*/  LDGSTS.E.BYPASS.LTC128B.128 [R247+0x11080], [R244.64+0x80], !P2 ;  /* 0x11080080f4f77fae */ /* 0x0005e8000d101d52 */
[----:B------:R2:W-:Y:S04]  /*4730*/  LDGSTS.E.BYPASS.LTC128B.128 [R247+0x12080], [R244.64+0x100], !P1 ;  /* 0x12080100f4f77fae */ /* 0x0005e8000c901d52 */
[----:B------:R2:W-:Y:S04]  /*4740*/  LDGSTS.E.BYPASS.LTC128B.128 [R247+0x13080], [R244.64+0x180], !P0 ;  /* 0x13080180f4f77fae */ /* 0x0005e8000c101d52 */
[----:B--2---:R-:W2:Y:S01]  /*4750*/  S2R R247, SR_TID.X ;  /* 0x0000000000f77919 */ /* 0x004ea20000002100 */
[----:B------:R-:W-:Y:S05]  /*4760*/  IMAD.U32 R244, RZ, RZ, UR8 ;  /* 0x00000008fff47e24 */ /* 0x000fea000f8e00ff */
[----:B------:R-:W-:Y:S04]  /*4770*/  @!P6 IADD3 R244, R244, 0x20, RZ ;  /* 0x00000020f4f4e810 */ /* 0x000fe80007ffe0ff */
[C---:B------:R-:W-:Y:S04]  /*4780*/  @!P6 IADD3 R245, P0, R244.reuse, R250, RZ ;  /* 0x000000faf4f5e210 */ /* 0x040fe80007f1e0ff */
[----:B---3--:R-:W-:Y:S02]  /*4790*/  @!P6 LEA.HI.X.SX32 R246, R244, R248, 0x1, P0 ;  /* 0x000000f8f4f6e211 */ /* 0x008fe400000f0eff */
[C---:B------:R-:W-:Y:S04]  /*47a0*/  @!P6 LEA R244, P0, R245.reuse, c[0x0][0x280], 0x2 ;  /* 0x0000a000f5f4ea11 */ /* 0x040fe800078010ff */
[----:B------:R-:W-:Y:S01]  /*47b0*/  @!P6 LEA.HI.X R245, R245, c[0x0][0x284], R246, 0x2, P0 ;  /* 0x0000a100f5f5ea11 */ /* 0x000fe200000f14f6 */
[----:B--2---:R-:W-:Y:S05]  /*47c0*/  @!P6 IMAD.SHL.U32 R246, R247, 0x10, RZ ;  /* 0x00000010f7f6e824 */ /* 0x004fea00078e00ff */
[----:B------:R1:W-:Y:S03]  /*47d0*/  @!P6 LDGSTS.E.BYPASS.LTC128B.128 [R246+0x14100], [R244.64] ;  /* 0x14100000f4f6efae */ /* 0x0003e6000b901d52 */
.L_x_450:
        /* <DEDUP_REMOVED lines=98> */
.L_x_451:
        /* <DEDUP_REMOVED lines=167> */
.L_x_449:
[----:B------:R-:W-:Y:S05]  /*5870*/  @P0 BRA `(.L_x_453) ;  /* 0x00001f8000000947 */ /* 0x000fea0003800000 */
[----:B------:R-:W1:Y:S01]  /*5880*/  S2R R111, SR_TID.X ;  /* 0x00000000006f7919 */ /* 0x000e620000002100 */
[----:B------:R-:W-:Y:S01]  /*5890*/  F2FP.PACK_AB R87, R33, R32 ;  /* 0x000000202157723e */ /* 0x000fe200000000ff */
[----:B------:R-:W-:Y:S01]  /*58a0*/  ULDC.64 UR4, c[0x0][0x358] ;  /* 0x0000d60000047ab9 */ /* 0x000fe20000000a00 */
[----:B------:R-:W-:Y:S01]  /*58b0*/  F2FP.PACK_AB R33, R2, R5 ;  /* 0x000000050221723e */ /* 0x000fe200000000ff */
[----:B------:R-:W-:Y:S01]  /*58c0*/  UISETP.NE.U32.AND UP1, UPT, URZ, UR4, UPT ;  /* 0x000000043f00728c */ /* 0x000fe2000bf25070 */
[----:B------:R-:W-:Y:S01]  /*58d0*/  F2FP.PACK_AB R32, R0, R3 ;  /* 0x000000030020723e */ /* 0x000fe200000000ff */
[----:B------:R-:W-:Y:S01]  /*58e0*/  UMOV UR6, 0x4 ;  /* 0x0000000400067882 */ /* 0x000fe20000000000 */
[----:B------:R-:W-:Y:S01]  /*58f0*/  F2FP.PACK_AB R86, R35, R34 ;  /* 0x000000222356723e */ /* 0x000fe200000000ff */
[----:B------:R-:W-:Y:S01]  /*5900*/  UISETP.NE.AND.EX UP1, UPT, URZ, UR5, UPT, UP1 ;  /* 0x000000053f00728c */ /* 0x000fe2000bf25310 */
[----:B------:R-:W-:-:S02]  /*5910*/  F2FP.PACK_AB R35, R6, R149 ;  /* 0x000000950623723e */ /* 0x000fc400000000ff */
[----:B------:R-:W-:Y:S01]  /*5920*/  F2FP.PACK_AB R36, R37, R36 ;  /* 0x000000242524723e */ /* 0x000fe200000000ff */
[----:B------:R-:W-:Y:S01]  /*5930*/  ULDC.64 UR4, c[0x0][0x358] ;  /* 0x0000d60000047ab9 */ /* 0x000fe20000000a00 */
[----:B------:R-:W-:Y:S01]  /*5940*/  F2FP.PACK_AB R90, R23, R22 ;  /* 0x00000016175a723e */ /* 0x000fe200000000ff */
[----:B------:R-:W-:Y:S01]  /*5950*/  UIMAD.WIDE UR4, UR15, UR6, UR4 ;  /* 0x000000060f0472a5 */ /* 0x000fe2000f8e0204 */
[----:B------:R-:W-:Y:S02]  /*5960*/  F2FP.PACK_AB R34, R4, R148 ;  /* 0x000000940422723e */ /* 0x000fe400000000ff */
[----:B------:R-:W-:Y:S02]  /*5970*/  F2FP.PACK_AB R91, R21, R20 ;  /* 0x00000014155b723e */ /* 0x000fe400000000ff */
[----:B------:R-:W-:Y:S02]  /*5980*/  F2FP.PACK_AB R89, R25, R24 ;  /* 0x000000181959723e */ /* 0x000fe400000000ff */
[----:B------:R-:W-:-:S02]  /*5990*/  F2FP.PACK_AB R88, R27, R26 ;  /* 0x0000001a1b58723e */ /* 0x000fc400000000ff */
[----:B------:R-:W-:Y:S02]  /*59a0*/  F2FP.PACK_AB R85, R29, R28 ;  /* 0x0000001c1d55723e */ /* 0x000fe400000000ff */
[----:B-1----:R-:W-:Y:S02]  /*59b0*/  SHF.R.S32.HI R5, RZ, 0x1f, R111 ;  /* 0x0000001fff057819 */ /* 0x002fe4000001146f */
[----:B------:R-:W-:Y:S02]  /*59c0*/  F2FP.PACK_AB R84, R31, R30 ;  /* 0x0000001e1f54723e */ /* 0x000fe400000000ff */
[CC--:B------:R-:W-:Y:S02]  /*59d0*/  LEA.HI R3, R5.reuse, R111.reuse, RZ, 0x2 ;  /* 0x0000006f05037211 */ /* 0x0c0fe400078f10ff */
[----:B------:R-:W-:Y:S02]  /*59e0*/  LEA.HI R37, R5, R111, RZ, 0x5 ;  /* 0x0000006f05257211 */ /* 0x000fe400078f28ff */
[----:B------:R-:W-:-:S02]  /*59f0*/  SHF.R.S32.HI R6, RZ, 0x2, R3 ;  /* 0x00000002ff067819 */ /* 0x000fc40000011403 */
[----:B------:R-:W-:Y:S02]  /*5a00*/  SHF.R.S32.HI R0, RZ, 0x1f, R3 ;  /* 0x0000001fff007819 */ /* 0x000fe40000011403 */
[----:B------:R-:W-:Y:S02]  /*5a10*/  SHF.R.S32.HI R22, RZ, 0x5, R37 ;  /* 0x00000005ff167819 */ /* 0x000fe40000011425 */
[----:B------:R-:W-:Y:S02]  /*5a20*/  LEA.HI R0, R0, R6, RZ, 0x3 ;  /* 0x0000000600007211 */ /* 0x000fe400078f18ff */
[----:B------:R-:W-:Y:S02]  /*5a30*/  LEA.HI R5, R5, R111, RZ, 0x6 ;  /* 0x0000006f05057211 */ /* 0x000fe400078f30ff */
[----:B------:R-:W-:Y:S02]  /*5a40*/  LOP3.LUT R0, R0, 0xfffffff8, RZ, 0xc0, !PT ;  /* 0xfffffff800007812 */ /* 0x000fe400078ec0ff */
[----:B------:R-:W-:-:S02]  /*5a50*/  LOP3.LUT R3, R3, 0x3ffffffc, RZ, 0xc0, !PT ;  /* 0x3ffffffc03037812 */ /* 0x000fc400078ec0ff */
[----:B------:R-:W-:Y:S01]  /*5a60*/  SHF.R.U32.HI R5, RZ, 0x3, R5 ;  /* 0x00000003ff057819 */ /* 0x000fe20000011605 */
[----:B------:R-:W-:Y:S01]  /*5a70*/  IMAD.IADD R6, R6, 0x1, -R0 ;  /* 0x0000000106067824 */ /* 0x000fe200078e0a00 */
[----:B------:R-:W-:Y:S02]  /*5a80*/  LEA.HI R0, R37, R22, RZ, 0x1 ;  /* 0x0000001625007211 */ /* 0x000fe400078f08ff */
[----:B------:R-:W-:Y:S01]  /*5a90*/  F2FP.PACK_AB R38, R39, R38 ;  /* 0x000000262726723e */ /* 0x000fe200000000ff */
[----:B------:R-:W-:Y:S01]  /*5aa0*/  IMAD.SHL.U32 R2, R6, 0x40, RZ ;  /* 0x0000004006027824 */ /* 0x000fe200078e00ff */
[----:B------:R-:W-:Y:S02]  /*5ab0*/  LOP3.LUT R4, R0, 0x1ffffe, RZ, 0xc0, !PT ;  /* 0x001ffffe00047812 */ /* 0x000fe400078ec0ff */
[----:B------:R-:W-:Y:S02]  /*5ac0*/  LOP3.LUT P0, RZ, R6, 0x4, RZ, 0xc0, !PT ;  /* 0x0000000406ff7812 */ /* 0x000fe4000780c0ff */
[----:B------:R-:W-:Y:S01]  /*5ad0*/  LOP3.LUT R0, R2, 0x1c0, RZ, 0xc0, !PT ;  /* 0x000001c002007812 */ /* 0x000fe200078ec0ff */
[----:B------:R-:W-:Y:S01]  /*5ae0*/  IMAD.IADD R2, R111, 0x1, -R3 ;  /* 0x000000016f027824 */ /* 0x000fe200078e0a03 */
[----:B------:R-:W-:Y:S01]  /*5af0*/  F2FP.PACK_AB R48, R49, R48 ;  /* 0x000000303130723e */ /* 0x000fe200000000ff */
[----:B------:R-:W-:Y:S01]  /*5b00*/  IMAD.IADD R3, R22, 0x1, -R4 ;  /* 0x0000000116037824 */ /* 0x000fe200078e0a04 */
[----:B------:R-:W-:-:S02]  /*5b10*/  LOP3.LUT R4, R0, 0x18, R5, 0xf8, !PT ;  /* 0x0000001800047812 */ /* 0x000fc400078ef805 */
[----:B------:R-:W-:Y:S01]  /*5b20*/  SHF.R.U32.HI R0, RZ, 0x3, R0 ;  /* 0x00000003ff007819 */ /* 0x000fe20000011600 */
[----:B------:R-:W-:Y:S01]  /*5b30*/  IMAD R2, R3, 0x200, R2 ;  /* 0x0000020003027824 */ /* 0x000fe200078e0202 */
[----:B------:R-:W-:Y:S02]  /*5b40*/  F2FP.PACK_AB R50, R51, R50 ;  /* 0x000000323332723e */ /* 0x000fe400000000ff */
[----:B------:R-:W-:Y:S02]  /*5b50*/  LOP3.LUT R0, R4, R0, RZ, 0x3c, !PT ;  /* 0x0000000004007212 */ /* 0x000fe400078e3cff */
[----:B------:R-:W-:Y:S02]  /*5b60*/  F2FP.PACK_AB R40, R41, R40 ;  /* 0x000000282928723e */ /* 0x000fe400000000ff */
[----:B------:R-:W-:Y:S01]  /*5b70*/  F2FP.PACK_AB R42, R43, R42 ;  /* 0x0000002a2b2a723e */ /* 0x000fe200000000ff */
[----:B------:R-:W-:Y:S01]  /*5b80*/  IMAD.U32 R0, R2, 0x2, R0 ;  /* 0x0000000202007824 */ /* 0x000fe200078e0000 */
[----:B------:R-:W-:-:S02]  /*5b90*/  F2FP.PACK_AB R44, R45, R44 ;  /* 0x0000002c2d2c723e */ /* 0x000fc400000000ff */
[----:B------:R-:W-:Y:S01]  /*5ba0*/  F2FP.PACK_AB R46, R47, R46 ;  /* 0x0000002e2f2e723e */ /* 0x000fe200000000ff */
[----:B------:R-:W-:Y:S01]  /*5bb0*/  IMAD.SHL.U32 R0, R0, 0x2, RZ ;  /* 0x0000000200007824 */ /* 0x000fe200078e00ff */
[----:B------:R-:W-:Y:S01]  /*5bc0*/  BAR.SYNC.DEFER_BLOCKING 0x1, 0x100 ;  /* 0x0044000000007b1d */ /* 0x000fe20000010000 */
[----:B------:R-:W-:Y:S02]  /*5bd0*/  F2FP.PACK_AB R52, R53, R52 ;  /* 0x000000343534723e */ /* 0x000fe400000000ff */
[----:B------:R-:W-:Y:S02]  /*5be0*/  F2FP.PACK_AB R54, R55, R54 ;  /* 0x000000363736723e */ /* 0x000fe400000000ff */
[C---:B------:R-:W-:Y:S02]  /*5bf0*/  IADD3 R2, R0.reuse, 0x40, RZ ;  /* 0x0000004000027810 */ /* 0x040fe40007ffe0ff */
[----:B------:R-:W-:Y:S02]  /*5c00*/  @P0 IADD3 R2, R0, -0x40, RZ ;  /* 0xffffffc000020810 */ /* 0x000fe40007ffe0ff */
[----:B------:R-:W-:-:S02]  /*5c10*/  F2FP.PACK_AB R64, R65, R64 ;  /* 0x000000404140723e */ /* 0x000fc400000000ff */
[----:B------:R-:W-:Y:S02]  /*5c20*/  F2FP.PACK_AB R66, R67, R66 ;  /* 0x000000424342723e */ /* 0x000fe400000000ff */
[----:B------:R-:W-:Y:S02]  /*5c30*/  F2FP.PACK_AB R56, R57, R56 ;  /* 0x000000383938723e */ /* 0x000fe400000000ff */
[----:B------:R-:W-:Y:S02]  /*5c40*/  F2FP.PACK_AB R58, R59, R58 ;  /* 0x0000003a3b3a723e */ /* 0x000fe400000000ff */
[----:B------:R-:W-:Y:S02]  /*5c50*/  F2FP.PACK_AB R60, R61, R60 ;  /* 0x0000003c3d3c723e */ /* 0x000fe400000000ff */
[----:B------:R-:W-:Y:S02]  /*5c60*/  F2FP.PACK_AB R62, R63, R62 ;  /* 0x0000003e3f3e723e */ /* 0x000fe400000000ff */
        /* <DEDUP_REMOVED lines=34> */
[----:B-----5:R-:W-:Y:S01]  /*5e90*/  F2FP.PACK_AB R13, R131, R130 ;  /* 0x00000082830d723e */ /* 0x020fe200000000ff */
        /* <DEDUP_REMOVED lines=19> */
[----:B------:R-:W-:-:S03]  /*5fd0*/  PLOP3.LUT P0, PT, PT, PT, UP1, 0x80, 0x0 ;  /* 0x000000000000781c */ /* 0x000fc60003f0f018 */
        /* <DEDUP_REMOVED lines=45> */
[----:B------:R3:W-:Y:S01]  /*62b0*/  STS [R2+0x7480], R3 ;  /* 0x0074800302007388 */ /* 0x0007e20000000800 */
[----:B-1----:R-:W-:-:S02]  /*62c0*/  IMAD.U32 R9, RZ, RZ, UR5 ;  /* 0x00000005ff097e24 */ /* 0x002fc4000f8e00ff */
[----:B--2---:R-:W-:Y:S01]  /*62d0*/  IMAD.U32 R8, RZ, RZ, UR4 ;  /* 0x00000004ff087e24 */ /* 0x004fe2000f8e00ff */
[----:B------:R-:W-:Y:S06]  /*62e0*/  BAR.SYNC.DEFER_BLOCKING 0x1, 0x100 ;  /* 0x0044000000007b1d */ /* 0x000fec0000010000 */
[----:B------:R-:W-:Y:S02]  /*62f0*/  ULDC.64 UR4, c[0x0][0x360] ;  /* 0x0000d80000047ab9 */ /* 0x000fe40000000a00 */
[----:B------:R-:W-:Y:S01]  /*6300*/  UISETP.NE.U32.AND UP0, UPT, URZ, UR4, UPT ;  /* 0x000000043f00728c */ /* 0x000fe2000bf05070 */
[----:B---3--:R-:W2:Y:S03]  /*6310*/  @P0 LDG.E R0, [R8.64] ;  /* 0x0000001208000981 */ /* 0x008ea6000c1e1900 */
[----:B------:R-:W-:Y:S01]  /*6320*/  UISETP.NE.AND.EX UP0, UPT, URZ, UR5, UPT, UP0 ;  /* 0x000000053f00728c */ /* 0x000fe2000bf05300 */
[----:B----4-:R-:W-:-:S02]  /*6330*/  IMAD.MOV.U32 R4, RZ, RZ, c[0x0][0x2f0] ;  /* 0x0000bc00ff047624 */ /* 0x010fc400078e00ff */
[----:B------:R-:W-:-:S03]  /*6340*/  ULDC.64 UR4, c[0x0][0x360] ;  /* 0x0000d80000047ab9 */ /* 0x000fc60000000a00 */
[----:B------:R-:W-:-:S05]  /*6350*/  PLOP3.LUT P1, PT, PT, PT, UP0, 0x80, 0x0 ;  /* 0x000000000000781c */ /* 0x000fca0003f2f008 */
[----:B------:R-:W-:-:S06]  /*6360*/  @UP0 UIMAD.WIDE UR4, UR15, UR6, UR4 ;  /* 0x000000060f0402a5 */ /* 0x000fcc000f8e0204 */
[----:B------:R-:W-:Y:S02]  /*6370*/  IMAD.U32 R2, RZ, RZ, UR4 ;  /* 0x00000004ff027e24 */ /* 0x000fe4000f8e00ff */
[----:B------:R-:W-:-:S05]  /*6380*/  IMAD.U32 R3, RZ, RZ, UR5 ;  /* 0x00000005ff037e24 */ /* 0x000fca000f8e00ff */
[----:B------:R1:W5:Y:S01]  /*6390*/  @P1 LDG.E R4, [R2.64] ;  /* 0x0000001202041981 */ /* 0x000362000c1e1900 */
[----:B------:R-:W-:Y:S02]  /*63a0*/  UMOV UR10, URZ ;  /* 0x0000003f000a7c82 */ /* 0x000fe40008000000 */
[----:B------:R-:W-:Y:S01]  /*63b0*/  UMOV UR11, URZ ;  /* 0x0000003f000b7c82 */ /* 0x000fe20008000000 */
[----:B--2---:R-:W2:Y:S02]  /*63c0*/  @P0 R2UR UR5, R0 ;  /* 0x00000000000503c2 */ /* 0x004ea400000e0000 */
[----:B--2---:R-:W-:Y:S02]  /*63d0*/  @UP1 USHF.R.S32.HI UR4, URZ, 0x1f, UR5 ;  /* 0x0000001f3f041899 */ /* 0x004fe40008011405 */
[----:B------:R-:W-:-:S05]  /*63e0*/  @UP1 UMOV UR10, UR5 ;  /* 0x00000005000a1c82 */ /* 0x000fca0008000000 */
[----:B------:R-:W-:Y:S01]  /*63f0*/  @UP1 UMOV UR11, UR4 ;  /* 0x00000004000b1c82 */ /* 0x000fe20008000000 */
[----:B------:R-:W-:Y:S05]  /*6400*/  @P1 BRA `(.L_x_454) ;  /* 0x0000004000001947 */ /* 0x000fea0003800000 */
[----:B-1----:R-:W-:Y:S05]  /*6410*/  @!P0 BRA `(.L_x_454) ;  /* 0x0000003000008947 */ /* 0x002fea0003800000 */
[----:B------:R-:W2:Y:S04]  /*6420*/  LDG.E R0, [R8.64] ;  /* 0x0000001208007981 */ /* 0x000ea8000c1e1900 */
[----:B------:R-:W2:Y:S02]  /*6430*/  LDG.E R2, [R8.64+0x4] ;  /* 0x0000041208027981 */ /* 0x000ea4000c1e1900 */
[----:B--2--5:R-:W-:Y:S02]  /*6440*/  IADD3 R4, -R0, R2, RZ ;  /* 0x0000000200047210 */ /* 0x024fe40007ffe1ff */
.L_x_454:
[----:B-1----:R-:W-:Y:S01]  /*6450*/  LOP3.LUT R0, R37, 0xffffffe0, RZ, 0xc0, !PT ;  /* 0xffffffe025007812 */ /* 0x002fe200078ec0ff */
[----:B------:R-:W-:Y:S01]  /*6460*/  IMAD.SHL.U32 R2, R22, 0x40, RZ ;  /* 0x0000004016027824 */ /* 0x000fe200078e00ff */
[----:B------:R-:W-:Y:S01]  /*6470*/  USHF.R.S32.HI UR6, URZ, 0x1f, UR16 ;  /* 0x0000001f3f067899 */ /* 0x000fe20008011410 */
[----:B-----5:R-:W-:Y:S01]  /*6480*/  IADD3 R4, R4, -UR9, RZ ;  /* 0x8000000904047c10 */ /* 0x020fe2000fffe0ff */
[----:B------:R-:W-:Y:S01]  /*6490*/  ULDC.64 UR4, c[0x0][0x338] ;  /* 0x0000ce0000047ab9 */ /* 0x000fe20000000a00 */
[----:B------:R-:W-:Y:S01]  /*64a0*/  IMAD.IADD R0, R111, 0x1, -R0 ;  /* 0x000000016f007824 */ /* 0x000fe200078e0a00 */
[----:B------:R-:W-:Y:S01]  /*64b0*/  LOP3.LUT R2, R2, 0x1c0, RZ, 0xc0, !PT ;  /* 0x000001c002027812 */ /* 0x000fe200078ec0ff */
[----:B------:R-:W-:Y:S01]  /*64c0*/  UIMAD UR4, UR6, UR4, URZ ;  /* 0x00000004060472a4 */ /* 0x000fe2000f8e023f */
[----:B------:R-:W-:Y:S01]  /*64d0*/  IMNMX R14, R4, 0x40, PT ;  /* 0x00000040040e7817 */ /* 0x000fe20003800200 */
[----:B------:R-:W-:Y:S01]  /*64e0*/  IMAD.SHL.U32 R12, R0, 0x8, RZ ;  /* 0x00000008000c7824 */ /* 0x000fe200078e00ff */
[----:B------:R-:W-:Y:S01]  /*64f0*/  SHF.R.S32.HI R5, RZ, 0x1f, R0 ;  /* 0x0000001fff057819 */ /* 0x000fe20000011400 */
[----:B------:R-:W-:Y:S01]  /*6500*/  UIMAD UR5, UR16, UR5, UR4 ;  /* 0x00000005100572a4 */ /* 0x000fe2000f8e0204 */
[----:B------:R-:W-:Y:S01]  /*6510*/  SHF.R.U32.HI R3, RZ, 0x3, R2 ;  /* 0x00000003ff037819 */ /* 0x000fe20000011602 */
[----:B------:R-:W-:Y:S01]  /*6520*/  USHF.R.S32.HI UR7, URZ, 0x1f, UR15 ;  /* 0x0000001f3f077899 */ /* 0x000fe2000801140f */
[----:B------:R-:W-:Y:S01]  /*6530*/  LEA.HI R0, R5, R0, RZ, 0x3 ;  /* 0x0000000005007211 */ /* 0x000fe200078f18ff */
[----:B------:R-:W-:Y:S01]  /*6540*/  USEL UR15, UR15, URZ, !UP1 ;  /* 0x0000003f0f0f7287 */ /* 0x000fe2000c800000 */
[--C-:B------:R-:W-:Y:S01]  /*6550*/  LOP3.LUT R2, R2, 0x38, R12.reuse, 0xf8, !PT ;  /* 0x0000003802027812 */ /* 0x100fe200078ef80c */
[----:B------:R-:W-:Y:S01]  /*6560*/  USEL UR7, UR7, URZ, !UP1 ;  /* 0x0000003f07077287 */ /* 0x000fe2000c800000 */
[----:B------:R-:W-:Y:S01]  /*6570*/  SHF.R.S32.HI R13, RZ, 0x1f, R12 ;  /* 0x0000001fff0d7819 */ /* 0x000fe2000001140c */
[----:B------:R-:W-:Y:S01]  /*6580*/  IMAD.SHL.U32 R0, R0, 0x200, RZ ;  /* 0x0000020000007824 */ /* 0x000fe200078e00ff */
[----:B------:R-:W-:Y:S01]  /*6590*/  LOP3.LUT R2, R2, R3, RZ, 0x3c, !PT ;  /* 0x0000000302027212 */ /* 0x000fe200078e3cff */
[----:B------:R-:W-:Y:S01]  /*65a0*/  IMAD.U32 R15, RZ, RZ, UR15 ;  /* 0x0000000fff0f7e24 */ /* 0x000fe2000f8e00ff */
[----:B------:R-:W-:Y:S01]  /*65b0*/  IADD3 R4, P0, R22, UR10, RZ ;  /* 0x0000000a16047c10 */ /* 0x000fe2000ff1e0ff */
[----:B------:R-:W-:Y:S01]  /*65c0*/  IMAD.U32 R6, RZ, RZ, UR17 ;  /* 0x00000011ff067e24 */ /* 0x000fe2000f8e00ff */
[----:B------:R-:W-:Y:S01]  /*65d0*/  LOP3.LUT R0, R2, 0x7ffff000, R0, 0xf8, !PT ;  /* 0x7ffff00002007812 */ /* 0x000fe200078ef800 */
[----:B------:R-:W-:Y:S01]  /*65e0*/  IMAD.U32 R2, RZ, RZ, UR16 ;  /* 0x00000010ff027e24 */ /* 0x000fe2000f8e00ff */
[C---:B------:R-:W-:Y:S01]  /*65f0*/  ISETP.GE.AND P1, PT, R22.reuse, R14, PT ;  /* 0x0000000e1600720c */ /* 0x040fe20003f26270 */
[----:B------:R-:W-:Y:S01]  /*6600*/  BSSY B0, `(.L_x_455) ;  /* 0x0000026000007945 */ /* 0x000fe20003800000 */
[----:B------:R-:W-:Y:S01]  /*6610*/  LEA.HI.X.SX32 R5, R22, UR11, 0x1, P0 ;  /* 0x0000000b16057c11 */ /* 0x000fe200080f0eff */
[----:B------:R-:W-:Y:S01]  /*6620*/  IMAD.SHL.U32 R0, R0, 0x2, RZ ;  /* 0x0000000200007824 */ /* 0x000fe200078e00ff */
[----:B------:R-:W-:Y:S01]  /*6630*/  ISETP.GE.OR P0, PT, R12, c[0x0][0x324], P1 ;  /* 0x0000c9000c007a0c */ /* 0x000fe20000f06670 */
[----:B------:R-:W-:Y:S01]  /*6640*/  IMAD.WIDE.U32 R2, R2, c[0x0][0x338], R12 ;  /* 0x0000ce0002027a25 */ /* 0x000fe200078e000c */
[----:B------:R-:W-:-:S02]  /*6650*/  P2R R20, PR, RZ, 0x2 ;  /* 0x00000002ff147803 */ /* 0x000fc40000000000 */
[----:B------:R1:W2:Y:S01]  /*6660*/  LDS.128 R24, [R0+0x8480] ;  /* 0x0084800000187984 */ /* 0x0002a20000000c00 */
[----:B------:R-:W-:Y:S01]  /*6670*/  IMAD.WIDE R6, R6, 0x40, R4 ;  /* 0x0000004006067825 */ /* 0x000fe200078e0204 */
[----:B------:R-:W-:Y:S01]  /*6680*/  IADD3 R3, R3, UR5, RZ ;  /* 0x0000000503037c10 */ /* 0x000fe2000fffe0ff */
[----:B------:R-:W-:Y:S01]  /*6690*/  ULDC.64 UR4, c[0x0][0x340] ;  /* 0x0000d00000047ab9 */ /* 0x000fe20000000a00 */
[----:B------:R1:W3:Y:S01]  /*66a0*/  LDS.128 R28, [R0+0x8880] ;  /* 0x00888000001c7984 */ /* 0x0002e20000000c00 */
[----:B------:R-:W-:Y:S02]  /*66b0*/  UIMAD UR4, UR7, UR4, URZ ;  /* 0x00000004070472a4 */ /* 0x000fe4000f8e023f */
[----:B------:R-:W-:Y:S01]  /*66c0*/  IMAD.WIDE.U32 R10, R15, c[0x0][0x340], R2 ;  /* 0x0000d0000f0a7a25 */ /* 0x000fe200078e0002 */
[----:B------:R1:W4:Y:S01]  /*66d0*/  LDS.128 R32, [R0+0x8c80] ;  /* 0x008c800000207984 */ /* 0x0003220000000c00 */
[----:B------:R-:W-:-:S03]  /*66e0*/  UIMAD UR4, UR15, UR5, UR4 ;  /* 0x000000050f0472a4 */ /* 0x000fc6000f8e0204 */
[----:B------:R1:W1:Y:S03]  /*66f0*/  LDS.128 R36, [R0+0x9080] ;  /* 0x0090800000247984 */ /* 0x0002660000000c00 */
[----:B------:R-:W-:Y:S01]  /*6700*/  IADD3 R9, R11, UR4, RZ ;  /* 0x000000040b097c10 */ /* 0x000fe2000fffe0ff */
        /* <DEDUP_REMOVED lines=21> */
.L_x_456:
[----:B--234-:R-:W-:Y:S05]  /*6860*/  BSYNC B0 ;  /* 0x0000000000007941 */ /* 0x01cfea0003800000 */
.L_x_455:
        /* <DEDUP_REMOVED lines=17> */
.L_x_458:
[----:B------:R-:W-:Y:S05]  /*6980*/  BSYNC B0 ;  /* 0x0000000000007941 */ /* 0x000fea0003800000 */
.L_x_457:
        /* <DEDUP_REMOVED lines=16> */
.L_x_460:
[----:B------:R-:W-:Y:S05]  /*6a90*/  BSYNC B0 ;  /* 0x0000000000007941 */ /* 0x000fea0003800000 */
.L_x_459:
        /* <DEDUP_REMOVED lines=16> */
.L_x_462:
[----:B------:R-:W-:Y:S05]  /*6ba0*/  BSYNC B0 ;  /* 0x0000000000007941 */ /* 0x000fea0003800000 */
.L_x_461:
        /* <DEDUP_REMOVED lines=16> */
.L_x_464:
[----:B------:R-:W-:Y:S05]  /*6cb0*/  BSYNC B0 ;  /* 0x0000000000007941 */ /* 0x000fea0003800000 */
.L_x_463:
        /* <DEDUP_REMOVED lines=16> */
.L_x_466:
[----:B------:R-:W-:Y:S05]  /*6dc0*/  BSYNC B0 ;  /* 0x0000000000007941 */ /* 0x000fea0003800000 */
.L_x_465:
        /* <DEDUP_REMOVED lines=16> */
.L_x_468:
[----:B------:R-:W-:Y:S05]  /*6ed0*/  BSYNC B0 ;  /* 0x0000000000007941 */ /* 0x000fea0003800000 */
.L_x_467:
        /* <DEDUP_REMOVED lines=16> */
.L_x_470:
[----:B------:R-:W-:Y:S05]  /*6fe0*/  BSYNC B0 ;  /* 0x0000000000007941 */ /* 0x000fea0003800000 */
.L_x_469:
[----:B------:R-:W-:Y:S01]  /*6ff0*/  ULDC.64 UR4, c[0x0][0x308] ;  /* 0x0000c20000047ab9 */ /* 0x000fe20000000a00 */
[----:B-1----:R-:W-:Y:S01]  /*7000*/  IMAD.U32 R2, RZ, RZ, UR16 ;  /* 0x00000010ff027e24 */ /* 0x002fe2000f8e00ff */
[----:B------:R-:W-:Y:S01]  /*7010*/  UIMAD UR4, UR6, UR4, URZ ;  /* 0x00000004060472a4 */ /* 0x000fe2000f8e023f */
[----:B------:R-:W-:Y:S01]  /*7020*/  ISETP.NE.AND P0, PT, R20, RZ, PT ;  /* 0x000000ff1400720c */ /* 0x000fe20003f05270 */
[----:B------:R-:W-:Y:S01]  /*7030*/  BSSY B0, `(.L_x_471) ;  /* 0x0000013000007945 */ /* 0x000fe20003800000 */
[----:B------:R-:W-:Y:S01]  /*7040*/  IMAD.WIDE.U32 R2, R2, c[0x0][0x308], R12 ;  /* 0x0000c20002027a25 */ /* 0x000fe200078e000c */
[----:B------:R-:W-:Y:S01]  /*7050*/  UIMAD UR16, UR16, UR5, UR4 ;  /* 0x00000005101072a4 */ /* 0x000fe2000f8e0204 */
[----:B------:R-:W-:Y:S02]  /*7060*/  ISETP.GE.OR P0, PT, R12, c[0x0][0x2f4], P0 ;  /* 0x0000bd000c007a0c */ /* 0x000fe40000706670 */
        /* <DEDUP_REMOVED lines=15> */
.L_x_472:
[----:B------:R-:W-:Y:S05]  /*7160*/  BSYNC B0 ;  /* 0x0000000000007941 */ /* 0x000fea0003800000 */
.L_x_471:
        /* <DEDUP_REMOVED lines=15> */
.L_x_474:
[----:B------:R-:W-:Y:S05]  /*7260*/  BSYNC B0 ;  /* 0x0000000000007941 */ /* 0x000fea0003800000 */
.L_x_473:
        /* <DEDUP_REMOVED lines=14> */
.L_x_476:
[----:B------:R-:W-:Y:S05]  /*7350*/  BSYNC B0 ;  /* 0x0000000000007941 */ /* 0x000fea0003800000 */
.L_x_475:
        /* <DEDUP_REMOVED lines=14> */
.L_x_478:
[----:B------:R-:W-:Y:S05]  /*7440*/  BSYNC B0 ;  /* 0x0000000000007941 */ /* 0x000fea0003800000 */
.L_x_477:
        /* <DEDUP_REMOVED lines=14> */
.L_x_480:
[----:B------:R-:W-:Y:S05]  /*7530*/  BSYNC B0 ;  /* 0x0000000000007941 */ /* 0x000fea0003800000 */
.L_x_479:
        /* <DEDUP_REMOVED lines=14> */
.L_x_482:
[----:B------:R-:W-:Y:S05]  /*7620*/  BSYNC B0 ;  /* 0x0000000000007941 */ /* 0x000fea0003800000 */
.L_x_481:
        /* <DEDUP_REMOVED lines=14> */
.L_x_484:
[----:B------:R-:W-:Y:S05]  /*7710*/  BSYNC B0 ;  /* 0x0000000000007941 */ /* 0x000fea0003800000 */
.L_x_483:
        /* <DEDUP_REMOVED lines=14> */
.L_x_453:
[----:B------:R-:W-:Y:S02]  /*7800*/  ULDC.64 UR4, c[0x0][0x358] ;  /* 0x0000d60000047ab9 */ /* 0x000fe40000000a00 */
[----:B------:R-:W-:Y:S02]  /*7810*/  UISETP.NE.U32.AND UP1, UPT, URZ, UR4, UPT ;  /* 0x000000043f00728c */ /* 0x000fe4000bf25070 */
[----:B------:R-:W-:Y:S02]  /*7820*/  UMOV UR6, 0x4 ;  /* 0x0000000400067882 */ /* 0x000fe40000000000 */
[----:B------:R-:W-:-:S03]  /*7830*/  UISETP.NE.AND.EX UP1, UPT, URZ, UR5, UPT, UP1 ;  /* 0x000000053f00728c */ /* 0x000fc6000bf25310 */
[----:B------:R-:W-:Y:S02]  /*7840*/  ULDC.64 UR4, c[0x0][0x358] ;  /* 0x0000d60000047ab9 */ /* 0x000fe40000000a00 */
[----:B------:R-:W-:Y:S01]  /*7850*/  UIMAD.WIDE UR4, UR15, UR6, UR4 ;  /* 0x000000060f0472a5 */ /* 0x000fe2000f8e0204 */
[----:B------:R-:W-:-:S05]  /*7860*/  PLOP3.LUT P0, PT, PT, PT, UP1, 0x80, 0x0 ;  /* 0x000000000000781c */ /* 0x000fca0003f0f018 */
[----:B------:R-:W-:Y:S01]  /*7870*/  IMAD.U32 R4, RZ, RZ, UR4 ;  /* 0x00000004ff047e24 */ /* 0x000fe2000f8e00ff */
[----:B------:R-:W-:Y:S01]  /*7880*/  MOV R5, UR5 ;  /* 0x0000000500057c02 */ /* 0x000fe20008000f00 */
[----:B------:R-:W-:-:S06]  /*7890*/  ULDC.64 UR4, c[0x0][0x360] ;  /* 0x0000d80000047ab9 */ /* 0x000fcc0000000a00 */
[----:B------:R-:W2:Y:S01]  /*78a0*/  @P0 LDG.E R0, [R4.64] ;  /* 0x0000001204000981 */ /* 0x000ea2000c1e1900 */
[----:B------:R-:W-:Y:S01]  /*78b0*/  UISETP.NE.U32.AND UP0, UPT, URZ, UR4, UPT ;  /* 0x000000043f00728c */ /* 0x000fe2000bf05070 */
[----:B------:R-:W-:-:S03]  /*78c0*/  IMAD.MOV.U32 R6, RZ, RZ, c[0x0][0x2f0] ;  /* 0x0000bc00ff067624 */ /* 0x000fc600078e00ff */
[----:B------:R-:W-:-:S03]  /*78d0*/  UISETP.NE.AND.EX UP0, UPT, URZ, UR5, UPT, UP0 ;  /* 0x000000053f00728c */ /* 0x000fc6000bf05300 */
[----:B------:R-:W-:-:S03]  /*78e0*/  ULDC.64 UR4, c[0x0][0x360] ;  /* 0x0000d80000047ab9 */ /* 0x000fc60000000a00 */
[----:B------:R-:W-:-:S05]  /*78f0*/  PLOP3.LUT P1, PT, PT, PT, UP0, 0x80, 0x0 ;  /* 0x000000000000781c */ /* 0x000fca0003f2f008 */
[----:B------:R-:W-:-:S06]  /*7900*/  @UP0 UIMAD.WIDE UR4, UR15, UR6, UR4 ;  /* 0x000000060f0402a5 */ /* 0x000fcc000f8e0204 */
[----:B------:R-:W-:Y:S01]  /*7910*/  MOV R2, UR4 ;  /* 0x0000000400027c02 */ /* 0x000fe20008000f00 */
        /* <DEDUP_REMOVED lines=13> */
.L_x_485:
[----:B-1----:R-:W1:Y:S01]  /*79f0*/  S2R R2, SR_TID.X ;  /* 0x0000000000027919 */ /* 0x002e620000002100 */
[----:B------:R-:W-:Y:S01]  /*7a00*/  USHF.R.S32.HI UR6, URZ, 0x1f, UR16 ;  /* 0x0000001f3f067899 */ /* 0x000fe20008011410 */
[----:B-----5:R-:W-:Y:S01]  /*7a10*/  IADD3 R15, R6, -UR9, RZ ;  /* 0x80000009060f7c10 */ /* 0x020fe2000fffe0ff */
[----:B------:R-:W-:Y:S01]  /*7a20*/  ULDC.64 UR4, c[0x0][0x308] ;  /* 0x0000c20000047ab9 */ /* 0x000fe20000000a00 */
[----:B------:R-:W-:Y:S01]  /*7a30*/  IMAD.U32 R6, RZ, RZ, UR17 ;  /* 0x00000011ff067e24 */ /* 0x000fe2000f8e00ff */
[----:B------:R-:W-:Y:S01]  /*7a40*/  UIMAD UR4, UR6, UR4, URZ ;  /* 0x00000004060472a4 */ /* 0x000fe2000f8e023f */
[----:B------:R-:W-:Y:S01]  /*7a50*/  BSSY B0, `(.L_x_486) ;  /* 0x0000024000007945 */ /* 0x000fe20003800000 */
[----:B------:R-:W-:-:S02]  /*7a60*/  USHF.R.S32.HI UR7, URZ, 0x1f, UR15 ;  /* 0x0000001f3f077899 */ /* 0x000fc4000801140f */
[----:B------:R-:W-:Y:S02]  /*7a70*/  UIMAD UR5, UR16, UR5, UR4 ;  /* 0x00000005100572a4 */ /* 0x000fe4000f8e0204 */
[----:B------:R-:W-:Y:S02]  /*7a80*/  USEL UR15, UR15, URZ, !UP1 ;  /* 0x0000003f0f0f7287 */ /* 0x000fe4000c800000 */
[----:B------:R-:W-:-:S04]  /*7a90*/  USEL UR7, UR7, URZ, !UP1 ;  /* 0x0000003f07077287 */ /* 0x000fc8000c800000 */
[----:B------:R-:W-:Y:S01]  /*7aa0*/  IMAD.U32 R16, RZ, RZ, UR15 ;  /* 0x0000000fff107e24 */ /* 0x000fe2000f8e00ff */
[----:B-1----:R-:W-:-:S04]  /*7ab0*/  SHF.R.S32.HI R14, RZ, 0x1f, R2 ;  /* 0x0000001fff0e7819 */ /* 0x002fc80000011402 */
[----:B------:R-:W-:-:S04]  /*7ac0*/  LEA.HI R14, R14, R2, RZ, 0x5 ;  /* 0x000000020e0e7211 */ /* 0x000fc800078f28ff */
[----:B------:R-:W-:Y:S02]  /*7ad0*/  LOP3.LUT R0, R14, 0x1fffffe0, RZ, 0xc0, !PT ;  /* 0x1fffffe00e007812 */ /* 0x000fe400078ec0ff */
[----:B------:R-:W-:-:S03]  /*7ae0*/  SHF.R.S32.HI R14, RZ, 0x5, R14 ;  /* 0x00000005ff0e7819 */ /* 0x000fc6000001140e */
[----:B------:R-:W-:Y:S01]  /*7af0*/  IMAD.IADD R0, R2, 0x1, -R0 ;  /* 0x0000000102007824 */ /* 0x000fe200078e0a00 */
[C---:B------:R-:W-:Y:S01]  /*7b00*/  IADD3 R4, P0, R14.reuse, UR10, RZ ;  /* 0x0000000a0e047c10 */ /* 0x040fe2000ff1e0ff */
[----:B------:R-:W-:Y:S01]  /*7b10*/  IMAD.U32 R2, RZ, RZ, UR16 ;  /* 0x00000010ff027e24 */ /* 0x000fe2000f8e00ff */
[----:B------:R-:W-:Y:S01]  /*7b20*/  ISETP.GE.AND P1, PT, R14, R15, PT ;  /* 0x0000000f0e00720c */ /* 0x000fe20003f26270 */
[----:B------:R-:W-:Y:S01]  /*7b30*/  IMAD.SHL.U32 R12, R0, 0x8, RZ ;  /* 0x00000008000c7824 */ /* 0x000fe200078e00ff */
[----:B------:R-:W-:Y:S02]  /*7b40*/  LEA.HI.X.SX32 R5, R14, UR11, 0x1, P0 ;  /* 0x0000000b0e057c11 */ /* 0x000fe400080f0eff */
[----:B------:R-:W-:Y:S02]  /*7b50*/  P2R R17, PR, RZ, 0x2 ;  /* 0x00000002ff117803 */ /* 0x000fe40000000000 */
[----:B------:R-:W-:Y:S01]  /*7b60*/  SHF.R.S32.HI R13, RZ, 0x1f, R12 ;  /* 0x0000001fff0d7819 */ /* 0x000fe2000001140c */
[----:B------:R-:W-:Y:S01]  /*7b70*/  IMAD.WIDE R6, R6, 0x40, R4 ;  /* 0x0000004006067825 */ /* 0x000fe200078e0204 */
        /* <DEDUP_REMOVED lines=17> */
.L_x_487:
[----:B------:R-:W-:Y:S05]  /*7c90*/  BSYNC B0 ;  /* 0x0000000000007941 */ /* 0x000fea0003800000 */
.L_x_486:
        /* <DEDUP_REMOVED lines=17> */
.L_x_489:
[----:B------:R-:W-:Y:S05]  /*7db0*/  BSYNC B0 ;  /* 0x0000000000007941 */ /* 0x000fea0003800000 */
.L_x_488:
        /* <DEDUP_REMOVED lines=16> */
.L_x_491:
[----:B------:R-:W-:Y:S05]  /*7ec0*/  BSYNC B0 ;  /* 0x0000000000007941 */ /* 0x000fea0003800000 */
.L_x_490:
        /* <DEDUP_REMOVED lines=16> */
.L_x_493:
[----:B------:R-:W-:Y:S05]  /*7fd0*/  BSYNC B0 ;  /* 0x0000000000007941 */ /* 0x000fea0003800000 */
.L_x_492:
        /* <DEDUP_REMOVED lines=16> */
.L_x_495:
[----:B------:R-:W-:Y:S05]  /*80e0*/  BSYNC B0 ;  /* 0x0000000000007941 */ /* 0x000fea0003800000 */
.L_x_494:
        /* <DEDUP_REMOVED lines=16> */
.L_x_497:
[----:B------:R-:W-:Y:S05]  /*81f0*/  BSYNC B0 ;  /* 0x0000000000007941 */ /* 0x000fea0003800000 */
.L_x_496:
        /* <DEDUP_REMOVED lines=16> */
.L_x_499:
[----:B------:R-:W-:Y:S05]  /*8300*/  BSYNC B0 ;  /* 0x0000000000007941 */ /* 0x000fea0003800000 */
.L_x_498:
        /* <DEDUP_REMOVED lines=16> */
.L_x_501:
[----:B------:R-:W-:Y:S05]  /*8410*/  BSYNC B0 ;  /* 0x0000000000007941 */ /* 0x000fea0003800000 */
.L_x_500:
        /* <DEDUP_REMOVED lines=23> */
.L_x_503:
[----:B------:R-:W-:Y:S05]  /*8590*/  BSYNC B0 ;  /* 0x0000000000007941 */ /* 0x000fea0003800000 */
.L_x_502:
        /* <DEDUP_REMOVED lines=15> */
.L_x_505:
[----:B------:R-:W-:Y:S05]  /*8690*/  BSYNC B0 ;  /* 0x0000000000007941 */ /* 0x000fea0003800000 */
.L_x_504:
        /* <DEDUP_REMOVED lines=14> */
.L_x_507:
[----:B------:R-:W-:Y:S05]  /*8780*/  BSYNC B0 ;  /* 0x0000000000007941 */ /* 0x000fea0003800000 */
.L_x_506:
        /* <DEDUP_REMOVED lines=14> */
.L_x_509:
[----:B------:R-:W-:Y:S05]  /*8870*/  BSYNC B0 ;  /* 0x0000000000007941 */ /* 0x000fea0003800000 */
.L_x_508:
        /* <DEDUP_REMOVED lines=14> */
.L_x_511:
[----:B------:R-:W-:Y:S05]  /*8960*/  BSYNC B0 ;  /* 0x0000000000007941 */ /* 0x000fea0003800000 */
.L_x_510:
        /* <DEDUP_REMOVED lines=14> */
.L_x_513:
[----:B------:R-:W-:Y:S05]  /*8a50*/  BSYNC B0 ;  /* 0x0000000000007941 */ /* 0x000fea0003800000 */
.L_x_512:
        /* <DEDUP_REMOVED lines=14> */
.L_x_515:
[----:B------:R-:W-:Y:S05]  /*8b40*/  BSYNC B0 ;  /* 0x0000000000007941 */ /* 0x000fea0003800000 */
.L_x_514:
        /* <DEDUP_REMOVED lines=14> */
.L_x_516:
        /* <DEDUP_REMOVED lines=13> */
.L_x_1157:


//--------------------- .text._ZN7cutlass13device_kernelIN5flash32FlashAttnBwdPostprocessConvertdQIN4cute5tupleIJNS3_1CILi32EEENS5_ILi256EEEEEENS_6half_tEfNS_4arch4Sm80ELi256ENS3_8TiledMMAINS3_8MMA_AtomIJNS3_28SM80_16x8x16_F32F16F16F32_TNEEEENS3_6LayoutINS4_IJNS5_ILi1EEENS5_ILi8EEESH_EEENS4_IJNS5_ILi0EEESH_SK_EEEEENS4_IJNS5_ILi16EEENS5_ILi128EEESN_EEEEELb0EEEEEvNT_6ParamsE --------------------------
	.section	.text._ZN7cutlass13device_kernelIN5flash32FlashAttnBwdPostprocessConvertdQIN4cute5tupleIJNS3_1CILi32EEENS5_ILi256EEEEEENS_6half_tEfNS_4arch4Sm80ELi256ENS3_8TiledMMAINS3_8MMA_AtomIJNS3_28SM80_16x8x16_F32F16F16F32_TNEEEENS3_6LayoutINS4_IJNS5_ILi1EEENS5_ILi8EEESH_EEENS4_IJNS5_ILi0EEESH_SK_EEEEENS4_IJNS5_ILi16EEENS5_ILi128EEESN_EEEEELb0EEEEEvNT_6ParamsE,"ax",@progbits
	.sectioninfo	@"SHI_REGISTERS=51"
	.align	128
.text._ZN7cutlass13device_kernelIN5flash32FlashAttnBwdPostprocessConvertdQIN4cute5tupleIJNS3_1CILi32EEENS5_ILi256EEEEEENS_6half_tEfNS_4arch4Sm80ELi256ENS3_8TiledMMAINS3_8MMA_AtomIJNS3_28SM80_16x8x16_F32F16F16F32_TNEEEENS3_6LayoutINS4_IJNS5_ILi1EEENS5_ILi8EEESH_EEENS4_IJNS5_ILi0EEESH_SK_EEEEENS4_IJNS5_ILi16EEENS5_ILi128EEESN_EEEEELb0EEEEEvNT_6ParamsE:
        .type           _ZN7cutlass13device_kernelIN5flash32FlashAttnBwdPostprocessConvertdQIN4cute5tupleIJNS3_1CILi32EEENS5_ILi256EEEEEENS_6half_tEfNS_4arch4Sm80ELi256ENS3_8TiledMMAINS3_8MMA_AtomIJNS3_28SM80_16x8x16_F32F16F16F32_TNEEEENS3_6LayoutINS4_IJNS5_ILi1EEENS5_ILi8EEESH_EEENS4_IJNS5_ILi0EEESH_SK_EEEEENS4_IJNS5_ILi16EEENS5_ILi128EEESN_EEEEELb0EEEEEvNT_6ParamsE,@function
        .size           _ZN7cutlass13device_kernelIN5flash32FlashAttnBwdPostprocessConvertdQIN4cute5tupleIJNS3_1CILi32EEENS5_ILi256EEEEEENS_6half_tEfNS_4arch4Sm80ELi256ENS3_8TiledMMAINS3_8MMA_AtomIJNS3_28SM80_16x8x16_F32F16F16F32_TNEEEENS3_6LayoutINS4_IJNS5_ILi1EEENS5_ILi8EEESH_EEENS4_IJNS5_ILi0EEESH_SK_EEEEENS4_IJNS5_ILi16EEENS5_ILi128EEESN_EEEEELb0EEEEEvNT_6ParamsE,(.L_x_1158 - _ZN7cutlass13device_kernelIN5flash32FlashAttnBwdPostprocessConvertdQIN4cute5tupleIJNS3_1CILi32EEENS5_ILi256EEEEEENS_6half_tEfNS_4arch4Sm80ELi256ENS3_8TiledMMAINS3_8MMA_AtomIJNS3_28SM80_16x8x16_F32F16F16F32_TNEEEENS3_6LayoutINS4_IJNS5_ILi1EEENS5_ILi8EEESH_EEENS4_IJNS5_ILi0EEESH_SK_EEEEENS4_IJNS5_ILi16EEENS5_ILi128EEESN_EEEEELb0EEEEEvNT_6ParamsE)
        .other          _ZN7cutlass13device_kernelIN5flash32FlashAttnBwdPostprocessConvertdQIN4cute5tupleIJNS3_1CILi32EEENS5_ILi256EEEEEENS_6half_tEfNS_4arch4Sm80ELi256ENS3_8TiledMMAINS3_8MMA_AtomIJNS3_28SM80_16x8x16_F32F16F16F32_TNEEEENS3_6LayoutINS4_IJNS5_ILi1EEENS5_ILi8EEESH_EEENS4_IJNS5_ILi0EEESH_SK_EEEEENS4_IJNS5_ILi16EEENS5_ILi128EEESN_EEEEELb0EEEEEvNT_6ParamsE,@"STO_CUDA_ENTRY STV_DEFAULT"
_ZN7cutlass13device_kernelIN5flash32FlashAttnBwdPostprocessConvertdQIN4cute5tupleIJNS3_1CILi32EEENS5_ILi256EEEEEENS_6half_tEfNS_4arch4Sm80ELi256ENS3_8TiledMMAINS3_8MMA_AtomIJNS3_28SM80_16x8x16_F32F16F16F32_TNEEEENS3_6LayoutINS4_IJNS5_ILi1EEENS5_ILi8EEESH_EEENS4_IJNS5_ILi0EEESH_SK_EEEEENS4_IJNS5_ILi16EEENS5_ILi128EEESN_EEEEELb0EEEEEvNT_6ParamsE:
[----:B------:R-:W-:Y:S02]  /*0000*/  IMAD.MOV.U32 R1, RZ, RZ, c[0x0][0x28] ;  /* 0x00000a00ff017624 */ /* 0x000fe400078e00ff */
[----:B------:R-:W0:Y:S01]  /*0010*/  S2R R11, SR_CTAID.Z ;  /* 0x00000000000b7919 */ /* 0x000e220000002700 */
[----:B------:R-:W-:Y:S01]  /*0020*/  ISETP.NE.U32.AND P0, PT, RZ, c[0x0][0x1c8], PT ;  /* 0x00007200ff007a0c */ /* 0x000fe20003f05070 */
[----:B------:R-:W-:Y:S01]  /*0030*/  IMAD.MOV.U32 R6, RZ, RZ, 0x4 ;  /* 0x00000004ff067424 */ /* 0x000fe200078e00ff */
[----:B------:R-:W-:Y:S01]  /*0040*/  ISETP.NE.U32.AND P1, PT, RZ, c[0x0][0x1c0], PT ;  /* 0x00007000ff007a0c */ /* 0x000fe20003f25070 */
[----:B------:R-:W-:Y:S01]  /*0050*/  ULDC.64 UR4, c[0x0][0x118] ;  /* 0x0000460000047ab9 */ /* 0x000fe20000000a00 */
[----:B------:R-:W-:Y:S02]  /*0060*/  ISETP.NE.AND.EX P0, PT, RZ, c[0x0][0x1cc], PT, P0 ;  /* 0x00007300ff007a0c */ /* 0x000fe40003f05300 */
[----:B------:R-:W-:Y:S01]  /*0070*/  ISETP.NE.AND.EX P1, PT, RZ, c[0x0][0x1c4], PT, P1 ;  /* 0x00007100ff007a0c */ /* 0x000fe20003f25310 */
[----:B------:R-:W-:Y:S02]  /*0080*/  IMAD.MOV.U32 R41, RZ, RZ, c[0x0][0x190] ;  /* 0x00006400ff297624 */ /* 0x000fe400078e00ff */
[----:B0-----:R-:W-:-:S08]  /*0090*/  IMAD.WIDE R4, R11, R6, c[0x0][0x1c0] ;  /* 0x000070000b047625 */ /* 0x001fd000078e0206 */
[----:B------:R-:W-:Y:S02]  /*00a0*/  @P0 IMAD.WIDE R6, R11, R6, c[0x0][0x1c8] ;  /* 0x000072000b060625 */ /* 0x000fe400078e0206 */
[----:B------:R0:W5:Y:S01]  /*00b0*/  @P1 LDG.E R38, [R4.64] ;  /* 0x0000000404261981 */ /* 0x000162000c1e1900 */
[----:B------:R-:W-:-:S03]  /*00c0*/  ISETP.NE.U32.AND P2, PT, RZ, c[0x0][0x1c0], PT ;  /* 0x00007000ff007a0c */ /* 0x000fc60003f45070 */
[----:B------:R0:W5:Y:S04]  /*00d0*/  @P0 LDG.E R41, [R6.64] ;  /* 0x0000000406290981 */ /* 0x000168000c1e1900 */
[----:B------:R-:W1:Y:S02]  /*00e0*/  S2R R3, SR_CTAID.X ;  /* 0x0000000000037919 */ /* 0x000e640000002500 */
[----:B-1----:R-:W-:Y:S01]  /*00f0*/  IMAD.SHL.U32 R42, R3, 0x20, RZ ;  /* 0x00000020032a7824 */ /* 0x002fe200078e00ff */
[----:B------:R-:W-:Y:S05]  /*0100*/  @P0 BRA `(.L_x_517) ;  /* 0x0000004000000947 */ /* 0x000fea0003800000 */
[----:B0-----:R-:W-:Y:S05]  /*0110*/  @!P1 BRA `(.L_x_517) ;  /* 0x0000003000009947 */ /* 0x001fea0003800000 */
[----:B------:R-:W2:Y:S04]  /*0120*/  LDG.E R0, [R4.64] ;  /* 0x0000000404007981 */ /* 0x000ea8000c1e1900 */
[----:B-----5:R-:W2:Y:S02]  /*0130*/  LDG.E R41, [R4.64+0x4] ;  /* 0x0000040404297981 */ /* 0x020ea4000c1e1900 */
[----:B--2---:R-:W-:-:S03]  /*0140*/  IMAD.IADD R41, R41, 0x1, -R0 ;  /* 0x0000000129297824 */ /* 0x004fc600078e0a00 */
.L_x_517:
[----:B0-----:R-:W-:Y:S02]  /*0150*/  ISETP.NE.AND.EX P0, PT, RZ, c[0x0][0x1c4], PT, P2 ;  /* 0x00007100ff007a0c */ /* 0x001fe40003f05320 */
[----:B-----5:R-:W-:-:S02]  /*0160*/  ISETP.LE.AND P2, PT, R41, R42, PT ;  /* 0x0000002a2900720c */ /* 0x020fc40003f43270 */
[----:B------:R-:W-:-:S11]  /*0170*/  @P1 LEA R2, R11, R38, 0x5 ;  /* 0x000000260b021211 */ /* 0x000fd600078e28ff */
[----:B------:R-:W-:Y:S05]  /*0180*/  @P0 EXIT P2 ;  /* 0x000000000000094d */ /* 0x000fea0001000000 */
[----:B------:R-:W0:Y:S01]  /*0190*/  S2R R39, SR_TID.X ;  /* 0x0000000000277919 */ /* 0x000e220000002100 */
[----:B------:R-:W-:Y:S01]  /*01a0*/  @P1 SHF.R.S32.HI R5, RZ, 0x1f, R2 ;  /* 0x0000001fff051819 */ /* 0x000fe20000011402 */
[----:B------:R-:W-:Y:S01]  /*01b0*/  IMAD.SHL.U32 R9, R3, 0x2000, RZ ;  /* 0x0000200003097824 */ /* 0x000fe200078e00ff */
[----:B------:R-:W-:Y:S01]  /*01c0*/  SEL R36, R11, RZ, !P0 ;  /* 0x000000ff0b247207 */ /* 0x000fe20004000000 */
[----:B------:R-:W1:Y:S01]  /*01d0*/  S2R R0, SR_CTAID.Y ;  /* 0x0000000000007919 */ /* 0x000e620000002600 */
[----:B------:R-:W-:-:S05]  /*01e0*/  @P1 LEA.HI R5, R5, R2, RZ, 0x5 ;  /* 0x0000000205051211 */ /* 0x000fca00078f28ff */
[----:B------:R-:W-:-:S05]  /*01f0*/  @P1 IMAD.SHL.U32 R5, R5, 0x100, RZ ;  /* 0x0000010005051824 */ /* 0x000fca00078e00ff */
[----:B------:R-:W-:Y:S02]  /*0200*/  @P1 LOP3.LUT R7, R5, 0xffffe000, RZ, 0xc0, !PT ;  /* 0xffffe00005071812 */ /* 0x000fe400078ec0ff */
[----:B------:R-:W-:Y:S02]  /*0210*/  CS2R R4, SRZ ;  /* 0x0000000000047805 */ /* 0x000fe4000001ff00 */
[--C-:B------:R-:W-:Y:S01]  /*0220*/  @P1 SHF.R.S32.HI R5, RZ, 0x1f, R7.reuse ;  /* 0x0000001fff051819 */ /* 0x100fe20000011407 */
[----:B------:R-:W-:Y:S01]  /*0230*/  @P1 IMAD.MOV.U32 R4, RZ, RZ, R7 ;  /* 0x000000ffff041224 */ /* 0x000fe200078e0007 */
[----:B------:R-:W-:Y:S01]  /*0240*/  SHF.R.S32.HI R7, RZ, 0x1f, R9 ;  /* 0x0000001fff077819 */ /* 0x000fe20000011409 */
[----:B0-----:R-:W-:Y:S01]  /*0250*/  IMAD.SHL.U32 R2, R39, 0x4, RZ ;  /* 0x0000000427027824 */ /* 0x001fe200078e00ff */
[----:B-1----:R-:W-:-:S04]  /*0260*/  SHF.R.S32.HI R37, RZ, 0x1f, R0 ;  /* 0x0000001fff257819 */ /* 0x002fc80000011400 */
[----:B------:R-:W-:Y:S02]  /*0270*/  IADD3 R4, P2, P3, R4, R2, R9 ;  /* 0x0000000204047210 */ /* 0x000fe40007b5e009 */
[----:B------:R-:W-:Y:S01]  /*0280*/  SHF.R.S32.HI R6, RZ, 0x1f, R2 ;  /* 0x0000001fff067819 */ /* 0x000fe20000011402 */
[----:B------:R-:W-:Y:S01]  /*0290*/  IMAD R9, R37, c[0x0][0x178], RZ ;  /* 0x00005e0025097a24 */ /* 0x000fe200078e02ff */
[----:B------:R-:W-:Y:S02]  /*02a0*/  SHF.R.S32.HI R2, RZ, 0x1f, R11 ;  /* 0x0000001fff027819 */ /* 0x000fe4000001140b */
[----:B------:R-:W-:Y:S01]  /*02b0*/  IADD3.X R5, R5, R6, R7, P2, P3 ;  /* 0x0000000605057210 */ /* 0x000fe200017e6407 */
[----:B------:R-:W-:Y:S01]  /*02c0*/  IMAD R9, R0, c[0x0][0x17c], R9 ;  /* 0x00005f0000097a24 */ /* 0x000fe200078e0209 */
[----:B------:R-:W-:-:S03]  /*02d0*/  SEL R2, R2, RZ, !P0 ;  /* 0x000000ff02027207 */ /* 0x000fc60004000000 */
[----:B------:R-:W-:-:S04]  /*02e0*/  IMAD.WIDE.U32 R4, R0, c[0x0][0x178], R4 ;  /* 0x00005e0000047a25 */ /* 0x000fc800078e0004 */
[----:B------:R-:W-:Y:S02]  /*02f0*/  IMAD R7, R2, c[0x0][0x180], RZ ;  /* 0x0000600002077a24 */ /* 0x000fe400078e02ff */
[----:B------:R-:W-:Y:S02]  /*0300*/  IMAD.IADD R5, R5, 0x1, R9 ;  /* 0x0000000105057824 */ /* 0x000fe400078e0209 */
[C---:B------:R-:W-:Y:S02]  /*0310*/  IMAD R7, R36.reuse, c[0x0][0x184], R7 ;  /* 0x0000610024077a24 */ /* 0x040fe400078e0207 */
[----:B------:R-:W-:-:S05]  /*0320*/  IMAD.WIDE.U32 R4, R36, c[0x0][0x180], R4 ;  /* 0x0000600024047a25 */ /* 0x000fca00078e0004 */
[----:B------:R-:W-:Y:S02]  /*0330*/  IADD3 R5, R5, R7, RZ ;  /* 0x0000000705057210 */ /* 0x000fe40007ffe0ff */
[----:B------:R-:W-:-:S04]  /*0340*/  LEA R44, P0, R4, c[0x0][0x160], 0x2 ;  /* 0x00005800042c7a11 */ /* 0x000fc800078010ff */
[----:B------:R-:W-:-:S05]  /*0350*/  LEA.HI.X R45, R4, c[0x0][0x164], R5, 0x2, P0 ;  /* 0x00005900042d7a11 */ /* 0x000fca00000f1405 */
[----:B------:R0:W2:Y:S04]  /*0360*/  LDG.E.128 R4, [R44.64] ;  /* 0x000000042c047981 */ /* 0x0000a8000c1e1d00 */
[----:B------:R0:W3:Y:S04]  /*0370*/  LDG.E.128 R8, [R44.64+0x1000] ;  /* 0x001000042c087981 */ /* 0x0000e8000c1e1d00 */
[----:B------:R0:W4:Y:S04]  /*0380*/  LDG.E.128 R12, [R44.64+0x2000] ;  /* 0x002000042c0c7981 */ /* 0x000128000c1e1d00 */
[----:B------:R0:W5:Y:S04]  /*0390*/  LDG.E.128 R16, [R44.64+0x3000] ;  /* 0x003000042c107981 */ /* 0x000168000c1e1d00 */
[----:B------:R0:W5:Y:S04]  /*03a0*/  LDG.E.128 R20, [R44.64+0x4000] ;  /* 0x004000042c147981 */ /* 0x000168000c1e1d00 */
[----:B------:R0:W5:Y:S04]  /*03b0*/  LDG.E.128 R24, [R44.64+0x5000] ;  /* 0x005000042c187981 */ /* 0x000168000c1e1d00 */
[----:B------:R0:W5:Y:S04]  /*03c0*/  LDG.E.128 R28, [R44.64+0x6000] ;  /* 0x006000042c1c7981 */ /* 0x000168000c1e1d00 */
[----:B------:R0:W5:Y:S01]  /*03d0*/  LDG.E.128 R32, [R44.64+0x7000] ;  /* 0x007000042c207981 */ /* 0x000162000c1e1d00 */
[----:B------:R-:W-:Y:S01]  /*03e0*/  SHF.R.S32.HI R46, RZ, 0x1f, R39 ;  /* 0x0000001fff2e7819 */ /* 0x000fe20000011427 */
[----:B------:R-:W-:Y:S01]  /*03f0*/  IMAD.IADD R41, R41, 0x1, -R42 ;  /* 0x0000000129297824 */ /* 0x000fe200078e0a2a */
[----:B------:R-:W-:Y:S01]  /*0400*/  BSSY B0, `(.L_x_518) ;  /* 0x00000bd000007945 */ /* 0x000fe20003800000 */
[----:B------:R-:W-:Y:S01]  /*0410*/  IMAD R37, R37, c[0x0][0x1a8], RZ ;  /* 0x00006a0025257a24 */ /* 0x000fe200078e02ff */
[----:B------:R-:W-:-:S02]  /*0420*/  LEA.HI R40, R46, R39, RZ, 0x2 ;  /* 0x000000272e287211 */ /* 0x000fc400078f10ff */
[-C--:B------:R-:W-:Y:S01]  /*0430*/  LEA.HI R47, R46, R39.reuse, RZ, 0x6 ;  /* 0x000000272e2f7211 */ /* 0x080fe200078f30ff */
[----:B------:R-:W-:Y:S01]  /*0440*/  IMAD R37, R0, c[0x0][0x1ac], R37 ;  /* 0x00006b0000257a24 */ /* 0x000fe200078e0225 */
[--C-:B------:R-:W-:Y:S02]  /*0450*/  SHF.R.S32.HI R43, RZ, 0x2, R40.reuse ;  /* 0x00000002ff2b7819 */ /* 0x100fe40000011428 */
[----:B------:R-:W-:Y:S01]  /*0460*/  SHF.R.S32.HI R48, RZ, 0x1f, R40 ;  /* 0x0000001fff307819 */ /* 0x000fe20000011428 */
[----:B------:R-:W-:Y:S01]  /*0470*/  IMAD.SHL.U32 R47, R47, 0x8, RZ ;  /* 0x000000082f2f7824 */ /* 0x000fe200078e00ff */
[----:B0-----:R-:W-:Y:S02]  /*0480*/  LEA.HI R45, R46, R39, RZ, 0x5 ;  /* 0x000000272e2d7211 */ /* 0x001fe400078f28ff */
[----:B------:R-:W-:Y:S02]  /*0490*/  LEA.HI R48, R48, R43, RZ, 0x3 ;  /* 0x0000002b30307211 */ /* 0x000fe400078f18ff */
[----:B------:R-:W-:-:S02]  /*04a0*/  LEA.HI R46, R46, R39, RZ, 0x7 ;  /* 0x000000272e2e7211 */ /* 0x000fc400078f38ff */
[----:B------:R-:W-:Y:S02]  /*04b0*/  LOP3.LUT R44, R48, 0xfffffff8, RZ, 0xc0, !PT ;  /* 0xfffffff8302c7812 */ /* 0x000fe400078ec0ff */
[--C-:B------:R-:W-:Y:S02]  /*04c0*/  SHF.R.S32.HI R48, RZ, 0x1f, R45.reuse ;  /* 0x0000001fff307819 */ /* 0x100fe4000001142d */
[----:B------:R-:W-:Y:S01]  /*04d0*/  SHF.R.U32.HI R46, RZ, 0x1, R46 ;  /* 0x00000001ff2e7819 */ /* 0x000fe2000001162e */
[----:B------:R-:W-:Y:S01]  /*04e0*/  IMAD.IADD R44, R43, 0x1, -R44 ;  /* 0x000000012b2c7824 */ /* 0x000fe200078e0a2c */
[----:B------:R-:W-:Y:S02]  /*04f0*/  SHF.R.S32.HI R43, RZ, 0x5, R45 ;  /* 0x00000005ff2b7819 */ /* 0x000fe4000001142d */
[----:B------:R-:W-:Y:S02]  /*0500*/  LOP3.LUT R40, R40, 0x7ffffffc, RZ, 0xc0, !PT ;  /* 0x7ffffffc28287812 */ /* 0x000fe400078ec0ff */
[----:B------:R-:W-:-:S02]  /*0510*/  LEA.HI R48, R48, R43, RZ, 0x2 ;  /* 0x0000002b30307211 */ /* 0x000fc400078f10ff */
[----:B------:R-:W-:Y:S01]  /*0520*/  LOP3.LUT R47, R47, 0x7ffffe00, RZ, 0xc0, !PT ;  /* 0x7ffffe002f2f7812 */ /* 0x000fe200078ec0ff */
[----:B------:R-:W-:Y:S01]  /*0530*/  IMAD.IADD R40, R39, 0x1, -R40 ;  /* 0x0000000127287824 */ /* 0x000fe200078e0a28 */
[----:B------:R-:W-:Y:S02]  /*0540*/  LOP3.LUT R48, R48, 0x7fffffc, RZ, 0xc0, !PT ;  /* 0x07fffffc30307812 */ /* 0x000fe400078ec0ff */
[----:B------:R-:W-:Y:S01]  /*0550*/  IMNMX R41, R41, 0x20, PT ;  /* 0x0000002029297817 */ /* 0x000fe20003800200 */
[----:B------:R-:W-:Y:S01]  /*0560*/  IMAD R40, R40, 0x2, R47 ;  /* 0x0000000228287824 */ /* 0x000fe200078e022f */
[----:B--2---:R0:W-:Y:S04]  /*0570*/  STS.128 [R39.X16], R4 ;  /* 0x0000000427007388 */ /* 0x0041e8000000cc00 */
[----:B---3--:R1:W-:Y:S04]  /*0580*/  STS.128 [R39.X16+0x1000], R8 ;  /* 0x0010000827007388 */ /* 0x0083e8000000cc00 */
[----:B----4-:R-:W-:Y:S04]  /*0590*/  STS.128 [R39.X16+0x2000], R12 ;  /* 0x0020000c27007388 */ /* 0x010fe8000000cc00 */
[----:B-----5:R-:W-:Y:S04]  /*05a0*/  STS.128 [R39.X16+0x3000], R16 ;  /* 0x0030001027007388 */ /* 0x020fe8000000cc00 */
[----:B------:R-:W-:Y:S01]  /*05b0*/  STS.128 [R39.X16+0x4000], R20 ;  /* 0x0040001427007388 */ /* 0x000fe2000000cc00 */
[----:B0-----:R-:W-:-:S02]  /*05c0*/  LOP3.LUT R4, R45, 0xffffffe0, RZ, 0xc0, !PT ;  /* 0xffffffe02d047812 */ /* 0x001fc400078ec0ff */
[----:B------:R-:W-:Y:S01]  /*05d0*/  SHF.R.S32.HI R5, RZ, 0x1f, R44 ;  /* 0x0000001fff057819 */ /* 0x000fe2000001142c */
[----:B------:R-:W-:Y:S01]  /*05e0*/  STS.128 [R39.X16+0x5000], R24 ;  /* 0x0050001827007388 */ /* 0x000fe2000000cc00 */
[----:B-1----:R-:W-:Y:S01]  /*05f0*/  LOP3.LUT R9, R46, 0x40, RZ, 0xc0, !PT ;  /* 0x000000402e097812 */ /* 0x002fe200078ec0ff */
[----:B------:R-:W-:Y:S01]  /*0600*/  IMAD.IADD R4, R39, 0x1, -R4 ;  /* 0x0000000127047824 */ /* 0x000fe200078e0a04 */
[----:B------:R-:W-:Y:S01]  /*0610*/  LEA.HI R5, R5, R44, RZ, 0x2 ;  /* 0x0000002c05057211 */ /* 0x000fe200078f10ff */
[----:B------:R-:W-:Y:S01]  /*0620*/  STS.128 [R39.X16+0x6000], R28 ;  /* 0x0060001c27007388 */ /* 0x000fe2000000cc00 */
[----:B------:R-:W-:Y:S01]  /*0630*/  SHF.R.U32.HI R10, RZ, 0x3, R9 ;  /* 0x00000003ff0a7819 */ /* 0x000fe20000011609 */
[C---:B------:R-:W-:Y:S01]  /*0640*/  IMAD.IADD R11, R43.reuse, 0x1, -R48 ;  /* 0x000000012b0b7824 */ /* 0x040fe200078e0a30 */
[C---:B------:R-:W-:Y:S01]  /*0650*/  LEA.HI R7, R4.reuse, R4, RZ, 0x1 ;  /* 0x0000000404077211 */ /* 0x040fe200078f08ff */
[----:B------:R-:W-:Y:S01]  /*0660*/  STS.128 [R39.X16+0x7000], R32 ;  /* 0x0070002027007388 */ /* 0x000fe2000000cc00 */
[----:B------:R-:W-:Y:S01]  /*0670*/  IMAD.SHL.U32 R4, R4, 0x8, RZ ;  /* 0x0000000804047824 */ /* 0x000fe200078e00ff */
[----:B------:R-:W-:-:S02]  /*0680*/  SHF.L.U32 R6, R43, 0x3, RZ ;  /* 0x000000032b067819 */ /* 0x000fc400000006ff */
[----:B------:R-:W-:Y:S01]  /*0690*/  BAR.SYNC.DEFER_BLOCKING 0x0 ;  /* 0x0000000000007b1d */ /* 0x000fe20000010000 */
[----:B------:R-:W-:Y:S01]  /*06a0*/  IMAD.SHL.U32 R7, R7, 0x100, RZ ;  /* 0x0000010007077824 */ /* 0x000fe200078e00ff */
[----:B------:R-:W-:Y:S02]  /*06b0*/  LOP3.LUT R9, R9, 0x8, R4, 0xf8, !PT ;  /* 0x0000000809097812 */ /* 0x000fe400078ef804 */
[----:B------:R-:W-:Y:S02]  /*06c0*/  ISETP.GE.AND P0, PT, R4, c[0x0][0x194], PT ;  /* 0x0000650004007a0c */ /* 0x000fe40003f06270 */
[----:B------:R-:W-:Y:S02]  /*06d0*/  LOP3.LUT R8, R7, 0x7ffffe00, RZ, 0xc0, !PT ;  /* 0x7ffffe0007087812 */ /* 0x000fe400078ec0ff */
[C---:B------:R-:W-:Y:S01]  /*06e0*/  LOP3.LUT R7, R5.reuse, 0x7fffffc, RZ, 0xc0, !PT ;  /* 0x07fffffc05077812 */ /* 0x040fe200078ec0ff */
[----:B------:R-:W-:Y:S01]  /*06f0*/  IMAD.SHL.U32 R5, R5, 0x10, RZ ;  /* 0x0000001005057824 */ /* 0x000fe200078e00ff */
[----:B------:R-:W-:Y:S01]  /*0700*/  LOP3.LUT R10, R9, R10, RZ, 0x3c, !PT ;  /* 0x0000000a090a7212 */ /* 0x000fe200078e3cff */
[----:B------:R-:W-:Y:S01]  /*0710*/  IMAD R11, R11, 0x10, R8 ;  /* 0x000000100b0b7824 */ /* 0x000fe200078e0208 */
[----:B------:R-:W-:-:S02]  /*0720*/  IADD3 R9, R44, -R7, RZ ;  /* 0x800000072c097210 */ /* 0x000fc40007ffe0ff */
[----:B------:R-:W-:-:S04]  /*0730*/  LOP3.LUT R5, R5, 0x40, RZ, 0xc0, !PT ;  /* 0x0000004005057812 */ /* 0x000fc800078ec0ff */
[----:B------:R-:W-:Y:S01]  /*0740*/  LOP3.LUT R7, R5, 0x8, R6, 0xf8, !PT ;  /* 0x0000000805077812 */ /* 0x000fe200078ef806 */
[----:B------:R-:W-:Y:S01]  /*0750*/  IMAD.IADD R6, R11, 0x1, R10 ;  /* 0x000000010b067824 */ /* 0x000fe200078e020a */
[----:B------:R-:W-:Y:S01]  /*0760*/  SHF.R.U32.HI R8, RZ, 0x3, R5 ;  /* 0x00000003ff087819 */ /* 0x000fe20000011605 */
[----:B------:R-:W-:Y:S01]  /*0770*/  IMAD R5, R9, 0x10, R40 ;  /* 0x0000001009057824 */ /* 0x000fe200078e0228 */
[----:B------:R-:W0:Y:S02]  /*0780*/  LDS R34, [R39.X4+0x400] ;  /* 0x0004000027227984 */ /* 0x000e240000004800 */
[----:B------:R-:W-:Y:S02]  /*0790*/  LOP3.LUT R8, R7, R8, RZ, 0x3c, !PT ;  /* 0x0000000807087212 */ /* 0x000fe400078e3cff */
[----:B------:R-:W1:Y:S03]  /*07a0*/  LDS R33, [R39.X4+0x800] ;  /* 0x0008000027217984 */ /* 0x000e660000004800 */
[----:B------:R-:W-:Y:S01]  /*07b0*/  IMAD.IADD R8, R8, 0x1, R5 ;  /* 0x0000000108087824 */ /* 0x000fe200078e0205 */
[----:B------:R-:W2:Y:S04]  /*07c0*/  LDS R32, [R39.X4+0xc00] ;  /* 0x000c000027207984 */ /* 0x000ea80000004800 */
[----:B------:R-:W3:Y:S04]  /*07d0*/  LDS R35, [R39.X4] ;  /* 0x0000000027237984 */ /* 0x000ee80000004800 */
[----:B------:R-:W4:Y:S04]  /*07e0*/  LDS R26, [R39.X4+0x1000] ;  /* 0x00100000271a7984 */ /* 0x000f280000004800 */
[----:B------:R-:W5:Y:S04]  /*07f0*/  LDS R31, [R39.X4+0x1400] ;  /* 0x00140000271f7984 */ /* 0x000f680000004800 */
[----:B------:R-:W5:Y:S04]  /*0800*/  LDS R28, [R39.X4+0x2c00] ;  /* 0x002c0000271c7984 */ /* 0x000f680000004800 */
[----:B------:R-:W5:Y:S04]  /*0810*/  LDS R25, [R39.X4+0x3000] ;  /* 0x0030000027197984 */ /* 0x000f680000004800 */
[----:B------:R-:W5:Y:S04]  /*0820*/  LDS R27, [R39.X4+0x3400] ;  /* 0x00340000271b7984 */ /* 0x000f680000004800 */
[----:B------:R-:W5:Y:S04]  /*0830*/  LDS R22, [R39.X4+0x2800] ;  /* 0x0028000027167984 */ /* 0x000f680000004800 */
[----:B------:R-:W5:Y:S01]  /*0840*/  LDS R19, [R39.X4+0x4c00] ;  /* 0x004c000027137984 */ /* 0x000f620000004800 */
[----:B0-----:R-:W-:-:S03]  /*0850*/  FMUL.FTZ R40, R34, c[0x0][0x1b8] ;  /* 0x00006e0022287a20 */ /* 0x001fc60000410000 */
[----:B------:R-:W0:Y:S01]  /*0860*/  LDS R9, [R39.X4+0x4000] ;  /* 0x0040000027097984 */ /* 0x000e220000004800 */
[----:B-1----:R-:W-:-:S03]  /*0870*/  FMUL.FTZ R42, R33, c[0x0][0x1b8] ;  /* 0x00006e00212a7a20 */ /* 0x002fc60000410000 */
[----:B------:R-:W1:Y:S01]  /*0880*/  LDS R20, [R39.X4+0x4400] ;  /* 0x0044000027147984 */ /* 0x000e620000004800 */
[----:B--2---:R-:W-:-:S03]  /*0890*/  FMUL.FTZ R45, R32, c[0x0][0x1b8] ;  /* 0x00006e00202d7a20 */ /* 0x004fc60000410000 */
[----:B------:R-:W2:Y:S01]  /*08a0*/  LDS R12, [R39.X4+0x5000] ;  /* 0x00500000270c7984 */ /* 0x000ea20000004800 */
[----:B---3--:R-:W-:-:S03]  /*08b0*/  FMUL.FTZ R35, R35, c[0x0][0x1b8] ;  /* 0x00006e0023237a20 */ /* 0x008fc60000410000 */
[----:B------:R-:W3:Y:S01]  /*08c0*/  LDS R18, [R39.X4+0x5400] ;  /* 0x0054000027127984 */ /* 0x000ee20000004800 */
[----:B----4-:R-:W-:Y:S01]  /*08d0*/  FMUL.FTZ R26, R26, c[0x0][0x1b8] ;  /* 0x00006e001a1a7a20 */ /* 0x010fe20000410000 */
[----:B------:R-:W-:Y:S02]  /*08e0*/  F2FP.PACK_AB R35, R40, R35 ;  /* 0x000000232823723e */ /* 0x000fe400000000ff */
[----:B------:R-:W4:Y:S01]  /*08f0*/  LDS R24, [R39.X4+0x1800] ;  /* 0x0018000027187984 */ /* 0x000f220000004800 */
[----:B-----5:R-:W-:Y:S01]  /*0900*/  FMUL.FTZ R31, R31, c[0x0][0x1b8] ;  /* 0x00006e001f1f7a20 */ /* 0x020fe20000410000 */
[----:B------:R-:W-:Y:S02]  /*0910*/  F2FP.PACK_AB R40, R45, R42 ;  /* 0x0000002a2d28723e */ /* 0x000fe400000000ff */
[----:B------:R-:W5:Y:S01]  /*0920*/  LDS R30, [R39.X4+0x1c00] ;  /* 0x001c0000271e7984 */ /* 0x000f620000004800 */
[----:B------:R-:W-:-:S03]  /*0930*/  FMUL.FTZ R47, R28, c[0x0][0x1b8] ;  /* 0x00006e001c2f7a20 */ /* 0x000fc60000410000 */
[----:B------:R-:W5:Y:S01]  /*0940*/  LDS R23, [R39.X4+0x2000] ;  /* 0x0020000027177984 */ /* 0x000f620000004800 */
[----:B------:R-:W-:-:S03]  /*0950*/  FMUL.FTZ R28, R25, c[0x0][0x1b8] ;  /* 0x00006e00191c7a20 */ /* 0x000fc60000410000 */
[----:B------:R-:W5:Y:S01]  /*0960*/  LDS R29, [R39.X4+0x2400] ;  /* 0x00240000271d7984 */ /* 0x000f620000004800 */
[----:B------:R-:W-:-:S03]  /*0970*/  FMUL.FTZ R27, R27, c[0x0][0x1b8] ;  /* 0x00006e001b1b7a20 */ /* 0x000fc60000410000 */
[----:B------:R-:W5:Y:S01]  /*0980*/  LDS R14, [R39.X4+0x3800] ;  /* 0x00380000270e7984 */ /* 0x000f620000004800 */
[----:B------:R-:W-:Y:S01]  /*0990*/  FMUL.FTZ R42, R22, c[0x0][0x1b8] ;  /* 0x00006e00162a7a20 */ /* 0x000fe20000410000 */
[----:B------:R-:W-:Y:S02]  /*09a0*/  F2FP.PACK_AB R22, R31, R26 ;  /* 0x0000001a1f16723e */ /* 0x000fe400000000ff */
[----:B------:R-:W5:Y:S01]  /*09b0*/  LDS R21, [R39.X4+0x3c00] ;  /* 0x003c000027157984 */ /* 0x000f620000004800 */
[----:B------:R-:W-:Y:S01]  /*09c0*/  F2FP.PACK_AB R26, R27, R28 ;  /* 0x0000001c1b1a723e */ /* 0x000fe200000000ff */
[----:B------:R-:W-:Y:S01]  /*09d0*/  FMUL.FTZ R28, R19, c[0x0][0x1b8] ;  /* 0x00006e00131c7a20 */ /* 0x000fe20000410000 */
[----:B------:R-:W-:Y:S01]  /*09e0*/  F2FP.PACK_AB R25, R47, R42 ;  /* 0x0000002a2f19723e */ /* 0x000fe200000000ff */
[----:B------:R-:W5:Y:S01]  /*09f0*/  LDS R13, [R39.X4+0x4800] ;  /* 0x00480000270d7984 */ /* 0x000f620000004800 */
[----:B0-----:R-:W-:-:S03]  /*0a00*/  FMUL.FTZ R9, R9, c[0x0][0x1b8] ;  /* 0x00006e0009097a20 */ /* 0x001fc60000410000 */
[----:B------:R-:W0:Y:S01]  /*0a10*/  LDS R11, [R39.X4+0x5800] ;  /* 0x00580000270b7984 */ /* 0x000e220000004800 */
[----:B-1----:R-:W-:-:S03]  /*0a20*/  FMUL.FTZ R20, R20, c[0x0][0x1b8] ;  /* 0x00006e0014147a20 */ /* 0x002fc60000410000 */
[----:B------:R-:W1:Y:S01]  /*0a30*/  LDS R17, [R39.X4+0x5c00] ;  /* 0x005c000027117984 */ /* 0x000e620000004800 */
[----:B--2---:R-:W-:Y:S01]  /*0a40*/  FMUL.FTZ R12, R12, c[0x0][0x1b8] ;  /* 0x00006e000c0c7a20 */ /* 0x004fe20000410000 */
[----:B------:R-:W-:Y:S02]  /*0a50*/  F2FP.PACK_AB R20, R20, R9 ;  /* 0x000000091414723e */ /* 0x000fe400000000ff */
[----:B------:R-:W2:Y:S01]  /*0a60*/  LDS R5, [R39.X4+0x6000] ;  /* 0x0060000027057984 */ /* 0x000ea20000004800 */
[----:B---3--:R-:W-:-:S03]  /*0a70*/  FMUL.FTZ R19, R18, c[0x0][0x1b8] ;  /* 0x00006e0012137a20 */ /* 0x008fc60000410000 */
[----:B------:R-:W3:Y:S01]  /*0a80*/  LDS R16, [R39.X4+0x6400] ;  /* 0x0064000027107984 */ /* 0x000ee20000004800 */
[----:B----4-:R-:W-:Y:S01]  /*0a90*/  FMUL.FTZ R24, R24, c[0x0][0x1b8] ;  /* 0x00006e0018187a20 */ /* 0x010fe20000410000 */
[----:B------:R-:W-:Y:S02]  /*0aa0*/  F2FP.PACK_AB R19, R19, R12 ;  /* 0x0000000c1313723e */ /* 0x000fe400000000ff */
[----:B------:R-:W4:Y:S01]  /*0ab0*/  LDS R7, [R39.X4+0x6800] ;  /* 0x0068000027077984 */ /* 0x000f220000004800 */
[----:B-----5:R-:W-:-:S03]  /*0ac0*/  FMUL.FTZ R45, R30, c[0x0][0x1b8] ;  /* 0x00006e001e2d7a20 */ /* 0x020fc60000410000 */
[----:B------:R-:W5:Y:S01]  /*0ad0*/  LDS R15, [R39.X4+0x6c00] ;  /* 0x006c0000270f7984 */ /* 0x000f620000004800 */
[----:B------:R-:W-:Y:S01]  /*0ae0*/  FMUL.FTZ R30, R23, c[0x0][0x1b8] ;  /* 0x00006e00171e7a20 */ /* 0x000fe20000410000 */
[----:B------:R-:W-:Y:S02]  /*0af0*/  F2FP.PACK_AB R23, R45, R24 ;  /* 0x000000182d17723e */ /* 0x000fe400000000ff */
[----:B------:R-:W5:Y:S01]  /*0b00*/  LDS R10, [R39.X4+0x7000] ;  /* 0x00700000270a7984 */ /* 0x000f620000004800 */
[----:B------:R-:W-:-:S03]  /*0b10*/  FMUL.FTZ R29, R29, c[0x0][0x1b8] ;  /* 0x00006e001d1d7a20 */ /* 0x000fc60000410000 */
[----:B------:R-:W5:Y:S01]  /*0b20*/  LDS R33, [R39.X4+0x7400] ;  /* 0x0074000027217984 */ /* 0x000f620000004800 */
[----:B------:R-:W-:Y:S01]  /*0b30*/  FMUL.FTZ R14, R14, c[0x0][0x1b8] ;  /* 0x00006e000e0e7a20 */ /* 0x000fe20000410000 */
[----:B------:R-:W-:Y:S02]  /*0b40*/  F2FP.PACK_AB R24, R29, R30 ;  /* 0x0000001e1d18723e */ /* 0x000fe400000000ff */
[----:B------:R-:W5:Y:S01]  /*0b50*/  LDS R32, [R39.X4+0x7800] ;  /* 0x0078000027207984 */ /* 0x000f620000004800 */
[----:B------:R-:W-:-:S03]  /*0b60*/  FMUL.FTZ R21, R21, c[0x0][0x1b8] ;  /* 0x00006e0015157a20 */ /* 0x000fc60000410000 */
[----:B------:R-:W5:Y:S01]  /*0b70*/  LDS R34, [R39.X4+0x7c00] ;  /* 0x007c000027227984 */ /* 0x000f620000004800 */
[----:B------:R-:W-:Y:S01]  /*0b80*/  FMUL.FTZ R13, R13, c[0x0][0x1b8] ;  /* 0x00006e000d0d7a20 */ /* 0x000fe20000410000 */
[----:B------:R-:W-:Y:S01]  /*0b90*/  F2FP.PACK_AB R14, R21, R14 ;  /* 0x0000000e150e723e */ /* 0x000fe200000000ff */
[----:B0-----:R-:W-:-:S03]  /*0ba0*/  FMUL.FTZ R11, R11, c[0x0][0x1b8] ;  /* 0x00006e000b0b7a20 */ /* 0x001fc60000410000 */
[----:B------:R-:W-:Y:S01]  /*0bb0*/  F2FP.PACK_AB R13, R28, R13 ;  /* 0x0000000d1c0d723e */ /* 0x000fe200000000ff */
[----:B-1----:R-:W-:Y:S02]  /*0bc0*/  FMUL.FTZ R18, R17, c[0x0][0x1b8] ;  /* 0x00006e0011127a20 */ /* 0x002fe40000410000 */
[----:B------:R-:W-:Y:S02]  /*0bd0*/  IMAD R17, R2, c[0x0][0x1b0], RZ ;  /* 0x00006c0002117a24 */ /* 0x000fe400078e02ff */
[----:B--2---:R-:W-:Y:S01]  /*0be0*/  FMUL.FTZ R5, R5, c[0x0][0x1b8] ;  /* 0x00006e0005057a20 */ /* 0x004fe20000410000 */
[----:B------:R-:W-:Y:S01]  /*0bf0*/  F2FP.PACK_AB R18, R18, R11 ;  /* 0x0000000b1212723e */ /* 0x000fe200000000ff */
[----:B------:R-:W-:Y:S02]  /*0c00*/  IMAD R17, R36, c[0x0][0x1b4], R17 ;  /* 0x00006d0024117a24 */ /* 0x000fe400078e0211 */
[----:B---3--:R-:W-:Y:S02]  /*0c10*/  FMUL.FTZ R16, R16, c[0x0][0x1b8] ;  /* 0x00006e0010107a20 */ /* 0x008fe40000410000 */
[----:B----4-:R-:W-:-:S03]  /*0c20*/  FMUL.FTZ R7, R7, c[0x0][0x1b8] ;  /* 0x00006e0007077a20 */ /* 0x010fc60000410000 */
[----:B------:R-:W-:Y:S02]  /*0c30*/  F2FP.PACK_AB R5, R16, R5 ;  /* 0x000000051005723e */ /* 0x000fe400000000ff */
[----:B------:R-:W-:Y:S01]  /*0c40*/  IADD3 R16, R43, 0x10, RZ ;  /* 0x000000102b107810 */ /* 0x000fe20007ffe0ff */
[----:B-----5:R-:W-:Y:S01]  /*0c50*/  FMUL.FTZ R12, R15, c[0x0][0x1b8] ;  /* 0x00006e000f0c7a20 */ /* 0x020fe20000410000 */
[----:B------:R-:W-:Y:S02]  /*0c60*/  SHF.L.U32 R15, R8, 0x1, RZ ;  /* 0x00000001080f7819 */ /* 0x000fe400000006ff */
[----:B------:R-:W-:Y:S01]  /*0c70*/  ISETP.GE.OR P3, PT, R16, R41, P0 ;  /* 0x000000291000720c */ /* 0x000fe20000766670 */
[----:B------:R-:W-:Y:S01]  /*0c80*/  FMUL.FTZ R10, R10, c[0x0][0x1b8] ;  /* 0x00006e000a0a7a20 */ /* 0x000fe20000410000 */
[----:B------:R-:W-:Y:S01]  /*0c90*/  F2FP.PACK_AB R12, R12, R7 ;  /* 0x000000070c0c723e */ /* 0x000fe200000000ff */
[----:B------:R-:W-:Y:S01]  /*0ca0*/  STS [R15+0x8000], R35 ;  /* 0x008000230f007388 */ /* 0x000fe20000000800 */
[----:B------:R-:W-:-:S02]  /*0cb0*/  IMAD.SHL.U32 R7, R6, 0x2, RZ ;  /* 0x0000000206077824 */ /* 0x000fc400078e00ff */
[----:B------:R-:W-:Y:S01]  /*0cc0*/  FMUL.FTZ R33, R33, c[0x0][0x1b8] ;  /* 0x00006e0021217a20 */ /* 0x000fe20000410000 */
[----:B------:R-:W-:Y:S01]  /*0cd0*/  STS [R15+0x8100], R40 ;  /* 0x008100280f007388 */ /* 0x000fe20000000800 */
[----:B------:R-:W-:-:S03]  /*0ce0*/  FMUL.FTZ R32, R32, c[0x0][0x1b8] ;  /* 0x00006e0020207a20 */ /* 0x000fc60000410000 */
[----:B------:R-:W-:Y:S01]  /*0cf0*/  F2FP.PACK_AB R33, R33, R10 ;  /* 0x0000000a2121723e */ /* 0x000fe200000000ff */
[----:B------:R-:W-:Y:S01]  /*0d00*/  STS [R15+0x9000], R24 ;  /* 0x009000180f007388 */ /* 0x000fe20000000800 */
[----:B------:R-:W-:-:S03]  /*0d10*/  FMUL.FTZ R9, R34, c[0x0][0x1b8] ;  /* 0x00006e0022097a20 */ /* 0x000fc60000410000 */
[----:B------:R-:W-:Y:S02]  /*0d20*/  STS [R15+0x9100], R25 ;  /* 0x009100190f007388 */ /* 0x000fe40000000800 */
[----:B------:R-:W-:Y:S02]  /*0d30*/  F2FP.PACK_AB R32, R9, R32 ;  /* 0x000000200920723e */ /* 0x000fe400000000ff */
        /* <DEDUP_REMOVED lines=8> */
[----:B0-----:R-:W-:-:S03]  /*0dc0*/  IADD3 R13, R43, 0x8, RZ ;  /* 0x000000082b0d7810 */ /* 0x001fc60007ffe0ff */
[----:B------:R-:W-:Y:S01]  /*0dd0*/  STS [R15+0xa200], R19 ;  /* 0x00a200130f007388 */ /* 0x000fe20000000800 */
[----:B-1----:R-:W-:-:S03]  /*0de0*/  SHF.R.S32.HI R5, RZ, 0x1f, R4 ;  /* 0x0000001fff057819 */ /* 0x002fc60000011404 */
[----:B------:R-:W-:Y:S01]  /*0df0*/  STS [R15+0xa300], R18 ;  /* 0x00a300120f007388 */ /* 0x000fe20000000800 */
[----:B------:R-:W-:Y:S02]  /*0e00*/  ISETP.GE.OR P2, PT, R13, R41, P0 ;  /* 0x000000290d00720c */ /* 0x000fe40000746670 */
[----:B--2---:R-:W-:Y:S01]  /*0e10*/  CS2R R12, SRZ ;  /* 0x00000000000c7805 */ /* 0x004fe2000001ff00 */
[----:B------:R-:W-:Y:S01]  /*0e20*/  STS [R15+0xb200], R33 ;  /* 0x00b200210f007388 */ /* 0x000fe20000000800 */
[--C-:B------:R-:W-:Y:S01]  /*0e30*/  @P1 SHF.R.S32.HI R13, RZ, 0x1f, R38.reuse ;  /* 0x0000001fff0d1819 */ /* 0x100fe20000011426 */
[----:B------:R-:W-:Y:S02]  /*0e40*/  @P1 IMAD.MOV.U32 R12, RZ, RZ, R38 ;  /* 0x000000ffff0c1224 */ /* 0x000fe400078e0026 */
[----:B------:R0:W-:Y:S04]  /*0e50*/  STS [R15+0xb300], R32 ;  /* 0x00b300200f007388 */ /* 0x0001e80000000800 */
[----:B------:R-:W-:Y:S01]  /*0e60*/  BAR.SYNC.DEFER_BLOCKING 0x0 ;  /* 0x0000000000007b1d */ /* 0x000fe20000010000 */
[----:B0-----:R-:W-:Y:S01]  /*0e70*/  IMAD.WIDE.U32 R14, R0, c[0x0][0x1a8], R4 ;  /* 0x00006a00000e7a25 */ /* 0x001fe200078e0004 */
[----:B------:R-:W-:-:S02]  /*0e80*/  IADD3 R0, R43, 0x18, RZ ;  /* 0x000000182b007810 */ /* 0x000fc40007ffe0ff */
[----:B------:R-:W-:Y:S01]  /*0e90*/  IADD3 R4, P4, R43, R12, RZ ;  /* 0x0000000c2b047210 */ /* 0x000fe20007f9e0ff */
[----:B------:R-:W-:Y:S01]  /*0ea0*/  IMAD.IADD R15, R15, 0x1, R37 ;  /* 0x000000010f0f7824 */ /* 0x000fe200078e0225 */
[-C--:B------:R-:W-:Y:S02]  /*0eb0*/  ISETP.GE.OR P1, PT, R0, R41.reuse, P0 ;  /* 0x000000290000720c */ /* 0x080fe40000726670 */
[C---:B------:R-:W-:Y:S01]  /*0ec0*/  ISETP.GE.OR P0, PT, R43.reuse, R41, P0 ;  /* 0x000000292b00720c */ /* 0x040fe20000706670 */
[----:B------:R-:W-:Y:S01]  /*0ed0*/  IMAD.WIDE.U32 R36, R36, c[0x0][0x1b0], R14 ;  /* 0x00006c0024247a25 */ /* 0x000fe200078e000e */
[----:B------:R-:W-:Y:S02]  /*0ee0*/  LEA.HI.X.SX32 R5, R43, R13, 0x1, P4 ;  /* 0x0000000d2b057211 */ /* 0x000fe400020f0eff */
[----:B------:R-:W-:-:S03]  /*0ef0*/  LEA R12, R6, 0x8000, 0x1 ;  /* 0x00008000060c7811 */ /* 0x000fc600078e08ff */
[----:B------:R-:W-:Y:S01]  /*0f00*/  IMAD.WIDE R2, R3, 0x20, R4 ;  /* 0x0000002003027825 */ /* 0x000fe200078e0204 */
[----:B------:R0:W1:Y:S03]  /*0f10*/  LDS.128 R8, [R7+0x8300] ;  /* 0x0083000007087984 */ /* 0x0000660000000c00 */
[----:B------:R-:W-:Y:S02]  /*0f20*/  IMAD.IADD R5, R37, 0x1, R17 ;  /* 0x0000000125057824 */ /* 0x000fe400078e0211 */
[----:B------:R-:W-:Y:S05]  /*0f30*/  @P0 BRA `(.L_x_519) ;  /* 0x0000009000000947 */ /* 0x000fea0003800000 */
[----:B------:R-:W2:Y:S01]  /*0f40*/  LDS.128 R12, [R12] ;  /* 0x000000000c0c7984 */ /* 0x000ea20000000c00 */
[----:B------:R-:W-:Y:S01]  /*0f50*/  MOV R4, R36 ;  /* 0x0000002400047202 */ /* 0x000fe20000000f00 */
[----:B------:R-:W-:-:S04]  /*0f60*/  IMAD R19, R3, c[0x0][0x1a0], RZ ;  /* 0x0000680003137a24 */ /* 0x000fc800078e02ff */
[----:B------:R-:W-:-:S04]  /*0f70*/  IMAD.WIDE.U32 R16, R2, c[0x0][0x1a0], R4 ;  /* 0x0000680002107a25 */ /* 0x000fc800078e0004 */
[----:B------:R-:W-:Y:S01]  /*0f80*/  IMAD R19, R2, c[0x0][0x1a4], R19 ;  /* 0x0000690002137a24 */ /* 0x000fe200078e0213 */
[----:B------:R-:W-:-:S03]  /*0f90*/  LEA R18, P0, R16, c[0x0][0x188], 0x1 ;  /* 0x0000620010127a11 */ /* 0x000fc600078008ff */
[----:B------:R-:W-:-:S05]  /*0fa0*/  IMAD.IADD R17, R17, 0x1, R19 ;  /* 0x0000000111117824 */ /* 0x000fca00078e0213 */
[----:B------:R-:W-:-:S05]  /*0fb0*/  LEA.HI.X R19, R16, c[0x0][0x18c], R17, 0x1, P0 ;  /* 0x0000630010137a11 */ /* 0x000fca00000f0c11 */
[----:B--2---:R2:W-:Y:S02]  /*0fc0*/  STG.E.128 [R18.64], R12 ;  /* 0x0000000c12007986 */ /* 0x0045e4000c101d04 */
.L_x_519:
[----:B------:R-:W-:Y:S05]  /*0fd0*/  BSYNC B0 ;  /* 0x0000000000007941 */ /* 0x000fea0003800000 */
.L_x_518:
[----:B--2---:R2:W3:Y:S01]  /*0fe0*/  LDS.128 R12, [R7+0x8100] ;  /* 0x00810000070c7984 */ /* 0x0044e20000000c00 */
[----:B------:R-:W-:Y:S01]  /*0ff0*/  BSSY B0, `(.L_x_520) ;  /* 0x000000d000007945 */ /* 0x000fe20003800000 */
[----:B------:R-:W-:Y:S05]  /*1000*/  @P2 BRA `(.L_x_521) ;  /* 0x000000b000002947 */ /* 0x000fea0003800000 */
[----:B------:R-:W-:Y:S01]  /*1010*/  IADD3 R19, P0, R2, 0x8, RZ ;  /* 0x0000000802137810 */ /* 0x000fe20007f1e0ff */
[----:B------:R-:W-:Y:S02]  /*1020*/  IMAD.MOV.U32 R16, RZ, RZ, R36 ;  /* 0x000000ffff107224 */ /* 0x000fe400078e0024 */
[----:B------:R-:W-:Y:S02]  /*1030*/  IMAD.MOV.U32 R17, RZ, RZ, R5 ;  /* 0x000000ffff117224 */ /* 0x000fe400078e0005 */
[----:B------:R-:W-:Y:S02]  /*1040*/  IMAD.X R0, RZ, RZ, R3, P0 ;  /* 0x000000ffff007224 */ /* 0x000fe400000e0603 */
[----:B------:R-:W-:-:S04]  /*1050*/  IMAD.WIDE.U32 R16, R19, c[0x0][0x1a0], R16 ;  /* 0x0000680013107a25 */ /* 0x000fc800078e0010 */
[----:B------:R-:W-:Y:S01]  /*1060*/  IMAD R0, R0, c[0x0][0x1a0], RZ ;  /* 0x0000680000007a24 */ /* 0x000fe200078e02ff */
[----:B------:R-:W-:-:S03]  /*1070*/  LEA R18, P0, R16, c[0x0][0x188], 0x1 ;  /* 0x0000620010127a11 */ /* 0x000fc600078008ff */
[----:B------:R-:W-:-:S05]  /*1080*/  IMAD R19, R19, c[0x0][0x1a4], R0 ;  /* 0x0000690013137a24 */ /* 0x000fca00078e0200 */
[----:B------:R-:W-:-:S04]  /*1090*/  IADD3 R17, R17, R19, RZ ;  /* 0x0000001311117210 */ /* 0x000fc80007ffe0ff */
[----:B------:R-:W-:-:S05]  /*10a0*/  LEA.HI.X R19, R16, c[0x0][0x18c], R17, 0x1, P0 ;  /* 0x0000630010137a11 */ /* 0x000fca00000f0c11 */
[----:B---3--:R3:W-:Y:S02]  /*10b0*/  STG.E.128 [R18.64], R12 ;  /* 0x0000000c12007986 */ /* 0x0087e4000c101d04 */
.L_x_521:
[----:B------:R-:W-:Y:S05]  /*10c0*/  BSYNC B0 ;  /* 0x0000000000007941 */ /* 0x000fea0003800000 */
.L_x_520:
[----:B---3--:R3:W4:Y:S01]  /*10d0*/  LDS.128 R12, [R7+0x8200] ;  /* 0x00820000070c7984 */ /* 0x0087220000000c00 */
[----:B------:R-:W-:Y:S01]  /*10e0*/  BSSY B0, `(.L_x_522) ;  /* 0x000000d000007945 */ /* 0x000fe20003800000 */
[----:B------:R-:W-:Y:S05]  /*10f0*/  @P3 BRA `(.L_x_523) ;  /* 0x000000b000003947 */ /* 0x000fea0003800000 */
[----:B------:R-:W-:Y:S01]  /*1100*/  IADD3 R17, P0, R2, 0x10, RZ ;  /* 0x0000001002117810 */ /* 0x000fe20007f1e0ff */
[----:B------:R-:W-:Y:S02]  /*1110*/  IMAD.MOV.U32 R6, RZ, RZ, R36 ;  /* 0x000000ffff067224 */ /* 0x000fe400078e0024 */
[----:B0-23--:R-:W-:Y:S02]  /*1120*/  IMAD.MOV.U32 R7, RZ, RZ, R5 ;  /* 0x000000ffff077224 */ /* 0x00dfe400078e0005 */
[----:B------:R-:W-:Y:S02]  /*1130*/  IMAD.X R0, RZ, RZ, R3, P0 ;  /* 0x000000ffff007224 */ /* 0x000fe400000e0603 */
[----:B------:R-:W-:-:S04]  /*1140*/  IMAD.WIDE.U32 R6, R17, c[0x0][0x1a0], R6 ;  /* 0x0000680011067a25 */ /* 0x000fc800078e0006 */
[----:B------:R-:W-:Y:S01]  /*1150*/  IMAD R0, R0, c[0x0][0x1a0], RZ ;  /* 0x0000680000007a24 */ /* 0x000fe200078e02ff */
[----:B------:R-:W-:-:S03]  /*1160*/  LEA R16, P0, R6, c[0x0][0x188], 0x1 ;  /* 0x0000620006107a11 */ /* 0x000fc600078008ff */
[----:B------:R-:W-:-:S04]  /*1170*/  IMAD R17, R17, c[0x0][0x1a4], R0 ;  /* 0x0000690011117a24 */ /* 0x000fc800078e0200 */
[----:B------:R-:W-:-:S05]  /*1180*/  IMAD.IADD R7, R7, 0x1, R17 ;  /* 0x0000000107077824 */ /* 0x000fca00078e0211 */
[----:B------:R-:W-:-:S05]  /*1190*/  LEA.HI.X R17, R6, c[0x0][0x18c], R7, 0x1, P0 ;  /* 0x0000630006117a11 */ /* 0x000fca00000f0c07 */
[----:B----4-:R0:W-:Y:S02]  /*11a0*/  STG.E.128 [R16.64], R12 ;  /* 0x0000000c10007986 */ /* 0x0101e4000c101d04 */
.L_x_523:
[----:B------:R-:W-:Y:S05]  /*11b0*/  BSYNC B0 ;  /* 0x0000000000007941 */ /* 0x000fea0003800000 */
.L_x_522:
[----:B------:R-:W-:Y:S05]  /*11c0*/  @P1 EXIT ;  /* 0x000000000000194d */ /* 0x000fea0003800000 */
[----:B0-23--:R-:W-:-:S04]  /*11d0*/  IADD3 R7, P0, R2, 0x18, RZ ;  /* 0x0000001802077810 */ /* 0x00dfc80007f1e0ff */
[----:B------:R-:W-:Y:S01]  /*11e0*/  IADD3.X R2, RZ, R3, RZ, P0, !PT ;  /* 0x00000003ff027210 */ /* 0x000fe200007fe4ff */
[----:B------:R-:W-:-:S04]  /*11f0*/  IMAD.MOV.U32 R3, RZ, RZ, R5 ;  /* 0x000000ffff037224 */ /* 0x000fc800078e0005 */
[----:B------:R-:W-:Y:S02]  /*1200*/  IMAD R0, R2, c[0x0][0x1a0], RZ ;  /* 0x0000680002007a24 */ /* 0x000fe400078e02ff */
[----:B------:R-:W-:-:S04]  /*1210*/  IMAD.MOV.U32 R2, RZ, RZ, R36 ;  /* 0x000000ffff027224 */ /* 0x000fc800078e0024 */
[----:B------:R-:W-:-:S04]  /*1220*/  IMAD.WIDE.U32 R2, R7, c[0x0][0x1a0], R2 ;  /* 0x0000680007027a25 */ /* 0x000fc800078e0002 */
[----:B------:R-:W-:Y:S01]  /*1230*/  IMAD R7, R7, c[0x0][0x1a4], R0 ;  /* 0x0000690007077a24 */ /* 0x000fe200078e0200 */
[----:B------:R-:W-:-:S03]  /*1240*/  LEA R4, P0, R2, c[0x0][0x188], 0x1 ;  /* 0x0000620002047a11 */ /* 0x000fc600078008ff */
[----:B------:R-:W-:-:S05]  /*1250*/  IMAD.IADD R3, R3, 0x1, R7 ;  /* 0x0000000103037824 */ /* 0x000fca00078e0207 */
[----:B------:R-:W-:-:S05]  /*1260*/  LEA.HI.X R5, R2, c[0x0][0x18c], R3, 0x1, P0 ;  /* 0x0000630002057a11 */ /* 0x000fca00000f0c03 */
[----:B-1----:R-:W-:Y:S01]  /*1270*/  STG.E.128 [R4.64], R8 ;  /* 0x0000000804007986 */ /* 0x002fe2000c101d04 */
[----:B------:R-:W-:Y:S05]  /*1280*/  EXIT ;  /* 0x000000000000794d */ /* 0x000fea0003800000 */
.L_x_524:
        /* <DEDUP_REMOVED lines=15> */
.L_x_1158:


//--------------------- .text._ZN7cutlass13device_kernelIN5flash19enable_sm80_to_sm89INS1_16FlashAttnBwdSm80INS1_25CollectiveMainloopBwdSm80ILi1ELi1EN4cute5tupleIJNS5_1CILi32EEENS7_ILi64EEENS7_ILi256EEEEEENS_6half_tEfNS_4arch4Sm80ELb1ELb0ELb0ELb1ELb0ELb0ELb0ELb0ELi2ELi2ELi2ELi1ELb1EEENS1_24CollectiveEpilogueBwdGQAISB_fSE_Li256ELb1ELb0EEENS1_25SingleTileBwdLPTSchedulerILb1ELi64ELb0EEEEEEEEEvNT_6ParamsE --------------------------
	.section	.text._ZN7cutlass13device_kernelIN5flash19enable_sm80_to_sm89INS1_16FlashAttnBwdSm80INS1_25CollectiveMainloopBwdSm80ILi1ELi1EN4cute5tupleIJNS5_1CILi32EEENS7_ILi64EEENS7_ILi256EEEEEENS_6half_tEfNS_4arch4Sm80ELb1ELb0ELb0ELb1ELb0ELb0ELb0ELb0ELi2ELi2ELi2ELi1ELb1EEENS1_24CollectiveEpilogueBwdGQAISB_fSE_Li256ELb1ELb0EEENS1_25SingleTileBwdLPTSchedulerILb1ELi64ELb0EEEEEEEEEvNT_6ParamsE,"ax",@progbits
	.sectioninfo	@"SHI_REGISTERS=255"
	.align	128
.text._ZN7cutlass13device_kernelIN5flash19enable_sm80_to_sm89INS1_16FlashAttnBwdSm80INS1_25CollectiveMainloopBwdSm80ILi1ELi1EN4cute5tupleIJNS5_1CILi32EEENS7_ILi64EEENS7_ILi256EEEEEENS_6half_tEfNS_4arch4Sm80ELb1ELb0ELb0ELb1ELb0ELb0ELb0ELb0ELi2ELi2ELi2ELi1ELb1EEENS1_24CollectiveEpilogueBwdGQAISB_fSE_Li256ELb1ELb0EEENS1_25SingleTileBwdLPTSchedulerILb1ELi64ELb0EEEEEEEEEvNT_6ParamsE:
        .type           _ZN7cutlass13device_kernelIN5flash19enable_sm80_to_sm89INS1_16FlashAttnBwdSm80INS1_25CollectiveMainloopBwdSm80ILi1ELi1EN4cute5tupleIJNS5_1CILi32EEENS7_ILi64EEENS7_ILi256EEEEEENS_6half_tEfNS_4arch4Sm80ELb1ELb0ELb0ELb1ELb0ELb0ELb0ELb0ELi2ELi2ELi2ELi1ELb1EEENS1_24CollectiveEpilogueBwdGQAISB_fSE_Li256ELb1ELb0EEENS1_25SingleTileBwdLPTSchedulerILb1ELi64ELb0EEEEEEEEEvNT_6ParamsE,@function
        .size           _ZN7cutlass13device_kernelIN5flash19enable_sm80_to_sm89INS1_16FlashAttnBwdSm80INS1_25CollectiveMainloopBwdSm80ILi1ELi1EN4cute5tupleIJNS5_1CILi32EEENS7_ILi64EEENS7_ILi256EEEEEENS_6half_tEfNS_4arch4Sm80ELb1ELb0ELb0ELb1ELb0ELb0ELb0ELb0ELi2ELi2ELi2ELi1ELb1EEENS1_24CollectiveEpilogueBwdGQAISB_fSE_Li256ELb1ELb0EEENS1_25SingleTileBwdLPTSchedulerILb1ELi64ELb0EEEEEEEEEvNT_6ParamsE,(.L_x_1159 - _ZN7cutlass13device_kernelIN5flash19enable_sm80_to_sm89INS1_16FlashAttnBwdSm80INS1_25CollectiveMainloopBwdSm80ILi1ELi1EN4cute5tupleIJNS5_1CILi32EEENS7_ILi64EEENS7_ILi256EEEEEENS_6half_tEfNS_4arch4Sm80ELb1ELb0ELb0ELb1ELb0ELb0ELb0ELb0ELi2ELi2ELi2ELi1ELb1EEENS1_24CollectiveEpilogueBwdGQAISB_fSE_Li256ELb1ELb0EEENS1_25SingleTileBwdLPTSchedulerILb1ELi64ELb0EEEEEEEEEvNT_6ParamsE)
        .other          _ZN7cutlass13device_kernelIN5flash19enable_sm80_to_sm89INS1_16FlashAttnBwdSm80INS1_25CollectiveMainloopBwdSm80ILi1ELi1EN4cute5tupleIJNS5_1CILi32EEENS7_ILi64EEENS7_ILi256EEEEEENS_6half_tEfNS_4arch4Sm80ELb1ELb0ELb0ELb1ELb0ELb0ELb0ELb0ELi2ELi2ELi2ELi1ELb1EEENS1_24CollectiveEpilogueBwdGQAISB_fSE_Li256ELb1ELb0EEENS1_25SingleTileBwdLPTSchedulerILb1ELi64ELb0EEEEEEEEEvNT_6ParamsE,@"STO_CUDA_ENTRY STV_DEFAULT"
_ZN7cutlass13device_kernelIN5flash19enable_sm80_to_sm89INS1_16FlashAttnBwdSm80INS1_25CollectiveMainloopBwdSm80ILi1ELi1EN4cute5tupleIJNS5_1CILi32EEENS7_ILi64EEENS7_ILi256EEEEEENS_6half_tEfNS_4arch4Sm80ELb1ELb0ELb0ELb1ELb0ELb0ELb0ELb0ELi2ELi2ELi2ELi1ELb1EEENS1_24CollectiveEpilogueBwdGQAISB_fSE_Li256ELb1ELb0EEENS1_25SingleTileBwdLPTSchedulerILb1ELi64ELb0EEEEEEEEEvNT_6ParamsE:
        /* <DEDUP_REMOVED lines=31> */
.L_x_526:
        /* <DEDUP_REMOVED lines=8> */
.L_x_527:
        /* <DEDUP_REMOVED lines=8> */
[----:B------:R-:W-:Y:S02]  /*02f0*/  UMOV UR7, UR5 ;  /* 0x0000000500077c82 */ /* 0x000fe40008000000 */
        /* <DEDUP_REMOVED lines=12> */
.L_x_528:
        /* <DEDUP_REMOVED lines=14> */
.L_x_530:
[----:B------:R-:W-:Y:S02]  /*04a0*/  ULDC UR5, c[0x0][0x3dc] ;  /* 0x0000f70000057ab9 */ /* 0x000fe40000000800 */
.L_x_529:
[----:B------:R-:W-:-:S04]  /*04b0*/  UIADD3 UR5, UR5, 0x3f, URZ ;  /* 0x0000003f05057890 */ /* 0x000fc8000fffe03f */
[----:B------:R-:W-:-:S04]  /*04c0*/  USHF.R.S32.HI UR4, URZ, 0x1f, UR5 ;  /* 0x0000001f3f047899 */ /* 0x000fc80008011405 */
[----:B------:R-:W-:-:S04]  /*04d0*/  ULEA.HI UR4, UR4, UR5, URZ, 0x6 ;  /* 0x0000000504047291 */ /* 0x000fc8000f8f303f */
[----:B------:R-:W-:-:S04]  /*04e0*/  USHF.R.S32.HI UR4, URZ, 0x6, UR4 ;  /* 0x000000063f047899 */ /* 0x000fc80008011404 */
[----:B------:R-:W-:-:S04]  /*04f0*/  UISETP.GE.AND UP0, UPT, UR15, UR4, UPT ;  /* 0x000000040f00728c */ /* 0x000fc8000bf06270 */
[----:B------:R-:W-:-:S06]  /*0500*/  USEL UR7, UR7, 0xffffffff, !UP0 ;  /* 0xffffffff07077887 */ /* 0x000fcc000c000000 */
[----:B------:R-:W-:-:S05]  /*0510*/  MOV R0, UR7 ;  /* 0x0000000700007c02 */ /* 0x000fca0008000f00 */
[----:B------:R1:W-:Y:S01]  /*0520*/  STL [R1+0xb4], R0 ;  /* 0x0000b40001007387 */ /* 0x0003e20000100800 */
[----:B------:R-:W-:Y:S05]  /*0530*/  BRA `(.L_x_531) ;  /* 0x000004a000007947 */ /* 0x000fea0003800000 */
.L_x_525:
        /* <DEDUP_REMOVED lines=22> */
.L_x_532:
        /* <DEDUP_REMOVED lines=8> */
.L_x_533:
        /* <DEDUP_REMOVED lines=21> */
.L_x_534:
        /* <DEDUP_REMOVED lines=14> */
.L_x_536:
[----:B------:R-:W-:Y:S02]  /*0950*/  ULDC UR5, c[0x0][0x3dc] ;  /* 0x0000f70000057ab9 */ /* 0x000fe40000000800 */
.L_x_535:
[----:B------:R-:W-:-:S04]  /*0960*/  UIADD3 UR5, UR5, 0x3f, URZ ;  /* 0x0000003f05057890 */ /* 0x000fc8000fffe03f */
[----:B------:R-:W-:-:S04]  /*0970*/  USHF.R.S32.HI UR4, URZ, 0x1f, UR5 ;  /* 0x0000001f3f047899 */ /* 0x000fc80008011405 */
[----:B------:R-:W-:-:S04]  /*0980*/  ULEA.HI UR4, UR4, UR5, URZ, 0x6 ;  /* 0x0000000504047291 */ /* 0x000fc8000f8f303f */
[----:B------:R-:W-:-:S04]  /*0990*/  USHF.R.S32.HI UR4, URZ, 0x6, UR4 ;  /* 0x000000063f047899 */ /* 0x000fc80008011404 */
[----:B------:R-:W-:-:S04]  /*09a0*/  UISETP.GE.AND UP0, UPT, UR15, UR4, UPT ;  /* 0x000000040f00728c */ /* 0x000fc8000bf06270 */
[----:B------:R-:W-:-:S06]  /*09b0*/  USEL UR7, UR7, 0xffffffff, !UP0 ;  /* 0xffffffff07077887 */ /* 0x000fcc000c000000 */
[----:B------:R-:W-:-:S05]  /*09c0*/  MOV R0, UR7 ;  /* 0x0000000700007c02 */ /* 0x000fca0008000f00 */
[----:B------:R1:W-:Y:S02]  /*09d0*/  STL [R1+0xb4], R0 ;  /* 0x0000b40001007387 */ /* 0x0003e40000100800 */
.L_x_531:
[----:B------:R-:W2:Y:S02]  /*09e0*/  LDL R148, [R1+0xb4] ;  /* 0x0000b40001947983 */ /* 0x000ea40000100800 */
[----:B--2---:R-:W-:-:S13]  /*09f0*/  ISETP.GE.AND P0, PT, R148, RZ, PT ;  /* 0x000000ff9400720c */ /* 0x004fda0003f06270 */
[----:B------:R-:W-:Y:S05]  /*0a00*/  @!P0 EXIT ;  /* 0x000000000000894d */ /* 0x000fea0003800000 */
[----:B------:R-:W-:Y:S01]  /*0a10*/  ISETP.NE.U32.AND P0, PT, RZ, c[0x0][0x2d8], PT ;  /* 0x0000b600ff007a0c */ /* 0x000fe20003f05070 */
[----:B------:R-:W-:Y:S01]  /*0a20*/  IMAD.MOV.U32 R13, RZ, RZ, 0x4 ;  /* 0x00000004ff0d7424 */ /* 0x000fe200078e00ff */
[----:B------:R-:W-:Y:S02]  /*0a30*/  ISETP.NE.U32.AND P2, PT, RZ, c[0x0][0x2c8], PT ;  /* 0x0000b200ff007a0c */ /* 0x000fe40003f45070 */
[----:B------:R-:W-:Y:S01]  /*0a40*/  ISETP.NE.AND.EX P0, PT, RZ, c[0x0][0x2dc], PT, P0 ;  /* 0x0000b700ff007a0c */ /* 0x000fe20003f05300 */
[----:B------:R-:W-:Y:S01]  /*0a50*/  IMAD.WIDE R4, R148, R13, c[0x0][0x2c8] ;  /* 0x0000b20094047625 */ /* 0x000fe200078e020d */
        /* <DEDUP_REMOVED lines=30> */
.L_x_537:
[----:B------:R-:W-:-:S04]  /*0c40*/  ISETP.NE.U32.AND P0, PT, RZ, c[0x0][0x2e0], PT ;  /* 0x0000b800ff007a0c */ /* 0x000fc80003f05070 */
[----:B------:R-:W-:-:S13]  /*0c50*/  ISETP.NE.AND.EX P0, PT, RZ, c[0x0][0x2e4], PT, P0 ;  /* 0x0000b900ff007a0c */ /* 0x000fda0003f05300 */
[----:B------:R-:W-:Y:S05]  /*0c60*/  @!P0 BRA `(.L_x_538) ;  /* 0x0000004000008947 */ /* 0x000fea0003800000 */
[----:B------:R-:W-:-:S05]  /*0c70*/  IMAD.WIDE R2, R148, R13, c[0x0][0x2e0] ;  /* 0x0000b80094027625 */ /* 0x000fca00078e020d */
[----:B------:R-:W2:Y:S02]  /*0c80*/  LDG.E R0, [R2.64] ;  /* 0x0000001002007981 */ /* 0x000ea4000c1e1900 */
[----:B--2---:R1:W2:Y:S02]  /*0c90*/  R2UR UR12, R0 ;  /* 0x00000000000c73c2 */ /* 0x0042a400000e0000 */
[----:B-12---:R-:W-:Y:S05]  /*0ca0*/  BRA `(.L_x_539) ;  /* 0x0000006000007947 */ /* 0x006fea0003800000 */
.L_x_538:
[----:B------:R-:W-:Y:S05]  /*0cb0*/  @!P5 BRA `(.L_x_539) ;  /* 0x000000500000d947 */ /* 0x000fea0003800000 */
[----:B------:R1:W2:Y:S04]  /*0cc0*/  LDG.E R0, [R2.64] ;  /* 0x0000001002007981 */ /* 0x0002a8000c1e1900 */
[----:B-1----:R-:W3:Y:S01]  /*0cd0*/  LDG.E R2, [R2.64+0x4] ;  /* 0x0000041002027981 */ /* 0x002ee2000c1e1900 */
[----:B--2---:R-:W1:Y:S08]  /*0ce0*/  R2UR UR12, R0 ;  /* 0x00000000000c73c2 */ /* 0x004e7000000e0000 */
[----:B---3--:R-:W1:Y:S02]  /*0cf0*/  R2UR UR4, R2 ;  /* 0x00000000020473c2 */ /* 0x008e6400000e0000 */
[----:B-1----:R-:W-:-:S06]  /*0d00*/  UIADD3 UR12, -UR12, UR4, URZ ;  /* 0x000000040c0c7290 */ /* 0x002fcc000fffe13f */
.L_x_539:
        /* <DEDUP_REMOVED lines=81> */
[----:B------:R-:W-:Y:S01]  /*1220*/  SHF.R.S32.HI R37, RZ, 0x1f, R149 ;  /* 0x0000001fff257819 */ /* 0x000fe20000011495 */
[----:B------:R-:W-:Y:S01]  /*1230*/  IMAD.SHL.U32 R5, R149, 0x4, RZ ;  /* 0x0000000495057824 */ /* 0x000fe200078e00ff */
[----:B------:R-:W-:Y:S01]  /*1240*/  SHF.R.S32.HI R3, RZ, 0x1f, R12 ;  /* 0x0000001fff037819 */ /* 0x000fe2000001140c */
[----:B------:R-:W-:Y:S01]  /*1250*/  IMAD.SHL.U32 R0, R12, 0x100, RZ ;  /* 0x000001000c007824 */ /* 0x000fe200078e00ff */
[-C--:B------:R-:W-:Y:S01]  /*1260*/  LEA.HI R39, R37, R149.reuse, RZ, 0x3 ;  /* 0x0000009525277211 */ /* 0x080fe200078f18ff */
[----:B------:R-:W-:Y:S01]  /*1270*/  ULDC.64 UR4, c[0x0][0x248] ;  /* 0x0000920000047ab9 */ /* 0x000fe20000000a00 */
[----:B------:R-:W-:Y:S01]  /*1280*/  IADD3 R2, P3, R5, R12, RZ ;  /* 0x0000000c05027210 */ /* 0x000fe20007f7e0ff */
[----:B------:R-:W-:Y:S01]  /*1290*/  UISETP.NE.AND UP0, UPT, UR4, 0x1, UPT ;  /* 0x000000010400788c */ /* 0x000fe2000bf05270 */
[----:B------:R-:W-:Y:S01]  /*12a0*/  SHF.R.S32.HI R43, RZ, 0x3, R39 ;  /* 0x00000003ff2b7819 */ /* 0x000fe20000011427 */
[----:B------:R-:W-:Y:S01]  /*12b0*/  UIMAD.WIDE.U32 UR20, UR14, UR5, URZ ;  /* 0x000000050e1472a5 */ /* 0x000fe2000f8e003f */
[----:B------:R-:W-:Y:S01]  /*12c0*/  SHF.R.S32.HI R7, RZ, 0x1f, R149 ;  /* 0x0000001fff077819 */ /* 0x000fe20000011495 */
[----:B------:R-:W-:Y:S01]  /*12d0*/  ULDC UR4, c[0x0][0x250] ;  /* 0x0000940000047ab9 */ /* 0x000fe20000000800 */
[----:B------:R-:W-:Y:S01]  /*12e0*/  IADD3 R4, P1, R0, R149, RZ ;  /* 0x0000009500047210 */ /* 0x000fe20007f3e0ff */
[----:B------:R-:W-:Y:S01]  /*12f0*/  UMOV UR7, UR14 ;  /* 0x0000000e00077c82 */ /* 0x000fe20008000000 */
[----:B------:R-:W-:Y:S01]  /*1300*/  SHF.R.S32.HI R6, RZ, 0x1f, R43 ;  /* 0x0000001fff067819 */ /* 0x000fe2000001142b */
[----:B------:R-:W-:Y:S01]  /*1310*/  UIADD3 UR8, -UR9, UR12, URZ ;  /* 0x0000000c09087290 */ /* 0x000fe2000fffe13f */
[C---:B------:R-:W-:Y:S01]  /*1320*/  IADD3 R12, P4, R43.reuse, R8, RZ ;  /* 0x000000082b0c7210 */ /* 0x040fe20007f9e0ff */
[----:B------:R-:W-:Y:S01]  /*1330*/  USHF.R.S32.HI UR11, URZ, 0x1f, UR14 ;  /* 0x0000001f3f0b7899 */ /* 0x000fe2000801140e */
[----:B------:R-:W-:Y:S01]  /*1340*/  IADD3 R8, P0, R43, R10, RZ ;  /* 0x0000000a2b087210 */ /* 0x000fe20007f1e0ff */
[----:B------:R-:W-:Y:S01]  /*1350*/  @UP0 UMOV UR5, UR21 ;  /* 0x0000001500050c82 */ /* 0x000fe20008000000 */
[----:B------:R-:W-:Y:S01]  /*1360*/  LEA.HI.X.SX32 R3, R5, R3, 0x1, P3 ;  /* 0x0000000305037211 */ /* 0x000fe200018f0eff */
[----:B------:R-:W-:Y:S01]  /*1370*/  IMAD.X R19, R6, 0x1, R9, P4 ;  /* 0x0000000106137824 */ /* 0x000fe200020e0609 */
[----:B------:R-:W-:Y:S01]  /*1380*/  LEA.HI.X.SX32 R5, R0, R7, 0x1, P1 ;  /* 0x0000000700057211 */ /* 0x000fe200008f0eff */
[----:B------:R-:W-:Y:S01]  /*1390*/  IMAD.U32 R0, RZ, RZ, UR14 ;  /* 0x0000000eff007e24 */ /* 0x000fe2000f8e00ff */
[CC--:B------:R-:W-:Y:S01]  /*13a0*/  LEA.HI R41, R37.reuse, R149.reuse, RZ, 0x4 ;  /* 0x0000009525297211 */ /* 0x0c0fe200078f20ff */
[----:B------:R-:W-:Y:S01]  /*13b0*/  IMAD.X R9, R6, 0x1, R11, P0 ;  /* 0x0000000106097824 */ /* 0x000fe200000e060b */
[----:B------:R-:W-:Y:S01]  /*13c0*/  LEA.HI R28, R37, R149, RZ, 0x2 ;  /* 0x00000095251c7211 */ /* 0x000fe200078f10ff */
[----:B------:R-:W-:Y:S01]  /*13d0*/  IMAD.U32 R7, RZ, RZ, UR14 ;  /* 0x0000000eff077e24 */ /* 0x000fe2000f8e00ff */
[----:B------:R-:W-:Y:S01]  /*13e0*/  @UP0 USHF.R.U32.HI UR7, URZ, UR4, UR5 ;  /* 0x000000043f070299 */ /* 0x000fe20008011605 */
[----:B------:R-:W-:Y:S01]  /*13f0*/  IMAD.U32 R6, RZ, RZ, UR14 ;  /* 0x0000000eff067e24 */ /* 0x000fe2000f8e00ff */
[----:B------:R-:W-:Y:S01]  /*1400*/  SHF.R.S32.HI R26, RZ, 0x1f, R148 ;  /* 0x0000001fff1a7819 */ /* 0x000fe20000011494 */
[----:B------:R-:W-:Y:S01]  /*1410*/  IMAD.WIDE.U32 R34, R0, c[0x0][0x238], R4 ;  /* 0x00008e0000227a25 */ /* 0x000fe200078e0004 */
[----:B------:R-:W-:Y:S01]  /*1420*/  SHF.R.S32.HI R4, RZ, 0x4, R41 ;  /* 0x00000004ff047819 */ /* 0x000fe20000011429 */
[----:B------:R-:W-:Y:S01]  /*1430*/  USHF.R.S32.HI UR6, URZ, 0x1f, UR7 ;  /* 0x0000001f3f067899 */ /* 0x000fe20008011407 */
[----:B------:R-:W-:Y:S01]  /*1440*/  SHF.R.S32.HI R5, RZ, 0x2, R28 ;  /* 0x00000002ff057819 */ /* 0x000fe2000001141c */
[----:B------:R-:W-:Y:S01]  /*1450*/  IMAD.WIDE.U32 R30, R7, c[0x0][0x270], R2 ;  /* 0x00009c00071e7a25 */ /* 0x000fe200078e0002 */
[----:B------:R-:W-:Y:S01]  /*1460*/  SHF.R.S32.HI R0, RZ, 0x1f, R28 ;  /* 0x0000001fff007819 */ /* 0x000fe2000001141c */
[----:B------:R-:W-:Y:S01]  /*1470*/  ULDC.64 UR4, c[0x0][0x1e0] ;  /* 0x0000780000047ab9 */ /* 0x000fe20000000a00 */
[----:B------:R-:W-:Y:S01]  /*1480*/  SEL R16, R26, RZ, !P5 ;  /* 0x000000ff1a107207 */ /* 0x000fe20006800000 */
[----:B------:R-:W-:Y:S01]  /*1490*/  IMAD.WIDE.U32 R32, R6, c[0x0][0x288], R2 ;  /* 0x0000a20006207a25 */ /* 0x000fe200078e0002 */
[----:B------:R-:W-:Y:S01]  /*14a0*/  LEA.HI R2, R41, R4, RZ, 0x1 ;  /* 0x0000000429027211 */ /* 0x000fe200078f08ff */
[----:B------:R-:W-:Y:S01]  /*14b0*/  UIMAD UR4, UR6, UR4, URZ ;  /* 0x00000004060472a4 */ /* 0x000fe2000f8e023f */
[----:B------:R-:W-:Y:S01]  /*14c0*/  LEA.HI R0, R0, R5, RZ, 0x3 ;  /* 0x0000000500007211 */ /* 0x000fe200078f18ff */
[----:B------:R-:W-:Y:S01]  /*14d0*/  IMAD.U32 R10, RZ, RZ, UR15 ;  /* 0x0000000fff0a7e24 */ /* 0x000fe2000f8e00ff */
[----:B------:R-:W-:Y:S01]  /*14e0*/  LOP3.LUT R3, R39, 0xfffffff8, RZ, 0xc0, !PT ;  /* 0xfffffff827037812 */ /* 0x000fe200078ec0ff */
[----:B------:R-:W-:Y:S01]  /*14f0*/  UIMAD UR4, UR7, UR5, UR4 ;  /* 0x00000005070472a4 */ /* 0x000fe2000f8e0204 */
[----:B------:R-:W-:Y:S01]  /*1500*/  LOP3.LUT R2, R2, 0xfffffffe, RZ, 0xc0, !PT ;  /* 0xfffffffe02027812 */ /* 0x000fe200078ec0ff */
[----:B------:R-:W-:Y:S01]  /*1510*/  IMAD.WIDE R10, R10, 0x40, R8 ;  /* 0x000000400a0a7825 */ /* 0x000fe200078e0208 */
[----:B------:R-:W-:Y:S01]  /*1520*/  LOP3.LUT R0, R0, 0xfffffff8, RZ, 0xc0, !PT ;  /* 0xfffffff800007812 */ /* 0x000fe200078ec0ff */
[----:B------:R-:W-:Y:S01]  /*1530*/  CS2R R146, SRZ ;  /* 0x0000000000927805 */ /* 0x000fe2000001ff00 */
[----:B------:R-:W-:Y:S01]  /*1540*/  SEL R17, R148, RZ, !P5 ;  /* 0x000000ff94117207 */ /* 0x000fe20006800000 */
[----:B------:R-:W-:Y:S01]  /*1550*/  IMAD.IADD R22, R149, 0x1, -R3 ;  /* 0x0000000195167824 */ /* 0x000fe200078e0a03 */
[-C--:B------:R-:W-:Y:S01]  /*1560*/  LEA.HI R38, R37, R149.reuse, RZ, 0x5 ;  /* 0x0000009525267211 */ /* 0x080fe200078f28ff */
[----:B------:R-:W-:Y:S01]  /*1570*/  IMAD.IADD R27, R4, 0x1, -R2 ;  /* 0x00000001041b7824 */ /* 0x000fe200078e0a02 */
[----:B------:R-:W-:Y:S01]  /*1580*/  CS2R R144, SRZ ;  /* 0x0000000000907805 */ /* 0x000fe2000001ff00 */
[----:B------:R-:W-:Y:S01]  /*1590*/  IMAD.IADD R25, R5, 0x1, -R0 ;  /* 0x0000000105197824 */ /* 0x000fe200078e0a00 */
[----:B------:R-:W-:Y:S01]  /*15a0*/  LEA.HI R0, R37, R149, RZ, 0x6 ;  /* 0x0000009525007211 */ /* 0x000fe200078f30ff */
[----:B------:R-:W-:Y:S01]  /*15b0*/  IMAD.SHL.U32 R14, R22, 0x8, RZ ;  /* 0x00000008160e7824 */ /* 0x000fe200078e00ff */
[----:B------:R-:W-:Y:S01]  /*15c0*/  SHF.R.S32.HI R37, RZ, 0x5, R38 ;  /* 0x00000005ff257819 */ /* 0x000fe20000011426 */
[----:B------:R-:W-:Y:S01]  /*15d0*/  IMAD.SHL.U32 R2, R43, 0x40, RZ ;  /* 0x000000402b027824 */ /* 0x000fe200078e00ff */
[----:B------:R-:W-:Y:S01]  /*15e0*/  SHF.R.S32.HI R24, RZ, 0x6, R0 ;  /* 0x00000006ff187819 */ /* 0x000fe20000011400 */
[----:B------:R-:W-:Y:S01]  /*15f0*/  IMAD.U32 R5, RZ, RZ, UR7 ;  /* 0x00000007ff057e24 */ /* 0x000fe2000f8e00ff */
[--C-:B------:R-:W-:Y:S01]  /*1600*/  SHF.R.S32.HI R15, RZ, 0x1f, R14.reuse ;  /* 0x0000001fff0f7819 */ /* 0x100fe2000001140e */
[----:B------:R-:W-:Y:S01]  /*1610*/  IMAD R6, R16, c[0x0][0x1e8], RZ ;  /* 0x00007a0010067a24 */ /* 0x000fe200078e02ff */
[----:B------:R-:W-:Y:S01]  /*1620*/  LOP3.LUT R0, R2, 0x1c0, RZ, 0xc0, !PT ;  /* 0x000001c002007812 */ /* 0x000fe200078ec0ff */
[----:B------:R-:W-:Y:S01]  /*1630*/  IMAD.SHL.U32 R40, R24, 0x200, RZ ;  /* 0x0000020018287824 */ /* 0x000fe200078e00ff */
[----:B------:R-:W-:Y:S01]  /*1640*/  ISETP.GE.AND P5, PT, R14, c[0x0][0x1cc], PT ;  /* 0x000073000e007a0c */ /* 0x000fe20003fa6270 */
[--C-:B------:R-:W-:Y:S01]  /*1650*/  IMAD.WIDE.U32 R2, R5, c[0x0][0x1e0], R14.reuse ;  /* 0x0000780005027a25 */ /* 0x100fe200078e000e */
[----:B------:R-:W-:Y:S01]  /*1660*/  LOP3.LUT R4, R0, 0x38, R14, 0xf8, !PT ;  /* 0x0000003800047812 */ /* 0x000fe200078ef80e */
[----:B------:R-:W-:Y:S01]  /*1670*/  CS2R R142, SRZ ;  /* 0x00000000008e7805 */ /* 0x000fe2000001ff00 */
[----:B------:R-:W-:Y:S01]  /*1680*/  SHF.R.U32.HI R0, RZ, 0x3, R0 ;  /* 0x00000003ff007819 */ /* 0x000fe20000011600 */
[----:B------:R-:W-:Y:S01]  /*1690*/  IMAD.WIDE.U32 R8, R12, c[0x0][0x178], R14 ;  /* 0x00005e000c087a25 */ /* 0x000fe200078e000e */
[----:B------:R-:W-:Y:S01]  /*16a0*/  IADD3 R3, R3, UR4, RZ ;  /* 0x0000000403037c10 */ /* 0x000fe2000fffe0ff */
[----:B------:R-:W-:Y:S01]  /*16b0*/  ULDC.64 UR4, c[0x0][0x1b0] ;  /* 0x00006c0000047ab9 */ /* 0x000fe20000000a00 */
[----:B------:R-:W-:Y:S01]  /*16c0*/  LOP3.LUT R23, R40, R4, R0, 0xf6, !PT ;  /* 0x0000000428177212 */ /* 0x000fe200078ef600 */
[----:B------:R-:W-:Y:S01]  /*16d0*/  IMAD R0, R19, c[0x0][0x178], RZ ;  /* 0x00005e0013007a24 */ /* 0x000fe200078e02ff */
[----:B------:R-:W-:Y:S01]  /*16e0*/  UIMAD UR4, UR6, UR4, URZ ;  /* 0x00000004060472a4 */ /* 0x000fe2000f8e023f */
[----:B------:R-:W-:Y:S01]  /*16f0*/  IMAD.WIDE.U32 R4, R5, c[0x0][0x1b0], R14 ;  /* 0x00006c0005047a25 */ /* 0x000fe200078e000e */
[C---:B------:R-:W-:Y:S01]  /*1700*/  IADD3 R36, R14.reuse, 0x80, RZ ;  /* 0x000000800e247810 */ /* 0x040fe20007ffe0ff */
[----:B------:R-:W-:Y:S01]  /*1710*/  USHF.R.S32.HI UR6, URZ, 0x1f, UR18 ;  /* 0x0000001f3f067899 */ /* 0x000fe20008011412 */
[----:B------:R-:W-:Y:S01]  /*1720*/  IADD3 R29, R14, 0xc0, RZ ;  /* 0x000000c00e1d7810 */ /* 0x000fe20007ffe0ff */
[----:B------:R-:W-:Y:S01]  /*1730*/  IMAD R0, R12, c[0x0][0x17c], R0 ;  /* 0x00005f000c007a24 */ /* 0x000fe200078e0200 */
[----:B------:R-:W-:Y:S01]  /*1740*/  UIMAD UR4, UR7, UR5, UR4 ;  /* 0x00000005070472a4 */ /* 0x000fe2000f8e0204 */
[----:B------:R-:W-:Y:S01]  /*1750*/  IMAD R19, R19, c[0x0][0x208], RZ ;  /* 0x0000820013137a24 */ /* 0x000fe200078e02ff */
[----:B------:R-:W-:Y:S01]  /*1760*/  ISETP.GE.AND P3, PT, R36, c[0x0][0x1cc], PT ;  /* 0x0000730024007a0c */ /* 0x000fe20003f66270 */
[----:B------:R-:W-:Y:S01]  /*1770*/  IMAD R18, R17, c[0x0][0x1ec], R6 ;  /* 0x00007b0011127a24 */ /* 0x000fe200078e0206 */
[----:B------:R-:W-:Y:S01]  /*1780*/  CS2R R140, SRZ ;  /* 0x00000000008c7805 */ /* 0x000fe2000001ff00 */
[----:B------:R-:W-:Y:S01]  /*1790*/  IMAD.IADD R13, R9, 0x1, R0 ;  /* 0x00000001090d7824 */ /* 0x000fe200078e0200 */
[----:B------:R-:W-:Y:S01]  /*17a0*/  CS2R R138, SRZ ;  /* 0x00000000008a7805 */ /* 0x000fe2000001ff00 */
[----:B------:R-:W-:Y:S01]  /*17b0*/  IMAD.WIDE.U32 R6, R17, c[0x0][0x1e8], R2 ;  /* 0x00007a0011067a25 */ /* 0x000fe200078e0002 */
[----:B------:R-:W-:Y:S01]  /*17c0*/  IADD3 R3, R5, UR4, RZ ;  /* 0x0000000405037c10 */ /* 0x000fe2000fffe0ff */
[----:B------:R-:W-:Y:S01]  /*17d0*/  ULDC.64 UR4, c[0x0][0x180] ;  /* 0x0000600000047ab9 */ /* 0x000fe20000000a00 */
[----:B------:R-:W-:Y:S01]  /*17e0*/  CS2R R136, SRZ ;  /* 0x0000000000887805 */ /* 0x000fe2000001ff00 */
[----:B------:R-:W-:Y:S01]  /*17f0*/  IMAD R0, R11, c[0x0][0x1d8], RZ ;  /* 0x000076000b007a24 */ /* 0x000fe200078e02ff */
[----:B------:R-:W-:Y:S01]  /*1800*/  UIMAD UR4, UR11, UR4, URZ ;  /* 0x000000040b0472a4 */ /* 0x000fe2000f8e023f */
[C---:B------:R-:W-:Y:S01]  /*1810*/  IMAD R19, R12.reuse, c[0x0][0x20c], R19 ;  /* 0x000083000c137a24 */ /* 0x040fe200078e0213 */
[----:B------:R-:W-:Y:S01]  /*1820*/  CS2R R134, SRZ ;  /* 0x0000000000867805 */ /* 0x000fe2000001ff00 */
[----:B------:R-:W-:Y:S01]  /*1830*/  IMAD.WIDE.U32 R20, R12, c[0x0][0x208], R14 ;  /* 0x000082000c147a25 */ /* 0x000fe200078e000e */
[----:B------:R-:W-:Y:S01]  /*1840*/  UIMAD UR4, UR14, UR5, UR4 ;  /* 0x000000050e0472a4 */ /* 0x000fe2000f8e0204 */
[----:B------:R-:W-:Y:S01]  /*1850*/  CS2R R132, SRZ ;  /* 0x0000000000847805 */ /* 0x000fe2000001ff00 */
[----:B------:R-:W-:Y:S01]  /*1860*/  CS2R R130, SRZ ;  /* 0x0000000000827805 */ /* 0x000fe2000001ff00 */
[----:B------:R-:W-:Y:S01]  /*1870*/  IMAD.MOV.U32 R12, RZ, RZ, R8 ;  /* 0x000000ffff0c7224 */ /* 0x000fe200078e0008 */
[----:B------:R-:W-:Y:S01]  /*1880*/  CS2R R128, SRZ ;  /* 0x0000000000807805 */ /* 0x000fe2000001ff00 */
[----:B------:R-:W-:Y:S01]  /*1890*/  IMAD.MOV.U32 R2, RZ, RZ, R4 ;  /* 0x000000ffff027224 */ /* 0x000fe200078e0004 */
[----:B------:R-:W-:Y:S01]  /*18a0*/  CS2R R126, SRZ ;  /* 0x00000000007e7805 */ /* 0x000fe2000001ff00 */
[----:B------:R-:W-:Y:S01]  /*18b0*/  IMAD.IADD R5, R7, 0x1, R18 ;  /* 0x0000000107057824 */ /* 0x000fe200078e0212 */
[----:B------:R-:W-:Y:S01]  /*18c0*/  CS2R R124, SRZ ;  /* 0x00000000007c7805 */ /* 0x000fe2000001ff00 */
[----:B------:R-:W-:Y:S01]  /*18d0*/  IMAD.MOV.U32 R4, RZ, RZ, R6 ;  /* 0x000000ffff047224 */ /* 0x000fe200078e0006 */
[----:B------:R-:W-:Y:S01]  /*18e0*/  CS2R R122, SRZ ;  /* 0x00000000007a7805 */ /* 0x000fe2000001ff00 */
[----:B------:R-:W-:Y:S01]  /*18f0*/  IMAD R8, R10, c[0x0][0x1dc], R0 ;  /* 0x000077000a087a24 */ /* 0x000fe200078e0200 */
[----:B------:R-:W-:Y:S01]  /*1900*/  IADD3 R0, -R43, UR8, RZ ;  /* 0x000000082b007c10 */ /* 0x000fe2000fffe1ff */
[----:B------:R-:W-:Y:S01]  /*1910*/  IMAD R7, R16, c[0x0][0x1b8], RZ ;  /* 0x00006e0010077a24 */ /* 0x000fe200078e02ff */
[----:B------:R-:W-:Y:S01]  /*1920*/  IADD3 R16, R14, 0x40, RZ ;  /* 0x000000400e107810 */ /* 0x000fe20007ffe0ff */
[----:B------:R-:W-:Y:S01]  /*1930*/  IMAD.WIDE.U32 R4, R10, c[0x0][0x1d8], R4 ;  /* 0x000076000a047a25 */ /* 0x000fe200078e0004 */
[----:B------:R-:W-:Y:S01]  /*1940*/  ISETP.LT.OR P1, PT, R0, 0x1, P5 ;  /* 0x000000010000780c */ /* 0x000fe20002f21670 */
[----:B------:R-:W-:Y:S01]  /*1950*/  CS2R R120, SRZ ;  /* 0x0000000000787805 */ /* 0x000fe2000001ff00 */
[----:B------:R-:W-:Y:S01]  /*1960*/  ISETP.GE.AND P4, PT, R16, c[0x0][0x1cc], PT ;  /* 0x0000730010007a0c */ /* 0x000fe20003f86270 */
[C---:B------:R-:W-:Y:S01]  /*1970*/  IMAD R9, R17.reuse, c[0x0][0x1bc], R7 ;  /* 0x00006f0011097a24 */ /* 0x040fe200078e0207 */
[----:B------:R-:W-:Y:S01]  /*1980*/  ISETP.LT.OR P5, PT, R0, 0x21, P5 ;  /* 0x000000210000780c */ /* 0x000fe20002fa1670 */
[----:B------:R-:W-:Y:S01]  /*1990*/  IMAD.WIDE.U32 R6, R17, c[0x0][0x1b8], R2 ;  /* 0x00006e0011067a25 */ /* 0x000fe200078e0002 */
[----:B------:R-:W-:Y:S01]  /*19a0*/  LEA R2, P0, R4, c[0x0][0x1c0], 0x1 ;  /* 0x0000700004027a11 */ /* 0x000fe200078008ff */
[----:B------:R-:W-:Y:S01]  /*19b0*/  CS2R R118, SRZ ;  /* 0x0000000000767805 */ /* 0x000fe2000001ff00 */
[C---:B------:R-:W-:Y:S01]  /*19c0*/  ISETP.LT.OR P6, PT, R0.reuse, 0x1, P4 ;  /* 0x000000010000780c */ /* 0x040fe200027c1670 */
[----:B------:R-:W-:Y:S01]  /*19d0*/  IMAD.IADD R3, R5, 0x1, R8 ;  /* 0x0000000105037824 */ /* 0x000fe200078e0208 */
[----:B------:R-:W-:Y:S01]  /*19e0*/  ISETP.LT.OR P4, PT, R0, 0x21, P4 ;  /* 0x000000210000780c */ /* 0x000fe20002781670 */
[----:B------:R-:W-:Y:S01]  /*19f0*/  IMAD.SHL.U32 R42, R23, 0x2, RZ ;  /* 0x00000002172a7824 */ /* 0x000fe200078e00ff */
[----:B------:R-:W-:Y:S01]  /*1a00*/  CS2R R116, SRZ ;  /* 0x0000000000747805 */ /* 0x000fe2000001ff00 */
[----:B------:R-:W-:Y:S01]  /*1a10*/  IMAD.MOV.U32 R17, RZ, RZ, c[0x0][0x1d8] ;  /* 0x00007600ff117624 */ /* 0x000fe200078e00ff */
[----:B------:R-:W-:Y:S01]  /*1a20*/  LEA.HI.X R3, R4, c[0x0][0x1c4], R3, 0x1, P0 ;  /* 0x0000710004037a11 */ /* 0x000fe200000f0c03 */
[----:B------:R-:W-:Y:S01]  /*1a30*/  IMAD.MOV.U32 R18, RZ, RZ, c[0x0][0x1dc] ;  /* 0x00007700ff127624 */ /* 0x000fe200078e00ff */
[C---:B------:R-:W-:Y:S01]  /*1a40*/  ISETP.LT.OR P0, PT, R0.reuse, 0x1, P3 ;  /* 0x000000010000780c */ /* 0x040fe20001f01670 */
[----:B------:R-:W-:Y:S01]  /*1a50*/  IMAD R5, R11, c[0x0][0x1a8], RZ ;  /* 0x00006a000b057a24 */ /* 0x000fe200078e02ff */
[----:B------:R-:W-:Y:S01]  /*1a60*/  ISETP.LT.OR P3, PT, R0, 0x21, P3 ;  /* 0x000000210000780c */ /* 0x000fe20001f61670 */
[----:B------:R-:W-:Y:S01]  /*1a70*/  @!PT LDS RZ, [RZ] ;  /* 0x00000000fffff984 */ /* 0x000fe20000000800 */
[----:B------:R-:W-:Y:S01]  /*1a80*/  @!PT LDS RZ, [RZ] ;  /* 0x00000000fffff984 */ /* 0x000fe20000000800 */
[----:B------:R-:W-:Y:S01]  /*1a90*/  @!PT LDS RZ, [RZ] ;  /* 0x00000000fffff984 */ /* 0x000fe20000000800 */
[----:B------:R1:W-:Y:S01]  /*1aa0*/  LDGSTS.E.BYPASS.LTC128B.128 [R42+0x8080], [R2.64], !P1 ;  /* 0x08080000022a7fae */ /* 0x0003e2000c901d50 */
[C---:B------:R-:W-:Y:S01]  /*1ab0*/  LEA R4, P1, R17.reuse, R2, 0x6 ;  /* 0x0000000211047211 */ /* 0x040fe200078230ff */
[C---:B------:R-:W-:Y:S01]  /*1ac0*/  IMAD R15, R10.reuse, c[0x0][0x1ac], R5 ;  /* 0x00006b000a0f7a24 */ /* 0x040fe200078e0205 */
[----:B------:R-:W-:Y:S01]  /*1ad0*/  CS2R R114, SRZ ;  /* 0x0000000000727805 */ /* 0x000fe2000001ff00 */
[----:B------:R1:W-:Y:S01]  /*1ae0*/  LDGSTS.E.BYPASS.LTC128B.128 [R42+0xa080], [R2.64+0x80], !P6 ;  /* 0x0a080080022a7fae */ /* 0x0003e2000f101d50 */
[----:B------:R-:W-:Y:S01]  /*1af0*/  LEA.HI.X R5, R17, R3, R18, 0x6, P1 ;  /* 0x0000000311057211 */ /* 0x000fe200008f3412 */
[----:B------:R-:W-:Y:S01]  /*1b00*/  IMAD.IADD R7, R7, 0x1, R9 ;  /* 0x0000000107077824 */ /* 0x000fe200078e0209 */
[----:B------:R-:W-:Y:S01]  /*1b10*/  ISETP.GE.AND P1, PT, R29, c[0x0][0x1cc], PT ;  /* 0x000073001d007a0c */ /* 0x000fe20003f26270 */
[----:B------:R-:W-:Y:S01]  /*1b20*/  IMAD.U32 R11, RZ, RZ, UR14 ;  /* 0x0000000eff0b7e24 */ /* 0x000fe2000f8e00ff */
[----:B------:R-:W-:Y:S01]  /*1b30*/  STL [R1+0x50], R42 ;  /* 0x0000502a01007387 */ /* 0x000fe20000100800 */
[----:B------:R-:W-:Y:S01]  /*1b40*/  IMAD.WIDE.U32 R8, R10, c[0x0][0x1a8], R6 ;  /* 0x00006a000a087a25 */ /* 0x000fe200078e0006 */
[C---:B------:R-:W-:Y:S01]  /*1b50*/  ISETP.LT.OR P6, PT, R0.reuse, 0x1, P1 ;  /* 0x000000010000780c */ /* 0x040fe20000fc1670 */
[----:B------:R-:W-:Y:S01]  /*1b60*/  CS2R R112, SRZ ;  /* 0x0000000000707805 */ /* 0x000fe2000001ff00 */
[----:B------:R1:W-:Y:S01]  /*1b70*/  LDGSTS.E.BYPASS.LTC128B.128 [R42+0xc080], [R2.64+0x100], !P0 ;  /* 0x0c080100022a7fae */ /* 0x0003e2000c101d50 */
[----:B------:R-:W-:Y:S01]  /*1b80*/  IMAD.SHL.U32 R7, R25, 0x40, RZ ;  /* 0x0000004019077824 */ /* 0x000fe200078e00ff */
[----:B------:R-:W-:Y:S01]  /*1b90*/  ISETP.LT.OR P1, PT, R0, 0x21, P1 ;  /* 0x000000210000780c */ /* 0x000fe20000f21670 */
[----:B------:R-:W-:Y:S01]  /*1ba0*/  IMAD.SHL.U32 R6, R24, 0x8, RZ ;  /* 0x0000000818067824 */ /* 0x000fe200078e00ff */
[----:B------:R-:W-:Y:S01]  /*1bb0*/  SEL R17, R148, RZ, !P2 ;  /* 0x000000ff94117207 */ /* 0x000fe20005000000 */
[----:B------:R-:W-:Y:S01]  /*1bc0*/  IMAD.IADD R9, R9, 0x1, R15 ;  /* 0x0000000109097824 */ /* 0x000fe200078e020f */
[----:B------:R-:W-:Y:S01]  /*1bd0*/  LOP3.LUT R7, R7, 0x1c0, RZ, 0xc0, !PT ;  /* 0x000001c007077812 */ /* 0x000fe200078ec0ff */
[----:B------:R-:W-:Y:S01]  /*1be0*/  IMAD.MOV.U32 R148, RZ, RZ, 0x20 ;  /* 0x00000020ff947424 */ /* 0x000fe200078e00ff */
[----:B------:R-:W-:Y:S01]  /*1bf0*/  LOP3.LUT R23, R6, 0x18, RZ, 0xc0, !PT ;  /* 0x0000001806177812 */ /* 0x000fe200078ec0ff */
[----:B------:R-:W-:Y:S01]  /*1c00*/  CS2R R110, SRZ ;  /* 0x00000000006e7805 */ /* 0x000fe2000001ff00 */
[----:B------:R-:W-:Y:S01]  /*1c10*/  SHF.R.U32.HI R10, RZ, 0x3, R7 ;  /* 0x00000003ff0a7819 */ /* 0x000fe20000011607 */
[----:B------:R1:W-:Y:S01]  /*1c20*/  LDGSTS.E.BYPASS.LTC128B.128 [R42+0xe080], [R2.64+0x180], !P6 ;  /* 0x0e080180022a7fae */ /* 0x0003e2000f101d50 */
[----:B------:R-:W-:Y:S01]  /*1c30*/  LEA R6, P0, R8, c[0x0][0x190], 0x1 ;  /* 0x0000640008067a11 */ /* 0x000fe200078008ff */
[----:B------:R-:W-:Y:S01]  /*1c40*/  CS2R R108, SRZ ;  /* 0x00000000006c7805 */ /* 0x000fe2000001ff00 */
[----:B------:R-:W-:Y:S01]  /*1c50*/  ISETP.GE.AND P6, PT, R14, c[0x0][0x19c], PT ;  /* 0x000067000e007a0c */ /* 0x000fe20003fc6270 */
[----:B------:R2:W-:Y:S01]  /*1c60*/  LDGSTS.E.BYPASS.LTC128B.128 [R42+0x9080], [R4.64], !P5 ;  /* 0x09080000042a7fae */ /* 0x0005e2000e901d50 */
[----:B------:R-:W-:Y:S01]  /*1c70*/  ISETP.GE.AND P5, PT, R16, c[0x0][0x19c], PT ;  /* 0x0000670010007a0c */ /* 0x000fe20003fa6270 */
[----:B------:R-:W-:Y:S01]  /*1c80*/  CS2R R106, SRZ ;  /* 0x00000000006a7805 */ /* 0x000fe2000001ff00 */
[----:B------:R-:W-:Y:S01]  /*1c90*/  LOP3.LUT R15, R10, R7, R23, 0x1e, !PT ;  /* 0x000000070a0f7212 */ /* 0x000fe200078e1e17 */
[----:B------:R2:W-:Y:S01]  /*1ca0*/  LDGSTS.E.BYPASS.LTC128B.128 [R42+0xb080], [R4.64+0x80], !P4 ;  /* 0x0b080080042a7fae */ /* 0x0005e2000e101d50 */
[----:B------:R-:W-:Y:S01]  /*1cb0*/  ISETP.GE.AND P4, PT, R36, c[0x0][0x19c], PT ;  /* 0x0000670024007a0c */ /* 0x000fe20003f86270 */
[----:B------:R-:W-:Y:S01]  /*1cc0*/  IMAD.WIDE.U32 R10, R11, c[0x0][0x180], R12 ;  /* 0x000060000b0a7a25 */ /* 0x000fe200078e000c */
[----:B------:R-:W-:Y:S01]  /*1cd0*/  LEA.HI.X R7, R8, c[0x0][0x194], R9, 0x1, P0 ;  /* 0x0000650008077a11 */ /* 0x000fe200000f0c09 */
[----:B------:R2:W-:Y:S01]  /*1ce0*/  LDGSTS.E.BYPASS.LTC128B.128 [R42+0xd080], [R4.64+0x100], !P3 ;  /* 0x0d080100042a7fae */ /* 0x0005e2000d901d50 */
[C---:B------:R-:W-:Y:S01]  /*1cf0*/  ISETP.LT.OR P0, PT, R0.reuse, 0x1, P5 ;  /* 0x000000010000780c */ /* 0x040fe20002f01670 */
[----:B------:R-:W-:Y:S01]  /*1d00*/  IMAD.MOV.U32 R8, RZ, RZ, R10 ;  /* 0x000000ffff087224 */ /* 0x000fe200078e000a */
[C---:B------:R-:W-:Y:S01]  /*1d10*/  ISETP.LT.OR P3, PT, R0.reuse, 0x1, P4 ;  /* 0x000000010000780c */ /* 0x040fe20002761670 */
[----:B------:R2:W-:Y:S01]  /*1d20*/  LDGSTS.E.BYPASS.LTC128B.128 [R42+0xf080], [R4.64+0x180], !P1 ;  /* 0x0f080180042a7fae */ /* 0x0005e2000c901d50 */
[C---:B------:R-:W-:Y:S01]  /*1d30*/  ISETP.LT.OR P1, PT, R0.reuse, 0x1, P6 ;  /* 0x000000010000780c */ /* 0x040fe20003721670 */
[----:B------:R-:W-:Y:S01]  /*1d40*/  IMAD.MOV.U32 R10, RZ, RZ, c[0x0][0x1ac] ;  /* 0x00006b00ff0a7624 */ /* 0x000fe200078e00ff */
[----:B------:R-:W-:Y:S01]  /*1d50*/  IADD3 R9, R11, UR4, RZ ;  /* 0x000000040b097c10 */ /* 0x000fe2000fffe0ff */
[----:B------:R-:W0:Y:S01]  /*1d60*/  LDGDEPBAR ;  /* 0x00000000000079af */ /* 0x000e220000000000 */
[C---:B------:R-:W-:Y:S01]  /*1d70*/  ISETP.LT.OR P6, PT, R0.reuse, 0x21, P6 ;  /* 0x000000210000780c */ /* 0x040fe200037c1670 */
[----:B------:R-:W-:Y:S01]  /*1d80*/  ULDC.64 UR4, c[0x0][0x210] ;  /* 0x0000840000047ab9 */ /* 0x000fe20000000a00 */
[C---:B------:R-:W-:Y:S01]  /*1d90*/  ISETP.LT.OR P5, PT, R0.reuse, 0x21, P5 ;  /* 0x000000210000780c */ /* 0x040fe20002fa1670 */
[----:B------:R-:W-:Y:S01]  /*1da0*/  UIMAD UR4, UR11, UR4, URZ ;  /* 0x000000040b0472a4 */ /* 0x000fe2000f8e023f */
[----:B------:R-:W-:Y:S01]  /*1db0*/  ISETP.LT.OR P4, PT, R0, 0x21, P4 ;  /* 0x000000210000780c */ /* 0x000fe20002781670 */
[----:B------:R-:W-:Y:S01]  /*1dc0*/  IMAD.SHL.U32 R12, R22, 0x40, RZ ;  /* 0x00000040160c7824 */ /* 0x000fe200078e00ff */
[----:B-1----:R-:W-:Y:S01]  /*1dd0*/  LEA.HI R3, R38, R37, RZ, 0x1 ;  /* 0x0000002526037211 */ /* 0x002fe200078f08ff */
[----:B------:R-:W-:Y:S01]  /*1de0*/  UIMAD UR5, UR14, UR5, UR4 ;  /* 0x000000050e0572a4 */ /* 0x000fe2000f8e0204 */
[----:B------:R-:W-:Y:S01]  /*1df0*/  LOP3.LUT R2, R28, 0x3ffffffc, RZ, 0xc0, !PT ;  /* 0x3ffffffc1c027812 */ /* 0x000fe200078ec0ff */
[----:B------:R1:W-:Y:S01]  /*1e00*/  LDGSTS.E.BYPASS.LTC128B.128 [R42+0x80], [R6.64], !P1 ;  /* 0x00080000062a7fae */ /* 0x0003e2000c901d50 */
[----:B------:R-:W-:Y:S01]  /*1e10*/  LOP3.LUT R3, R3, 0xfffffffe, RZ, 0xc0, !PT ;  /* 0xfffffffe03037812 */ /* 0x000fe200078ec0ff */
[----:B------:R-:W-:Y:S01]  /*1e20*/  IMAD.WIDE.U32 R46, R17, c[0x0][0x188], R8 ;  /* 0x00006200112e7a25 */ /* 0x000fe200078e0008 */
[----:B------:R-:W-:Y:S01]  /*1e30*/  LOP3.LUT P1, RZ, R25, 0x4, RZ, 0xc0, !PT ;  /* 0x0000000419ff7812 */ /* 0x000fe2000782c0ff */
[----:B------:R1:W-:Y:S01]  /*1e40*/  LDGSTS.E.BYPASS.LTC128B.128 [R42+0x2080], [R6.64+0x80], !P0 ;  /* 0x02080080062a7fae */ /* 0x0003e2000c101d50 */
[----:B------:R-:W-:Y:S01]  /*1e50*/  SEL R13, R26, RZ, !P2 ;  /* 0x000000ff1a0d7207 */ /* 0x000fe20005000000 */
[----:B------:R-:W-:Y:S01]  /*1e60*/  IMAD.IADD R18, R37, 0x1, -R3 ;  /* 0x0000000125127824 */ /* 0x000fe200078e0a03 */
[----:B------:R-:W-:Y:S01]  /*1e70*/  LOP3.LUT P2, RZ, R22, 0x4, RZ, 0xc0, !PT ;  /* 0x0000000416ff7812 */ /* 0x000fe2000784c0ff */
[----:B------:R-:W-:Y:S01]  /*1e80*/  IMAD.IADD R2, R149, 0x1, -R2 ;  /* 0x0000000195027824 */ /* 0x000fe200078e0a02 */
[----:B------:R1:W-:Y:S01]  /*1e90*/  LDGSTS.E.BYPASS.LTC128B.128 [R42+0x4080], [R6.64+0x100], !P3 ;  /* 0x04080100062a7fae */ /* 0x0003e2000d901d50 */
[----:B------:R-:W-:Y:S01]  /*1ea0*/  IMAD.SHL.U32 R28, R18, 0x400, RZ ;  /* 0x00000400121c7824 */ /* 0x000fe200078e00ff */
[----:B------:R-:W-:Y:S01]  /*1eb0*/  ISETP.GE.AND P3, PT, R29, c[0x0][0x19c], PT ;  /* 0x000067001d007a0c */ /* 0x000fe20003f66270 */
[----:B------:R-:W-:Y:S01]  /*1ec0*/  IMAD.IADD R3, R21, 0x1, R19 ;  /* 0x0000000115037824 */ /* 0x000fe200078e0213 */
[----:B------:R-:W-:Y:S01]  /*1ed0*/  CS2R R104, SRZ ;  /* 0x0000000000687805 */ /* 0x000fe2000001ff00 */
[----:B--2---:R-:W-:Y:S01]  /*1ee0*/  IMAD R4, R2, 0x2, R28 ;  /* 0x0000000202047824 */ /* 0x004fe200078e021c */
[----:B------:R-:W-:Y:S01]  /*1ef0*/  CS2R R102, SRZ ;  /* 0x0000000000667805 */ /* 0x000fe2000001ff00 */
[----:B------:R-:W-:Y:S01]  /*1f00*/  IMAD.U32 R5, RZ, RZ, UR14 ;  /* 0x0000000eff057e24 */ /* 0x000fe2000f8e00ff */
[----:B------:R-:W-:Y:S01]  /*1f10*/  CS2R R100, SRZ ;  /* 0x0000000000647805 */ /* 0x000fe2000001ff00 */
[----:B------:R-:W-:Y:S01]  /*1f20*/  IMAD.MOV.U32 R2, RZ, RZ, R20 ;  /* 0x000000ffff027224 */ /* 0x000fe200078e0014 */
[----:B------:R-:W-:Y:S01]  /*1f30*/  CS2R R98, SRZ ;  /* 0x0000000000627805 */ /* 0x000fe2000001ff00 */
[----:B------:R-:W-:Y:S01]  /*1f40*/  IMAD.IADD R11, R4, 0x1, R15 ;  /* 0x00000001040b7824 */ /* 0x000fe200078e020f */
[----:B------:R-:W-:Y:S01]  /*1f50*/  LOP3.LUT R15, R12, 0x1c0, RZ, 0xc0, !PT ;  /* 0x000001c00c0f7812 */ /* 0x000fe200078ec0ff */
[----:B------:R-:W-:Y:S01]  /*1f60*/  IMAD.WIDE.U32 R2, R5, c[0x0][0x210], R2 ;  /* 0x0000840005027a25 */ /* 0x000fe200078e0002 */
[----:B------:R-:W-:Y:S01]  /*1f70*/  CS2R R96, SRZ ;  /* 0x0000000000607805 */ /* 0x000fe2000001ff00 */
[----:B------:R-:W-:Y:S01]  /*1f80*/  CS2R R94, SRZ ;  /* 0x00000000005e7805 */ /* 0x000fe2000001ff00 */
[----:B------:R-:W-:Y:S01]  /*1f90*/  SHF.R.U32.HI R21, RZ, 0x3, R15 ;  /* 0x00000003ff157819 */ /* 0x000fe2000001160f */
[----:B------:R-:W-:Y:S01]  /*1fa0*/  IMAD.MOV.U32 R5, RZ, RZ, c[0x0][0x1a8] ;  /* 0x00006a00ff057624 */ /* 0x000fe200078e00ff */
[----:B------:R-:W-:Y:S01]  /*1fb0*/  IADD3 R3, R3, UR5, RZ ;  /* 0x0000000503037c10 */ /* 0x000fe2000fffe0ff */
[----:B------:R-:W-:Y:S01]  /*1fc0*/  IMAD.SHL.U32 R45, R11, 0x2, RZ ;  /* 0x000000020b2d7824 */ /* 0x000fe200078e00ff */
[----:B------:R-:W-:Y:S01]  /*1fd0*/  ULDC.64 UR4, c[0x0][0x178] ;  /* 0x00005e0000047ab9 */ /* 0x000fe20000000a00 */
[----:B------:R-:W-:Y:S01]  /*1fe0*/  IMAD R9, R27, 0x800, R40 ;  /* 0x000008001b097824 */ /* 0x000fe200078e0228 */
[----:B------:R-:W-:Y:S01]  /*1ff0*/  LEA R4, P0, R5, R6, 0x6 ;  /* 0x0000000605047211 */ /* 0x000fe200078030ff */
[----:B------:R-:W-:Y:S01]  /*2000*/  UIMAD UR19, UR6, UR4, URZ ;  /* 0x00000004061372a4 */ /* 0x000fe2000f8e023f */
[----:B------:R-:W-:Y:S01]  /*2010*/  IADD3 R11, R45, 0x141c0, RZ ;  /* 0x000141c02d0b7810 */ /* 0x000fe20007ffe0ff */
[----:B------:R-:W-:Y:S01]  /*2020*/  UIMAD.WIDE.U32 UR20, UR18, UR4, URZ ;  /* 0x00000004121472a5 */ /* 0x000fe2000f8e003f */
[----:B------:R-:W-:Y:S01]  /*2030*/  LEA.HI.X R5, R5, R7, R10, 0x6, P0 ;  /* 0x0000000705057211 */ /* 0x000fe200000f340a */
[----:B------:R-:W-:Y:S01]  /*2040*/  STL [R1+0x64], R45 ;  /* 0x0000642d01007387 */ /* 0x000fe20000100800 */
[C---:B------:R-:W-:Y:S01]  /*2050*/  ISETP.LT.OR P0, PT, R0.reuse, 0x1, P3 ;  /* 0x000000010000780c */ /* 0x040fe20001f01670 */
[----:B------:R-:W-:Y:S01]  /*2060*/  UIMAD UR19, UR18, UR5, UR19 ;  /* 0x00000005121372a4 */ /* 0x000fe2000f8e0213 */
[----:B------:R-:W-:Y:S01]  /*2070*/  ISETP.LT.OR P3, PT, R0, 0x21, P3 ;  /* 0x000000210000780c */ /* 0x000fe20001f61670 */
[----:B------:R-:W-:Y:S01]  /*2080*/  IMAD R20, R13, c[0x0][0x290], RZ ;  /* 0x0000a4000d147a24 */ /* 0x000fe200078e02ff */
[----:B------:R-:W-:Y:S01]  /*2090*/  IADD3 R10, R45, 0x14180, RZ ;  /* 0x000141802d0a7810 */ /* 0x000fe20007ffe0ff */
[----:B------:R-:W-:Y:S01]  /*20a0*/  UIADD3 UR19, UR21, UR19, URZ ;  /* 0x0000001315137290 */ /* 0x000fe2000fffe03f */
[----:B------:R-:W-:Y:S01]  /*20b0*/  CS2R R92, SRZ ;  /* 0x00000000005c7805 */ /* 0x000fe2000001ff00 */
[----:B------:R-:W-:Y:S01]  /*20c0*/  ULDC.64 UR4, c[0x0][0x208] ;  /* 0x0000820000047ab9 */ /* 0x000fe20000000a00 */
[----:B------:R-:W-:Y:S01]  /*20d0*/  @P1 IADD3 R11, R10, -0x40, RZ ;  /* 0xffffffc00a0b1810 */ /* 0x000fe20007ffe0ff */
[----:B------:R-:W-:Y:S01]  /*20e0*/  IMAD R10, R13, c[0x0][0x218], RZ ;  /* 0x000086000d0a7a24 */ /* 0x000fe200078e02ff */
[----:B------:R-:W-:Y:S01]  /*20f0*/  USHF.L.U32 UR7, UR4, 0x5, URZ ;  /* 0x0000000504077899 */ /* 0x000fe2000800063f */
[----:B------:R-:W-:Y:S01]  /*2100*/  LOP3.LUT P1, RZ, R22, 0x2, RZ, 0xc0, !PT ;  /* 0x0000000216ff7812 */ /* 0x000fe2000782c0ff */
[----:B------:R-:W-:Y:S01]  /*2110*/  CS2R R90, SRZ ;  /* 0x00000000005a7805 */ /* 0x000fe2000001ff00 */
[----:B------:R1:W-:Y:S01]  /*2120*/  LDGSTS.E.BYPASS.LTC128B.128 [R42+0x6080], [R6.64+0x180], !P0 ;  /* 0x06080180062a7fae */ /* 0x0003e2000c101d50 */
[----:B------:R-:W-:Y:S01]  /*2130*/  IMAD R12, R17, c[0x0][0x21c], R10 ;  /* 0x00008700110c7a24 */ /* 0x000fe200078e020a */
[----:B------:R-:W-:Y:S01]  /*2140*/  CS2R R88, SRZ ;  /* 0x0000000000587805 */ /* 0x000fe2000001ff00 */
[----:B------:R-:W-:Y:S01]  /*2150*/  IMAD.U32 R10, RZ, RZ, UR19 ;  /* 0x00000013ff0a7e24 */ /* 0x000fe2000f8e00ff */
[----:B------:R2:W-:Y:S01]  /*2160*/  LDGSTS.E.BYPASS.LTC128B.128 [R42+0x1080], [R4.64], !P6 ;  /* 0x01080000042a7fae */ /* 0x0005e2000f101d50 */
[----:B------:R-:W-:Y:S01]  /*2170*/  IMAD.U32 R0, RZ, RZ, UR7 ;  /* 0x00000007ff007e24 */ /* 0x000fe2000f8e00ff */
[----:B------:R-:W-:Y:S01]  /*2180*/  UMOV UR19, 0x5 ;  /* 0x0000000500137882 */ /* 0x000fe20000000000 */
[----:B------:R-:W-:Y:S01]  /*2190*/  CS2R R86, SRZ ;  /* 0x0000000000567805 */ /* 0x000fe2000001ff00 */
[----:B------:R2:W-:Y:S01]  /*21a0*/  LDGSTS.E.BYPASS.LTC128B.128 [R42+0x3080], [R4.64+0x80], !P5 ;  /* 0x03080080042a7fae */ /* 0x0005e2000e901d50 */
[----:B------:R-:W-:Y:S01]  /*21b0*/  USHF.L.U64.HI UR4, UR4, UR19, UR5 ;  /* 0x0000001304047299 */ /* 0x000fe20008010205 */
[----:B------:R-:W-:Y:S01]  /*21c0*/  CS2R R84, SRZ ;  /* 0x0000000000547805 */ /* 0x000fe2000001ff00 */
[----:B------:R-:W-:Y:S01]  /*21d0*/  USHF.L.U32 UR19, UR18, 0x5, URZ ;  /* 0x0000000512137899 */ /* 0x000fe2000800063f */
[----:B------:R2:W-:Y:S01]  /*21e0*/  LDGSTS.E.BYPASS.LTC128B.128 [R42+0x5080], [R4.64+0x100], !P4 ;  /* 0x05080100042a7fae */ /* 0x0005e2000e101d50 */
[----:B------:R-:W-:Y:S01]  /*21f0*/  UIMAD UR4, UR4, UR18, URZ ;  /* 0x00000012040472a4 */ /* 0x000fe2000f8e023f */
[----:B------:R-:W-:Y:S01]  /*2200*/  CS2R R82, SRZ ;  /* 0x0000000000527805 */ /* 0x000fe2000001ff00 */
[----:B------:R-:W-:Y:S01]  /*2210*/  UIADD3 UR5, -UR19, UR13, URZ ;  /* 0x0000000d13057290 */ /* 0x000fe2000fffe13f */
[----:B------:R2:W-:Y:S01]  /*2220*/  LDGSTS.E.BYPASS.LTC128B.128 [R42+0x7080], [R4.64+0x180], !P3 ;  /* 0x07080180042a7fae */ /* 0x0005e2000d901d50 */
[----:B------:R-:W-:Y:S01]  /*2230*/  UIMAD UR4, UR6, UR7, UR4 ;  /* 0x00000007060472a4 */ /* 0x000fe2000f8e0204 */
[----:B------:R-:W-:Y:S01]  /*2240*/  ISETP.GE.AND P3, PT, R14, c[0x0][0x1fc], PT ;  /* 0x00007f000e007a0c */ /* 0x000fe20003f66270 */
[----:B------:R-:W-:Y:S01]  /*2250*/  CS2R R80, SRZ ;  /* 0x0000000000507805 */ /* 0x000fe2000001ff00 */
[----:B------:R-:W0:Y:S01]  /*2260*/  LDGDEPBAR ;  /* 0x00000000000079af */ /* 0x000e220000000000 */
[----:B------:R-:W-:Y:S01]  /*2270*/  ULDC.64 UR6, c[0x0][0x288] ;  /* 0x0000a20000067ab9 */ /* 0x000fe20000000a00 */
[----:B------:R-:W-:Y:S01]  /*2280*/  CS2R R78, SRZ ;  /* 0x00000000004e7805 */ /* 0x000fe2000001ff00 */
[----:B------:R-:W-:Y:S01]  /*2290*/  UIMAD UR6, UR11, UR6, URZ ;  /* 0x000000060b0672a4 */ /* 0x000fe2000f8e023f */
[----:B------:R3:W-:Y:S01]  /*22a0*/  STL [R1+0x68], R11 ;  /* 0x0000680b01007387 */ /* 0x0007e20000100800 */
[----:B------:R-:W-:Y:S01]  /*22b0*/  CS2R R76, SRZ ;  /* 0x00000000004c7805 */ /* 0x000fe2000001ff00 */
[----:B------:R-:W-:Y:S01]  /*22c0*/  CS2R R74, SRZ ;  /* 0x00000000004a7805 */ /* 0x000fe2000001ff00 */
[----:B-1----:R-:W-:Y:S01]  /*22d0*/  IMAD.U32 R7, RZ, RZ, UR21 ;  /* 0x00000015ff077e24 */ /* 0x002fe2000f8e00ff */
[----:B------:R-:W-:Y:S01]  /*22e0*/  LOP3.LUT R7, R15, 0x8, R39, 0xf8, !PT ;  /* 0x000000080f077812 */ /* 0x000fe200078ef827 */
[----:B------:R-:W-:Y:S01]  /*22f0*/  IMAD.U32 R6, RZ, RZ, UR20 ;  /* 0x00000014ff067e24 */ /* 0x000fe2000f8e00ff */
[----:B------:R1:W-:Y:S01]  /*2300*/  STL.64 [R1+0x98], R46 ;  /* 0x0000982e01007387 */ /* 0x0003e20000100a00 */
[----:B------:R-:W-:Y:S01]  /*2310*/  UIMAD UR6, UR14, UR7, UR6 ;  /* 0x000000070e0672a4 */ /* 0x000fe2000f8e0206 */
[----:B------:R-:W-:Y:S01]  /*2320*/  LOP3.LUT R8, R7, R21, RZ, 0x3c, !PT ;  /* 0x0000001507087212 */ /* 0x000fe200078e3cff */
[----:B------:R-:W-:Y:S01]  /*2330*/  CS2R R72, SRZ ;  /* 0x0000000000487805 */ /* 0x000fe2000001ff00 */
[----:B------:R-:W-:Y:S01]  /*2340*/  LEA R7, P0, R6, R46, 0x5 ;  /* 0x0000002e06077211 */ /* 0x000fe200078028ff */
        /* <DEDUP_REMOVED lines=9> */
[----:B------:R-:W-:-:S04]  /*23e0*/  DEPBAR.LE SB0, 0x1 ;  /* 0x000080400000791a */ /* 0x000fc80000000000 */
[----:B------:R-:W-:Y:S01]  /*23f0*/  CS2R R52, SRZ ;  /* 0x0000000000347805 */ /* 0x000fe2000001ff00 */
[----:B---3--:R-:W-:Y:S01]  /*2400*/  IMAD R11, R13, c[0x0][0x188], RZ ;  /* 0x000062000d0b7a24 */ /* 0x008fe200078e02ff */
[----:B------:R-:W-:Y:S01]  /*2410*/  CS2R R50, SRZ ;  /* 0x0000000000327805 */ /* 0x000fe2000001ff00 */
[----:B------:R-:W-:Y:S02]  /*2420*/  CS2R R48, SRZ ;  /* 0x0000000000307805 */ /* 0x000fe4000001ff00 */
[----:B------:R-:W-:-:S04]  /*2430*/  IMAD R11, R17, c[0x0][0x18c], R11 ;  /* 0x00006300110b7a24 */ /* 0x000fc800078e020b */
[----:B------:R-:W-:Y:S02]  /*2440*/  IMAD.IADD R19, R47, 0x1, R11 ;  /* 0x000000012f137824 */ /* 0x000fe400078e020b */
[----:B-1----:R-:W-:-:S03]  /*2450*/  IMAD.WIDE.U32 R46, R17, c[0x0][0x218], R2 ;  /* 0x00008600112e7a25 */ /* 0x002fc600078e0002 */
[----:B------:R-:W-:Y:S01]  /*2460*/  LEA.HI.X R6, R6, R19, R10, 0x5, P0 ;  /* 0x0000001306067211 */ /* 0x000fe200000f2c0a */
[----:B------:R-:W-:Y:S01]  /*2470*/  IMAD.IADD R2, R9, 0x1, R8 ;  /* 0x0000000109027824 */ /* 0x000fe200078e0208 */
[----:B------:R-:W-:Y:S01]  /*2480*/  BAR.SYNC.DEFER_BLOCKING 0x0 ;  /* 0x0000000000007b1d */ /* 0x000fe20000010000 */
[----:B------:R-:W-:Y:S01]  /*2490*/  LEA R8, P0, R7, c[0x0][0x160], 0x1 ;  /* 0x0000580007087a11 */ /* 0x000fe200078008ff */
[----:B------:R-:W-:Y:S02]  /*24a0*/  IMAD.IADD R45, R47, 0x1, R12 ;  /* 0x000000012f2d7824 */ /* 0x000fe400078e020c */
[----:B------:R-:W-:Y:S01]  /*24b0*/  IMAD.MOV.U32 R44, RZ, RZ, R46 ;  /* 0x000000ffff2c7224 */ /* 0x000fe200078e002e */
[----:B------:R-:W-:Y:S01]  /*24c0*/  LEA.HI.X R9, R7, c[0x0][0x164], R6, 0x1, P0 ;  /* 0x0000590007097a11 */ /* 0x000fe200000f0c06 */
[----:B------:R-:W-:Y:S01]  /*24d0*/  IMAD.MOV.U32 R3, RZ, RZ, 0x40 ;  /* 0x00000040ff037424 */ /* 0x000fe200078e00ff */
[----:B------:R-:W-:Y:S01]  /*24e0*/  ISETP.LT.AND P0, PT, R43, UR5, PT ;  /* 0x000000052b007c0c */ /* 0x000fe2000bf01270 */
[----:B------:R-:W-:Y:S01]  /*24f0*/  IMAD.WIDE.U32 R6, R0, UR18, R44 ;  /* 0x0000001200067c25 */ /* 0x000fe2000f8e002c */
[----:B------:R-:W-:Y:S01]  /*2500*/  SHF.R.S32.HI R0, RZ, 0x1f, R24 ;  /* 0x0000001fff007819 */ /* 0x000fe20000011418 */
[----:B------:R-:W-:Y:S01]  /*2510*/  STL [R1+0xb0], R19 ;  /* 0x0000b01301007387 */ /* 0x000fe20000100800 */
[----:B------:R-:W-:Y:S01]  /*2520*/  SEL R3, R3, 0xffffffc0, !P2 ;  /* 0xffffffc003037807 */ /* 0x000fe20005000000 */
[----:B------:R-:W-:Y:S01]  /*2530*/  IMAD.SHL.U32 R2, R2, 0x2, RZ ;  /* 0x0000000202027824 */ /* 0x000fe200078e00ff */
[----:B--2---:R-:W-:Y:S01]  /*2540*/  LEA.HI R4, R0, R24, RZ, 0x2 ;  /* 0x0000001800047211 */ /* 0x004fe200078f10ff */
[----:B------:R1:W-:Y:S01]  /*2550*/  STL.64 [R1+0x88], R46 ;  /* 0x0000882e01007387 */ /* 0x0003e20000100a00 */
[----:B------:R-:W-:Y:S01]  /*2560*/  SEL R0, R148, 0xffffffe0, !P1 ;  /* 0xffffffe094007807 */ /* 0x000fe20004800000 */
[----:B------:R-:W-:Y:S01]  /*2570*/  IMAD.IADD R10, R2, 0x1, R3 ;  /* 0x00000001020a7824 */ /* 0x000fe200078e0203 */
[----:B------:R-:W-:Y:S01]  /*2580*/  ISETP.GE.OR P6, PT, R14, c[0x0][0x16c], !P0 ;  /* 0x00005b000e007a0c */ /* 0x000fe200047c6670 */
[----:B------:R-:W-:Y:S01]  /*2590*/  STL.64 [R1+0x70], R44 ;  /* 0x0000702c01007387 */ /* 0x000fe20000100a00 */
[----:B------:R-:W-:Y:S01]  /*25a0*/  ISETP.GE.OR P2, PT, R16, c[0x0][0x16c], !P0 ;  /* 0x00005b0010007a0c */ /* 0x000fe20004746670 */
[----:B------:R-:W-:Y:S01]  /*25b0*/  IMAD.IADD R11, R2, 0x1, R0 ;  /* 0x00000001020b7824 */ /* 0x000fe200078e0200 */
[----:B------:R-:W-:Y:S01]  /*25c0*/  IADD3 R0, R7, UR4, RZ ;  /* 0x0000000407007c10 */ /* 0x000fe2000fffe0ff */
[----:B------:R-:W-:Y:S01]  /*25d0*/  STL [R1+0x28], R2 ;  /* 0x0000280201007387 */ /* 0x000fe20000100800 */
[----:B------:R-:W-:Y:S01]  /*25e0*/  ULDC.64 UR4, c[0x0][0x270] ;  /* 0x00009c0000047ab9 */ /* 0x000fe20000000a00 */
[----:B------:R-:W-:Y:S01]  /*25f0*/  IMAD.IADD R5, R3, 0x1, R11 ;  /* 0x0000000103057824 */ /* 0x000fe200078e020b */
[----:B------:R-:W-:Y:S01]  /*2600*/  UIMAD UR4, UR11, UR4, URZ ;  /* 0x000000040b0472a4 */ /* 0x000fe2000f8e023f */
[----:B------:R-:W2:Y:S01]  /*2610*/  LDSM.16.M88.4 R164, [R2+0x8080] ;  /* 0x0080800002a4783b */ /* 0x000ea20000000200 */
[----:B------:R-:W-:-:S02]  /*2620*/  ISETP.GE.AND P1, PT, R14, c[0x0][0x16c], PT ;  /* 0x00005b000e007a0c */ /* 0x000fc40003f26270 */
[----:B------:R-:W-:Y:S01]  /*2630*/  UIMAD UR5, UR14, UR5, UR4 ;  /* 0x000000050e0572a4 */ /* 0x000fe2000f8e0204 */
[----:B------:R-:W3:Y:S01]  /*2640*/  LDSM.16.M88.4 R168, [R11+0x8080] ;  /* 0x008080000ba8783b */ /* 0x000ee20000000200 */
[----:B------:R-:W-:Y:S02]  /*2650*/  SEL R40, RZ, 0x1, P1 ;  /* 0x00000001ff287807 */ /* 0x000fe40000800000 */
[----:B------:R-:W-:Y:S01]  /*2660*/  ISETP.GT.AND P1, PT, R149, 0x7, PT ;  /* 0x000000079500780c */ /* 0x000fe20003f24270 */
[----:B------:R-:W4:Y:S01]  /*2670*/  LDSM.16.M88.4 R172, [R10+0x8080] ;  /* 0x008080000aac783b */ /* 0x000f220000000200 */
[----:B------:R-:W-:Y:S01]  /*2680*/  IADD3 R7, R31, UR5, RZ ;  /* 0x000000051f077c10 */ /* 0x000fe2000fffe0ff */
[----:B------:R-:W-:Y:S01]  /*2690*/  ULDC.64 UR4, c[0x0][0x238] ;  /* 0x00008e0000047ab9 */ /* 0x000fe20000000a00 */
[C---:B------:R-:W-:Y:S01]  /*26a0*/  ISETP.GE.OR P5, PT, R36.reuse, c[0x0][0x16c], !P0 ;  /* 0x00005b0024007a0c */ /* 0x040fe200047a6670 */
[----:B------:R-:W2:Y:S01]  /*26b0*/  LDSM.16.M88.4 R176, [R5+0x8080] ;  /* 0x0080800005b0783b */ /* 0x000ea20000000200 */
[----:B------:R-:W-:Y:S01]  /*26c0*/  ISETP.GE.OR P4, PT, R29, c[0x0][0x16c], !P0 ;  /* 0x00005b001d007a0c */ /* 0x000fe20004786670 */
[----:B------:R-:W-:Y:S01]  /*26d0*/  UIMAD UR11, UR11, UR4, URZ ;  /* 0x000000040b0b72a4 */ /* 0x000fe2000f8e023f */
[----:B------:R-:W-:Y:S01]  /*26e0*/  SEL R31, RZ, 0x1, P3 ;  /* 0x00000001ff1f7807 */ /* 0x000fe20001800000 */
[----:B------:R-:W2:Y:S01]  /*26f0*/  LDSM.16.M88.4 R180, [R2+0xa080] ;  /* 0x00a0800002b4783b */ /* 0x000ea20000000200 */
[----:B------:R-:W-:Y:S01]  /*2700*/  USHF.R.S32.HI UR4, URZ, 0x1f, UR19 ;  /* 0x0000001f3f047899 */ /* 0x000fe20008011413 */
[----:B------:R-:W-:Y:S01]  /*2710*/  ISETP.GE.AND P3, PT, R36, c[0x0][0x1fc], PT ;  /* 0x00007f0024007a0c */ /* 0x000fe20003f66270 */
[----:B------:R-:W-:Y:S01]  /*2720*/  UIMAD UR5, UR14, UR5, UR11 ;  /* 0x000000050e0572a4 */ /* 0x000fe2000f8e020b */
[----:B------:R-:W2:Y:S01]  /*2730*/  LDSM.16.M88.4 R184, [R11+0xa080] ;  /* 0x00a080000bb8783b */ /* 0x000ea20000000200 */
[----:B-1----:R-:W-:-:S03]  /*2740*/  CS2R R46, SRZ ;  /* 0x00000000002e7805 */ /* 0x002fc6000001ff00 */
        /* <DEDUP_REMOVED lines=12> */
[----:B-----5:R-:W-:-:S03]  /*2810*/  LOP3.LUT R2, R4, 0x1ffffffc, RZ, 0xc0, !PT ;  /* 0x1ffffffc04027812 */ /* 0x020fc600078ec0ff */
[----:B------:R-:W-:Y:S02]  /*2820*/  STL [R1+0x34], R10 ;  /* 0x0000340a01007387 */ /* 0x000fe40000100800 */
[----:B------:R-:W-:Y:S02]  /*2830*/  IMAD.IADD R24, R24, 0x1, -R2 ;  /* 0x0000000118187824 */ /* 0x000fe400078e0a02 */
[----:B------:R5:W-:Y:S04]  /*2840*/  STL [R1+0x30], R5 ;  /* 0x0000300501007387 */ /* 0x000be80000100800 */
[----:B------:R-:W-:Y:S01]  /*2850*/  @!PT LDS RZ, [RZ] ;  /* 0x00000000fffff984 */ /* 0x000fe20000000800 */
[----:B------:R-:W-:Y:S01]  /*2860*/  @!PT LDS RZ, [RZ] ;  /* 0x00000000fffff984 */ /* 0x000fe20000000800 */
[----:B------:R-:W-:Y:S01]  /*2870*/  @!PT LDS RZ, [RZ] ;  /* 0x00000000fffff984 */ /* 0x000fe20000000800 */
[----:B------:R1:W-:Y:S01]  /*2880*/  LDGSTS.E.BYPASS.LTC128B.128 [R42+0x8080], [R8.64], !P6 ;  /* 0x08080000082a7fae */ /* 0x0003e2000f101d50 */
[----:B------:R-:W-:Y:S01]  /*2890*/  ISETP.GE.OR P6, PT, R14, c[0x0][0x1fc], !P0 ;  /* 0x00007f000e007a0c */ /* 0x000fe200047c6670 */
[----:B------:R-:W-:-:S02]  /*28a0*/  IMAD.SHL.U32 R14, R27, 0x20, RZ ;  /* 0x000000201b0e7824 */ /* 0x000fc400078e00ff */
[----:B------:R1:W-:Y:S01]  /*28b0*/  LDGSTS.E.BYPASS.LTC128B.128 [R42+0x9080], [R8.64+0x80], !P2 ;  /* 0x09080080082a7fae */ /* 0x0003e2000d101d50 */
[----:B------:R-:W-:Y:S02]  /*28c0*/  LEA R4, P2, R6, c[0x0][0x1f0], 0x1 ;  /* 0x00007c0006047a11 */ /* 0x000fe400078408ff */
[----:B------:R-:W-:Y:S01]  /*28d0*/  LOP3.LUT R23, R23, 0x20, R14, 0xf8, !PT ;  /* 0x0000002017177812 */ /* 0x000fe200078ef80e */
[----:B------:R1:W-:Y:S01]  /*28e0*/  LDGSTS.E.BYPASS.LTC128B.128 [R42+0xa080], [R8.64+0x100], !P5 ;  /* 0x0a080100082a7fae */ /* 0x0003e2000e901d50 */
[----:B------:R-:W-:Y:S01]  /*28f0*/  ISETP.GE.OR P5, PT, R16, c[0x0][0x1fc], !P0 ;  /* 0x00007f0010007a0c */ /* 0x000fe200047a6670 */
[----:B------:R-:W-:Y:S02]  /*2900*/  IMAD.SHL.U32 R14, R18, 0x10, RZ ;  /* 0x00000010120e7824 */ /* 0x000fe400078e00ff */
[----:B------:R1:W-:Y:S01]  /*2910*/  LDGSTS.E.BYPASS.LTC128B.128 [R42+0xb080], [R8.64+0x180], !P4 ;  /* 0x0b080180082a7fae */ /* 0x0003e2000e101d50 */
[----:B------:R-:W-:Y:S02]  /*2920*/  ISETP.GE.AND P4, PT, R16, c[0x0][0x1fc], PT ;  /* 0x00007f0010007a0c */ /* 0x000fe40003f86270 */
[----:B-----5:R-:W-:Y:S01]  /*2930*/  LEA.HI.X R5, R6, c[0x0][0x1f4], R0, 0x1, P2 ;  /* 0x00007d0006057a11 */ /* 0x020fe200010f0c00 */
[----:B------:R-:W-:Y:S01]  /*2940*/  IMAD R0, R13, c[0x0][0x278], RZ ;  /* 0x00009e000d007a24 */ /* 0x000fe200078e02ff */
[----:B------:R-:W-:Y:S01]  /*2950*/  ISETP.GE.AND P2, PT, R16, c[0x0][0x16c], PT ;  /* 0x00005b0010007a0c */ /* 0x000fe20003f46270 */
[----:B------:R-:W-:Y:S01]  /*2960*/  IMAD.MOV.U32 R6, RZ, RZ, R30 ;  /* 0x000000ffff067224 */ /* 0x000fe200078e001e */
[----:B------:R-:W-:Y:S01]  /*2970*/  SEL R22, RZ, 0xffffffff, P4 ;  /* 0xffffffffff167807 */ /* 0x000fe20002000000 */
[C---:B------:R-:W-:Y:S01]  /*2980*/  IMAD R0, R17.reuse, c[0x0][0x27c], R0 ;  /* 0x00009f0011007a24 */ /* 0x040fe200078e0200 */
[----:B------:R-:W-:Y:S01]  /*2990*/  SEL R25, RZ, 0xffffffff, P2 ;  /* 0xffffffffff197807 */ /* 0x000fe20001000000 */
[----:B------:R-:W-:Y:S01]  /*29a0*/  IMAD.WIDE.U32 R44, R17, c[0x0][0x278], R6 ;  /* 0x00009e00112c7a25 */ /* 0x000fe200078e0006 */
[----:B------:R-:W-:-:S02]  /*29b0*/  ISETP.GE.AND P2, PT, R36, c[0x0][0x16c], PT ;  /* 0x00005b0024007a0c */ /* 0x000fc40003f46270 */
[----:B------:R-:W-:Y:S01]  /*29c0*/  LOP3.LUT R7, R41, 0xfffffff0, RZ, 0xc0, !PT ;  /* 0xfffffff029077812 */ /* 0x000fe200078ec0ff */
[----:B------:R-:W-:Y:S01]  /*29d0*/  IMAD.IADD R10, R45, 0x1, R0 ;  /* 0x000000012d0a7824 */ /* 0x000fe200078e0200 */
[----:B------:R-:W-:Y:S01]  /*29e0*/  SEL R30, RZ, 0x4, P2 ;  /* 0x00000004ff1e7807 */ /* 0x000fe20001000000 */
[----:B------:R5:W-:Y:S01]  /*29f0*/  STL.64 [R1+0x80], R44 ;  /* 0x0000802c01007387 */ /* 0x000be20000100a00 */
[----:B------:R-:W-:Y:S01]  /*2a00*/  ISETP.GE.AND P2, PT, R29, c[0x0][0x16c], PT ;  /* 0x00005b001d007a0c */ /* 0x000fe20003f46270 */
[----:B------:R-:W-:Y:S01]  /*2a10*/  IMAD.IADD R0, R149, 0x1, -R7 ;  /* 0x0000000195007824 */ /* 0x000fe200078e0a07 */
[----:B------:R-:W-:Y:S01]  /*2a20*/  IADD3 R7, R35, UR5, RZ ;  /* 0x0000000523077c10 */ /* 0x000fe2000fffe0ff */
[----:B------:R2:W-:Y:S01]  /*2a30*/  STL [R1+0xa8], R10 ;  /* 0x0000a80a01007387 */ /* 0x0005e20000100800 */
[----:B------:R-:W-:Y:S02]  /*2a40*/  SEL R26, RZ, 0x8, P2 ;  /* 0x00000008ff1a7807 */ /* 0x000fe40001000000 */
[----:B------:R-:W-:-:S02]  /*2a50*/  @!P1 IADD3 R2, P2, R44, UR19, RZ ;  /* 0x000000132c029c10 */ /* 0x000fc4000ff5e0ff */
[----:B------:R-:W-:Y:S02]  /*2a60*/  SHF.R.S32.HI R16, RZ, 0x1f, R0 ;  /* 0x0000001fff107819 */ /* 0x000fe40000011400 */
[----:B------:R-:W-:Y:S01]  /*2a70*/  @!P1 IADD3.X R6, R10, UR4, RZ, P2, !PT ;  /* 0x000000040a069c10 */ /* 0x000fe200097fe4ff */
[----:B-1----:R-:W-:Y:S01]  /*2a80*/  IMAD.MOV.U32 R8, RZ, RZ, R32 ;  /* 0x000000ffff087224 */ /* 0x002fe200078e0020 */
[----:B------:R-:W-:Y:S02]  /*2a90*/  LEA.HI R16, R16, R0, RZ, 0x3 ;  /* 0x0000000010107211 */ /* 0x000fe400078f18ff */
[----:B------:R-:W-:Y:S02]  /*2aa0*/  IADD3 R9, R33, UR6, RZ ;  /* 0x0000000621097c10 */ /* 0x000fe4000fffe0ff */
[----:B------:R-:W-:Y:S02]  /*2ab0*/  LOP3.LUT R12, R16, 0xfffffff8, RZ, 0xc0, !PT ;  /* 0xfffffff8100c7812 */ /* 0x000fe400078ec0ff */
[----:B------:R-:W-:Y:S01]  /*2ac0*/  LOP3.LUT R15, R15, 0x10, R14, 0xf8, !PT ;  /* 0x000000100f0f7812 */ /* 0x000fe200078ef80e */
[----:B------:R-:W-:Y:S01]  /*2ad0*/  IMAD.WIDE.U32 R32, R17, c[0x0][0x290], R8 ;  /* 0x0000a40011207a25 */ /* 0x000fe200078e0008 */
[----:B------:R-:W-:-:S02]  /*2ae0*/  ISETP.GE.OR P4, PT, R36, c[0x0][0x1fc], !P0 ;  /* 0x00007f0024007a0c */ /* 0x000fc40004786670 */
[----:B------:R-:W-:Y:S01]  /*2af0*/  ISETP.GE.OR P0, PT, R29, c[0x0][0x1fc], !P0 ;  /* 0x00007f001d007a0c */ /* 0x000fe20004706670 */
[----:B------:R-:W-:Y:S02]  /*2b00*/  IMAD.IADD R0, R0, 0x1, -R12 ;  /* 0x0000000100007824 */ /* 0x000fe400078e0a0c */
[----:B------:R-:W-:Y:S01]  /*2b10*/  IMAD.SHL.U32 R8, R22, 0x2, RZ ;  /* 0x0000000216087824 */ /* 0x000fe200078e00ff */
[----:B-----5:R-:W-:Y:S01]  /*2b20*/  CS2R R44, SRZ ;  /* 0x00000000002c7805 */ /* 0x020fe2000001ff00 */
[----:B--2---:R-:W-:-:S03]  /*2b30*/  @!P1 LEA R10, P2, R2, c[0x0][0x258], 0x2 ;  /* 0x00009600020a9a11 */ /* 0x004fc600078410ff */
[----:B------:R-:W-:Y:S02]  /*2b40*/  LOP3.LUT R8, R8, 0x2, R31, 0xe2, !PT ;  /* 0x0000000208087812 */ /* 0x000fe400078ee21f */
[----:B------:R-:W-:Y:S01]  /*2b50*/  @!P1 LEA.HI.X R11, R2, c[0x0][0x25c], R6, 0x2, P2 ;  /* 0x00009700020b9a11 */ /* 0x000fe200010f1406 */
[----:B------:R-:W-:Y:S01]  /*2b60*/  IMAD.MOV.U32 R6, RZ, RZ, R34 ;  /* 0x000000ffff067224 */ /* 0x000fe200078e0022 */
[----:B------:R-:W-:Y:S01]  /*2b70*/  LOP3.LUT R2, R38, 0xffffffe0, RZ, 0xc0, !PT ;  /* 0xffffffe026027812 */ /* 0x000fe200078ec0ff */
[----:B------:R-:W-:Y:S01]  /*2b80*/  CS2R R34, SRZ ;  /* 0x0000000000227805 */ /* 0x000fe2000001ff00 */
[----:B------:R-:W-:Y:S01]  /*2b90*/  ISETP.GE.AND P2, PT, R29, c[0x0][0x1fc], PT ;  /* 0x00007f001d007a0c */ /* 0x000fe20003f46270 */
[----:B------:R-:W-:-:S03]  /*2ba0*/  IMAD.WIDE.U32 R150, R17, c[0x0][0x240], R6 ;  /* 0x0000900011967a25 */ /* 0x000fc600078e0006 */
[----:B------:R-:W-:Y:S01]  /*2bb0*/  SEL R9, RZ, 0x8, P2 ;  /* 0x00000008ff097807 */ /* 0x000fe20001000000 */
[----:B------:R-:W-:Y:S02]  /*2bc0*/  IMAD.IADD R2, R149, 0x1, -R2 ;  /* 0x0000000195027824 */ /* 0x000fe400078e0a02 */
[----:B------:R-:W-:Y:S02]  /*2bd0*/  IMAD.SHL.U32 R7, R25, 0x2, RZ ;  /* 0x0000000219077824 */ /* 0x000fe400078e00ff */
[----:B------:R-:W-:Y:S01]  /*2be0*/  @!P1 IMAD.SHL.U32 R6, R149, 0x10, RZ ;  /* 0x0000001095069824 */ /* 0x000fe200078e00ff */
[----:B------:R-:W-:Y:S02]  /*2bf0*/  SHF.R.S32.HI R19, RZ, 0x1f, R2 ;  /* 0x0000001fff137819 */ /* 0x000fe40000011402 */
[----:B------:R-:W-:Y:S02]  /*2c00*/  LOP3.LUT R7, R7, 0x2, R40, 0xe2, !PT ;  /* 0x0000000207077812 */ /* 0x000fe400078ee228 */
[----:B------:R-:W-:Y:S01]  /*2c10*/  LEA.HI R12, R19, R2, RZ, 0x2 ;  /* 0x00000002130c7211 */ /* 0x000fe200078f10ff */
[----:B------:R-:W-:Y:S01]  /*2c20*/  IMAD R19, R13, c[0x0][0x240], RZ ;  /* 0x000090000d137a24 */ /* 0x000fe200078e02ff */
[----:B------:R1:W-:Y:S01]  /*2c30*/  @!P1 LDGSTS.E.BYPASS.LTC128B.128 [R6+0x14080], [R10.64] ;  /* 0x140800000a069fae */ /* 0x0003e2000b901d50 */
[----:B------:R-:W-:Y:S01]  /*2c40*/  CS2R R40, SRZ ;  /* 0x0000000000287805 */ /* 0x000fe2000001ff00 */
[C---:B------:R-:W-:Y:S01]  /*2c50*/  LOP3.LUT R18, R12.reuse, 0x7ffffffc, RZ, 0xc0, !PT ;  /* 0x7ffffffc0c127812 */ /* 0x040fe200078ec0ff */
[C---:B------:R-:W-:Y:S01]  /*2c60*/  IMAD R19, R17.reuse, c[0x0][0x244], R19 ;  /* 0x0000910011137a24 */ /* 0x040fe200078e0213 */
[----:B------:R-:W-:Y:S01]  /*2c70*/  LEA.HI.SX32 R14, R12, R14, 0x1e ;  /* 0x0000000e0c0e7211 */ /* 0x000fe200078ff2ff */
[----:B------:R-:W-:Y:S01]  /*2c80*/  IMAD R12, R17, c[0x0][0x294], R20 ;  /* 0x0000a500110c7a24 */ /* 0x000fe200078e0214 */
[----:B------:R-:W0:Y:S01]  /*2c90*/  LDGDEPBAR ;  /* 0x00000000000079af */ /* 0x000e220000000000 */
[----:B------:R-:W-:Y:S01]  /*2ca0*/  IMAD.IADD R13, R2, 0x1, -R18 ;  /* 0x00000001020d7824 */ /* 0x000fe200078e0a12 */
[----:B------:R-:W-:Y:S01]  /*2cb0*/  LOP3.LUT R2, R15, 0x8, R39, 0xf8, !PT ;  /* 0x000000080f027812 */ /* 0x000fe200078ef827 */
[----:B------:R-:W-:Y:S01]  /*2cc0*/  IMAD.IADD R29, R33, 0x1, R12 ;  /* 0x00000001211d7824 */ /* 0x000fe200078e020c */
[----:B------:R2:W-:Y:S01]  /*2cd0*/  STL [R1+0x58], R14 ;  /* 0x0000580e01007387 */ /* 0x0005e20000100800 */
[----:B------:R-:W-:Y:S01]  /*2ce0*/  LOP3.LUT R12, R26, R7, R30, 0xfe, !PT ;  /* 0x000000071a0c7212 */ /* 0x000fe200078efe1e */
[----:B------:R-:W-:Y:S01]  /*2cf0*/  CS2R R38, SRZ ;  /* 0x0000000000267805 */ /* 0x000fe2000001ff00 */
[----:B------:R-:W-:Y:S01]  /*2d00*/  CS2R R30, SRZ ;  /* 0x00000000001e7805 */ /* 0x000fe2000001ff00 */
[----:B------:R5:W-:Y:S01]  /*2d10*/  LDGSTS.E.BYPASS.LTC128B.128 [R42+0x10080], [R4.64], !P6 ;  /* 0x10080000042a7fae */ /* 0x000be2000f101d50 */
[----:B------:R-:W-:-:S03]  /*2d20*/  LOP3.LUT P6, RZ, R0, 0x2, RZ, 0xc0, !PT ;  /* 0x0000000200ff7812 */ /* 0x000fc600078cc0ff */
[----:B------:R3:W-:Y:S04]  /*2d30*/  STL.64 [R1+0x78], R32 ;  /* 0x0000782001007387 */ /* 0x0007e80000100a00 */
[----:B------:R-:W-:Y:S04]  /*2d40*/  STL.64 [R1+0xa0], R150 ;  /* 0x0000a09601007387 */ /* 0x000fe80000100a00 */
[----:B------:R-:W-:Y:S01]  /*2d50*/  STL [R1+0x94], R29 ;  /* 0x0000941d01007387 */ /* 0x000fe20000100800 */
[----:B-1----:R-:W-:Y:S02]  /*2d60*/  SEL R11, RZ, 0x4, P3 ;  /* 0x00000004ff0b7807 */ /* 0x002fe40001800000 */
[C---:B------:R-:W-:Y:S01]  /*2d70*/  LOP3.LUT P3, RZ, R0.reuse, 0x4, RZ, 0xc0, !PT ;  /* 0x0000000400ff7812 */ /* 0x040fe2000786c0ff */
[----:B------:R-:W-:Y:S01]  /*2d80*/  IMAD.SHL.U32 R0, R0, 0x40, RZ ;  /* 0x0000004000007824 */ /* 0x000fe200078e00ff */
[----:B------:R-:W-:Y:S01]  /*2d90*/  LOP3.LUT R7, R9, R8, R11, 0xfe, !PT ;  /* 0x0000000809077212 */ /* 0x000fe200078efe0b */
[----:B------:R1:W-:Y:S01]  /*2da0*/  STL [R1+0x60], R12 ;  /* 0x0000600c01007387 */ /* 0x0003e20000100800 */
[----:B------:R-:W-:-:S02]  /*2db0*/  IMAD.SHL.U32 R8, R27, 0x8, RZ ;  /* 0x000000081b087824 */ /* 0x000fc400078e00ff */
[----:B--2---:R-:W-:Y:S01]  /*2dc0*/  IMAD R14, R24, 0x4, R13 ;  /* 0x00000004180e7824 */ /* 0x004fe200078e020d */
[----:B------:R-:W-:Y:S01]  /*2dd0*/  LOP3.LUT R13, R2, R21, RZ, 0x3c, !PT ;  /* 0x00000015020d7212 */ /* 0x000fe200078e3cff */
[----:B------:R2:W-:Y:S01]  /*2de0*/  STL [R1+0x5c], R7 ;  /* 0x00005c0701007387 */ /* 0x0005e20000100800 */
[----:B------:R-:W-:Y:S01]  /*2df0*/  IADD3 R2, P2, R32, UR19, RZ ;  /* 0x0000001320027c10 */ /* 0x000fe2000ff5e0ff */
[----:B------:R-:W-:Y:S01]  /*2e00*/  CS2R R24, SRZ ;  /* 0x0000000000187805 */ /* 0x000fe2000001ff00 */
[----:B------:R-:W-:Y:S01]  /*2e10*/  LOP3.LUT R0, R0, 0x1c0, RZ, 0xc0, !PT ;  /* 0x000001c000007812 */ /* 0x000fe200078ec0ff */
[----:B------:R5:W-:Y:S01]  /*2e20*/  LDGSTS.E.BYPASS.LTC128B.128 [R42+0x11080], [R4.64+0x80], !P5 ;  /* 0x11080080042a7fae */ /* 0x000be2000e901d50 */
[----:B------:R-:W-:Y:S01]  /*2e30*/  IADD3.X R6, R29, UR4, RZ, P2, !PT ;  /* 0x000000041d067c10 */ /* 0x000fe200097fe4ff */
[----:B------:R-:W-:Y:S01]  /*2e40*/  CS2R R20, SRZ ;  /* 0x0000000000147805 */ /* 0x000fe2000001ff00 */
[----:B------:R-:W-:Y:S01]  /*2e50*/  LEA R10, P2, R2, c[0x0][0x280], 0x2 ;  /* 0x0000a000020a7a11 */ /* 0x000fe200078410ff */
[----:B------:R5:W-:Y:S01]  /*2e60*/  LDGSTS.E.BYPASS.LTC128B.128 [R42+0x12080], [R4.64+0x100], !P4 ;  /* 0x12080100042a7fae */ /* 0x000be2000e101d50 */
[----:B------:R-:W-:Y:S01]  /*2e70*/  LOP3.LUT R8, R0, 0x8, R8, 0xf8, !PT ;  /* 0x0000000800087812 */ /* 0x000fe200078ef808 */
[----:B---3--:R-:W-:Y:S01]  /*2e80*/  CS2R R32, SRZ ;  /* 0x0000000000207805 */ /* 0x008fe2000001ff00 */
[----:B------:R-:W-:Y:S01]  /*2e90*/  LEA.HI.X R11, R2, c[0x0][0x284], R6, 0x2, P2 ;  /* 0x0000a100020b7a11 */ /* 0x000fe200010f1406 */
[----:B------:R-:W-:Y:S01]  /*2ea0*/  IMAD.SHL.U32 R6, R16, 0x40, RZ ;  /* 0x0000004010067824 */ /* 0x000fe200078e00ff */
[----:B------:R-:W-:Y:S01]  /*2eb0*/  ISETP.GE.AND P2, PT, R149, 0x8, PT ;  /* 0x000000089500780c */ /* 0x000fe20003f46270 */
[----:B------:R5:W-:Y:S01]  /*2ec0*/  LDGSTS.E.BYPASS.LTC128B.128 [R42+0x13080], [R4.64+0x180], !P0 ;  /* 0x13080180042a7fae */ /* 0x000be2000c101d50 */
[----:B------:R-:W-:-:S02]  /*2ed0*/  SHF.R.U32.HI R2, RZ, 0x3, R0 ;  /* 0x00000003ff027819 */ /* 0x000fc40000011600 */
[----:B------:R-:W-:Y:S02]  /*2ee0*/  LOP3.LUT R6, R6, 0xfffffe00, RZ, 0xc0, !PT ;  /* 0xfffffe0006067812 */ /* 0x000fe400078ec0ff */
[----:B------:R-:W-:Y:S02]  /*2ef0*/  LOP3.LUT R8, R8, R2, RZ, 0x3c, !PT ;  /* 0x0000000208087212 */ /* 0x000fe400078e3cff */
[----:B-1----:R-:W-:Y:S02]  /*2f00*/  LOP3.LUT R12, R2, R23, R0, 0x1e, !PT ;  /* 0x00000017020c7212 */ /* 0x002fe400078e1e00 */
[----:B------:R-:W-:Y:S01]  /*2f10*/  CS2R R22, SRZ ;  /* 0x0000000000167805 */ /* 0x000fe2000001ff00 */
[----:B--2---:R-:W-:Y:S02]  /*2f20*/  IMAD.SHL.U32 R7, R37, 0x8, RZ ;  /* 0x0000000825077824 */ /* 0x004fe400078e00ff */
[----:B------:R-:W-:-:S03]  /*2f30*/  CS2R R36, SRZ ;  /* 0x0000000000247805 */ /* 0x000fc6000001ff00 */
[----:B------:R-:W-:Y:S01]  /*2f40*/  LOP3.LUT R7, R0, 0x38, R7, 0xf8, !PT ;  /* 0x0000003800077812 */ /* 0x000fe200078ef807 */
[C---:B------:R-:W-:Y:S02]  /*2f50*/  IMAD R0, R27.reuse, 0x200, R13 ;  /* 0x000002001b007824 */ /* 0x040fe400078e020d */
[----:B------:R-:W-:Y:S01]  /*2f60*/  IMAD R27, R27, 0x1000, R6 ;  /* 0x000010001b1b7824 */ /* 0x000fe200078e0206 */
[----:B------:R-:W-:Y:S01]  /*2f70*/  LOP3.LUT R9, R7, R2, RZ, 0x3c, !PT ;  /* 0x0000000207097212 */ /* 0x000fe200078e3cff */
[----:B------:R-:W-:Y:S01]  /*2f80*/  IMAD R3, R0, 0x2, R3 ;  /* 0x0000000200037824 */ /* 0x000fe200078e0203 */
[-C--:B------:R-:W-:Y:S01]  /*2f90*/  LOP3.LUT R7, R12, R6.reuse, RZ, 0xfc, !PT ;  /* 0x000000060c077212 */ /* 0x080fe200078efcff */
[----:B------:R-:W-:Y:S01]  /*2fa0*/  @!P2 IMAD.SHL.U32 R12, R149, 0x10, RZ ;  /* 0x00000010950ca824 */ /* 0x000fe200078e00ff */
[-C--:B------:R-:W-:Y:S01]  /*2fb0*/  IADD3 R2, R8, R6.reuse, R28 ;  /* 0x0000000608027210 */ /* 0x080fe20007ffe01c */
[----:B------:R-:W-:Y:S01]  /*2fc0*/  IMAD.SHL.U32 R0, R0, 0x2, RZ ;  /* 0x0000000200007824 */ /* 0x000fe200078e00ff */
[----:B------:R-:W-:Y:S01]  /*2fd0*/  LOP3.LUT R6, R8, R6, RZ, 0xfc, !PT ;  /* 0x0000000608067212 */ /* 0x000fe200078efcff */
[----:B------:R-:W-:Y:S01]  /*2fe0*/  IMAD.IADD R8, R27, 0x1, R9 ;  /* 0x000000011b087824 */ /* 0x000fe200078e0209 */
[----:B------:R1:W-:Y:S01]  /*2ff0*/  @!P2 LDGSTS.E.BYPASS.LTC128B.128 [R12+0x14100], [R10.64] ;  /* 0x141000000a0cafae */ /* 0x0003e2000b901d50 */
[----:B-----5:R-:W-:Y:S01]  /*3000*/  IMAD.IADD R5, R151, 0x1, R19 ;  /* 0x0000000197057824 */ /* 0x020fe200078e0213 */
[----:B------:R-:W-:Y:S01]  /*3010*/  SEL R4, R148, 0xffffffe0, !P3 ;  /* 0xffffffe094047807 */ /* 0x000fe20005800000 */
[----:B------:R-:W-:Y:S01]  /*3020*/  IMAD.MOV.U32 R9, RZ, RZ, 0x10 ;  /* 0x00000010ff097424 */ /* 0x000fe200078e00ff */
[----:B------:R-:W0:Y:S01]  /*3030*/  LDGDEPBAR ;  /* 0x00000000000079af */ /* 0x000e220000000000 */
[----:B------:R-:W-:Y:S01]  /*3040*/  IMAD.SHL.U32 R2, R2, 0x2, RZ ;  /* 0x0000000202027824 */ /* 0x000fe200078e00ff */
[----:B------:R-:W-:Y:S01]  /*3050*/  CS2R R42, SRZ ;  /* 0x00000000002a7805 */ /* 0x000fe2000001ff00 */
[----:B------:R-:W-:Y:S01]  /*3060*/  CS2R R28, SRZ ;  /* 0x00000000001c7805 */ /* 0x000fe2000001ff00 */
[----:B------:R2:W-:Y:S01]  /*3070*/  STL [R1+0xac], R5 ;  /* 0x0000ac0501007387 */ /* 0x0005e20000100800 */
[----:B------:R-:W-:Y:S01]  /*3080*/  CS2R R26, SRZ ;  /* 0x00000000001a7805 */ /* 0x000fe2000001ff00 */
[----:B-1----:R-:W-:-:S05]  /*3090*/  IMAD.SHL.U32 R10, R14, 0x2, RZ ;  /* 0x000000020e0a7824 */ /* 0x002fca00078e00ff */
[----:B------:R-:W-:Y:S01]  /*30a0*/  STL [R1+0x90], R10 ;  /* 0x0000900a01007387 */ /* 0x000fe20000100800 */
[----:B--2---:R-:W-:Y:S02]  /*30b0*/  SEL R5, R9, 0xfffffff0, !P6 ;  /* 0xfffffff009057807 */ /* 0x004fe40007000000 */
[----:B------:R-:W-:Y:S01]  /*30c0*/  LEA R9, R6, 0x15180, 0x1 ;  /* 0x0001518006097811 */ /* 0x000fe200078e08ff */
[----:B------:R1:W-:Y:S01]  /*30d0*/  STL [R1+0x38], R3 ;  /* 0x0000380301007387 */ /* 0x0003e20000100800 */
[----:B------:R-:W-:-:S03]  /*30e0*/  LEA R6, R8, 0x80, 0x1 ;  /* 0x0000008008067811 */ /* 0x000fc600078e08ff */
[----:B------:R2:W-:Y:S04]  /*30f0*/  STL [R1+0x3c], R0 ;  /* 0x00003c0001007387 */ /* 0x0005e80000100800 */
[----:B------:R-:W-:Y:S04]  /*3100*/  STL [R1+0x40], R9 ;  /* 0x0000400901007387 */ /* 0x000fe80000100800 */
[----:B------:R3:W-:Y:S01]  /*3110*/  STL [R1+0x24], R6 ;  /* 0x0000240601007387 */ /* 0x0007e20000100800 */
[----:B-1----:R-:W-:Y:S02]  /*3120*/  IMAD R3, R5, 0x2, R2 ;  /* 0x0000000205037824 */ /* 0x002fe400078e0202 */
[----:B--2---:R-:W-:-:S02]  /*3130*/  IMAD.SHL.U32 R0, R7, 0x2, RZ ;  /* 0x0000000207007824 */ /* 0x004fc400078e00ff */
[C---:B------:R-:W-:Y:S02]  /*3140*/  IMAD R7, R4.reuse, 0x2, R2 ;  /* 0x0000000204077824 */ /* 0x040fe400078e0202 */
[----:B------:R-:W-:-:S03]  /*3150*/  IMAD R252, R4, 0x2, R3 ;  /* 0x0000000204fc7824 */ /* 0x000fc600078e0203 */
[----:B------:R-:W-:Y:S01]  /*3160*/  STL [R1+0x20], R7 ;  /* 0x0000200701007387 */ /* 0x000fe20000100800 */
[--C-:B---3--:R-:W-:Y:S02]  /*3170*/  IMAD R6, R5, 0x2, R9.reuse ;  /* 0x0000000205067824 */ /* 0x108fe400078e0209 */
[----:B------:R-:W-:-:S03]  /*3180*/  IMAD R5, R4, 0x2, R9 ;  /* 0x0000000204057824 */ /* 0x000fc600078e0209 */
[----:B------:R-:W-:Y:S04]  /*3190*/  STL [R1+0x44], R6 ;  /* 0x0000440601007387 */ /* 0x000fe80000100800 */
[----:B------:R1:W-:Y:S02]  /*31a0*/  STL [R1+0x4c], R5 ;  /* 0x00004c0501007387 */ /* 0x0003e40000100800 */
[----:B-1----:R-:W-:Y:S01]  /*31b0*/  IMAD R5, R4, 0x2, R6 ;  /* 0x0000000204057824 */ /* 0x002fe200078e0206 */
[----:B------:R-:W-:-:S05]  /*31c0*/  IADD3 R4, -R10, UR8, RZ ;  /* 0x000000080a047c10 */ /* 0x000fca000fffe1ff */
[----:B------:R1:W-:Y:S04]  /*31d0*/  STL [R1+0x6c], R4 ;  /* 0x00006c0401007387 */ /* 0x0003e80000100800 */
[----:B----4-:R1:W-:Y:S02]  /*31e0*/  STL [R1+0x48], R5 ;  /* 0x0000480501007387 */ /* 0x0103e40000100800 */
.L_x_543:
[----:B-1----:R-:W2:Y:S01]  /*31f0*/  LDL R159, [R1+0x28] ;  /* 0x00002800019f7983 */ /* 0x002ea20000100800 */
[----:B------:R-:W-:Y:S04]  /*3200*/  DEPBAR.LE SB0, 0x0 ;  /* 0x000080000000791a */ /* 0x000fe80000000000 */
[----:B------:R-:W3:Y:S01]  /*3210*/  LDL R158, [R1+0x2c] ;  /* 0x00002c00019e7983 */ /* 0x000ee20000100800 */
[----:B------:R-:W-:Y:S02]  /*3220*/  USHF.L.U32 UR7, UR18, 0x5, URZ ;  /* 0x0000000512077899 */ /* 0x000fe4000800063f */
[----:B------:R-:W-:Y:S01]  /*3230*/  UIADD3 UR6, UR18, 0x1, URZ ;  /* 0x0000000112067890 */ /* 0x000fe2000fffe03f */
[----:B------:R-:W4:Y:S01]  /*3240*/  LDL R157, [R1+0x34] ;  /* 0x00003400019d7983 */ /* 0x000f220000100800 */
[----:B------:R-:W-:Y:S02]  /*3250*/  UIADD3 UR4, -UR9, 0x1, UR7 ;  /* 0x0000000109047890 */ /* 0x000fe4000fffe107 */
[----:B------:R-:W-:Y:S01]  /*3260*/  UISETP.GE.AND UP0, UPT, UR6, UR10, UPT ;  /* 0x0000000a0600728c */ /* 0x000fe2000bf06270 */
[----:B-----5:R-:W5:Y:S01]  /*3270*/  LDL R229, [R1+0x20] ;  /* 0x0000200001e57983 */ /* 0x020f620000100800 */
[----:B------:R-:W-:Y:S03]  /*3280*/  UIADD3 UR4, -UR13, UR4, UR12 ;  /* 0x000000040d047290 */ /* 0x000fe6000fffe10c */
[----:B------:R-:W5:Y:S04]  /*3290*/  LDL R156, [R1+0x30] ;  /* 0x00003000019c7983 */ /* 0x000f680000100800 */
[----:B------:R-:W-:Y:S06]  /*32a0*/  BAR.SYNC.DEFER_BLOCKING 0x0 ;  /* 0x0000000000007b1d */ /* 0x000fec0000010000 */
[----:B------:R-:W-:Y:S04]  /*32b0*/  LDSM.16.M88.4 R8, [R2+0x8080] ;  /* 0x008080000208783b */ /* 0x000fe80000000200 */
[----:B------:R-:W-:Y:S04]  /*32c0*/  LDSM.16.M88.4 R16, [R3+0x8080] ;  /* 0x008080000310783b */ /* 0x000fe80000000200 */
[----:B------:R-:W5:Y:S04]  /*32d0*/  LDL R228, [R1+0x58] ;  /* 0x0000580001e47983 */ /* 0x000f680000100800 */
[----:B------:R-:W5:Y:S04]  /*32e0*/  LDL R160, [R1+0x90] ;  /* 0x0000900001a07983 */ /* 0x000f680000100800 */
        /* <DEDUP_REMOVED lines=116> */
[----:B------:R-:W-:Y:S01]  /*3a30*/  FFMA.FTZ R6, R6, c[0x0][0x29c], -R162 ;  /* 0x0000a70006067a23 */ /* 0x000fe200000108a2 */
[----:B------:R-:W-:Y:S01]  /*3a40*/  PLOP3.LUT P0, PT, PT, PT, UP0, 0x80, 0x0 ;  /* 0x000000000000781c */ /* 0x000fe20003f0f008 */
        /* <DEDUP_REMOVED lines=181> */
.L_x_541:
        /* <DEDUP_REMOVED lines=98> */
.L_x_542:
        /* <DEDUP_REMOVED lines=167> */
.L_x_540:
[----:B------:R-:W-:Y:S05]  /*5630*/  @P1 EXIT ;  /* 0x000000000000194d */ /* 0x000fea0003800000 */
[----:B-1----:R-:W2:Y:S01]  /*5640*/  LDL.LU R7, [R1+0xb4] ;  /* 0x0000b40001077983 */ /* 0x002ea20000300800 */
[----:B------:R-:W-:Y:S01]  /*5650*/  ISETP.NE.U32.AND P2, PT, RZ, c[0x0][0x360], PT ;  /* 0x0000d800ff007a0c */ /* 0x000fe20003f45070 */
[----:B------:R-:W-:-:S03]  /*5660*/  ULDC.64 UR4, c[0x0][0x338] ;  /* 0x0000ce0000047ab9 */ /* 0x000fc60000000a00 */
[----:B------:R-:W-:-:S13]  /*5670*/  ISETP.NE.AND.EX P2, PT, RZ, c[0x0][0x364], PT, P2 ;  /* 0x0000d900ff007a0c */ /* 0x000fda0003f45320 */
[----:B------:R-:W-:-:S04]  /*5680*/  @P2 IMAD.MOV.U32 R2, RZ, RZ, 0x4 ;  /* 0x00000004ff022424 */ /* 0x000fc800078e00ff */
[----:B--2---:R-:W-:-:S05]  /*5690*/  @P2 IMAD.WIDE R2, R7, R2, c[0x0][0x360] ;  /* 0x0000d80007022625 */ /* 0x004fca00078e0202 */
[----:B-----5:R-:W2:Y:S01]  /*56a0*/  @P2 LDG.E R0, [R2.64] ;  /* 0x0000001002002981 */ /* 0x020ea2000c1e1900 */
[----:B------:R-:W-:Y:S01]  /*56b0*/  UISETP.NE.AND UP0, UPT, UR4, 0x1, UPT ;  /* 0x000000010400788c */ /* 0x000fe2000bf05270 */
[----:B------:R-:W-:Y:S01]  /*56c0*/  SHF.R.S32.HI R6, RZ, 0x1f, R7 ;  /* 0x0000001fff067819 */ /* 0x000fe20000011407 */
[----:B------:R-:W-:Y:S01]  /*56d0*/  UIMAD.WIDE.U32 UR6, UR14, UR5, URZ ;  /* 0x000000050e0672a5 */ /* 0x000fe2000f8e003f */
[----:B------:R-:W1:Y:S01]  /*56e0*/  S2R R4, SR_TID.X ;  /* 0x0000000000047919 */ /* 0x000e620000002100 */
[----:B------:R-:W-:Y:S02]  /*56f0*/  ULDC UR4, c[0x0][0x340] ;  /* 0x0000d00000047ab9 */ /* 0x000fe40000000800 */
[----:B------:R-:W-:-:S04]  /*5700*/  USHF.L.U32 UR15, UR15, 0xe, URZ ;  /* 0x0000000e0f0f7899 */ /* 0x000fc8000800063f */
[----:B------:R-:W-:Y:S02]  /*5710*/  USHF.R.S32.HI UR6, URZ, 0x1f, UR15 ;  /* 0x0000001f3f067899 */ /* 0x000fe4000801140f */
[----:B------:R-:W-:Y:S02]  /*5720*/  @UP0 UMOV UR5, UR7 ;  /* 0x0000000700050c82 */ /* 0x000fe40008000000 */
[----:B------:R-:W-:-:S03]  /*5730*/  @UP0 USHF.R.U32.HI UR14, URZ, UR4, UR5 ;  /* 0x000000043f0e0299 */ /* 0x000fc60008011605 */
[----:B------:R-:W-:Y:S02]  /*5740*/  ULDC.64 UR4, c[0x0][0x328] ;  /* 0x0000ca0000047ab9 */ /* 0x000fe40000000a00 */
[----:B------:R-:W-:-:S04]  /*5750*/  USHF.R.S32.HI UR7, URZ, 0x1f, UR14 ;  /* 0x0000001f3f077899 */ /* 0x000fc8000801140e */
[----:B------:R-:W-:-:S04]  /*5760*/  UIMAD UR4, UR7, UR4, URZ ;  /* 0x00000004070472a4 */ /* 0x000fc8000f8e023f */
[----:B------:R-:W-:-:S03]  /*5770*/  UIMAD UR8, UR14, UR5, UR4 ;  /* 0x000000050e0872a4 */ /* 0x000fc6000f8e0204 */
[----:B------:R-:W-:Y:S02]  /*5780*/  ULDC.64 UR4, c[0x0][0x300] ;  /* 0x0000c00000047ab9 */ /* 0x000fe40000000a00 */
[----:B------:R-:W-:-:S04]  /*5790*/  UIMAD UR4, UR7, UR4, URZ ;  /* 0x00000004070472a4 */ /* 0x000fc8000f8e023f */
[----:B------:R-:W-:Y:S01]  /*57a0*/  UIMAD UR4, UR14, UR5, UR4 ;  /* 0x000000050e0472a4 */ /* 0x000fe2000f8e0204 */
[----:B------:R-:W-:Y:S01]  /*57b0*/  BAR.SYNC.DEFER_BLOCKING 0x1, 0x100 ;  /* 0x0044000000007b1d */ /* 0x000fe20000010000 */
[----:B--2---:R-:W-:-:S05]  /*57c0*/  @P2 IMAD R0, R7, 0x40, R0 ;  /* 0x0000004007002824 */ /* 0x004fca00078e0200 */
[----:B------:R-:W-:-:S04]  /*57d0*/  @P2 SHF.R.S32.HI R2, RZ, 0x1f, R0 ;  /* 0x0000001fff022819 */ /* 0x000fc80000011400 */
[----:B------:R-:W-:Y:S02]  /*57e0*/  @P2 LEA.HI R2, R2, R0, RZ, 0x6 ;  /* 0x0000000002022211 */ /* 0x000fe400078f30ff */
[----:B-1----:R-:W-:-:S03]  /*57f0*/  SHF.R.S32.HI R0, RZ, 0x1f, R4 ;  /* 0x0000001fff007819 */ /* 0x002fc60000011404 */
[----:B------:R-:W-:-:S05]  /*5800*/  @P2 IMAD.SHL.U32 R2, R2, 0x100, RZ ;  /* 0x0000010002022824 */ /* 0x000fca00078e00ff */
[----:B------:R-:W-:-:S04]  /*5810*/  @P2 LOP3.LUT R2, R2, 0xffffc000, RZ, 0xc0, !PT ;  /* 0xffffc00002022812 */ /* 0x000fc800078ec0ff */
[----:B------:R-:W-:Y:S02]  /*5820*/  @P2 SHF.R.S32.HI R3, RZ, 0x1f, R2 ;  /* 0x0000001fff032819 */ /* 0x000fe40000011402 */
[----:B------:R-:W-:-:S06]  /*5830*/  @!P2 CS2R R2, SRZ ;  /* 0x000000000002a805 */ /* 0x000fcc000001ff00 */
[----:B------:R-:W-:Y:S01]  /*5840*/  IADD3 R2, P1, P0, R2, UR15, R4 ;  /* 0x0000000f02027c10 */ /* 0x000fe2000f83e004 */
[----:B------:R-:W-:-:S03]  /*5850*/  IMAD.U32 R4, RZ, RZ, UR14 ;  /* 0x0000000eff047e24 */ /* 0x000fc6000f8e00ff */
[----:B------:R-:W-:Y:S01]  /*5860*/  IADD3.X R3, R3, UR6, R0, P1, P0 ;  /* 0x0000000603037c10 */ /* 0x000fe20008fe0400 */
[----:B------:R-:W-:-:S04]  /*5870*/  IMAD.U32 R0, RZ, RZ, UR14 ;  /* 0x0000000eff007e24 */ /* 0x000fc8000f8e00ff */
[----:B------:R-:W-:-:S04]  /*5880*/  IMAD.WIDE.U32 R4, R4, c[0x0][0x328], R2 ;  /* 0x0000ca0004047a25 */ /* 0x000fc800078e0002 */
[----:B------:R-:W-:Y:S01]  /*5890*/  IMAD.WIDE.U32 R2, R0, c[0x0][0x300], R2 ;  /* 0x0000c00000027a25 */ /* 0x000fe200078e0002 */
[----:B------:R-:W-:Y:S02]  /*58a0*/  SEL R0, R6, RZ, !P2 ;  /* 0x000000ff06007207 */ /* 0x000fe40005000000 */
[----:B------:R-:W-:Y:S02]  /*58b0*/  IADD3 R5, R5, UR8, RZ ;  /* 0x0000000805057c10 */ /* 0x000fe4000fffe0ff */
[----:B------:R-:W-:Y:S01]  /*58c0*/  SEL R6, R7, RZ, !P2 ;  /* 0x000000ff07067207 */ /* 0x000fe20005000000 */
[C---:B------:R-:W-:Y:S01]  /*58d0*/  IMAD R10, R0.reuse, c[0x0][0x330], RZ ;  /* 0x0000cc00000a7a24 */ /* 0x040fe200078e02ff */
[----:B------:R-:W-:Y:S01]  /*58e0*/  IADD3 R3, R3, UR4, RZ ;  /* 0x0000000403037c10 */ /* 0x000fe2000fffe0ff */
[----:B------:R-:W-:Y:S02]  /*58f0*/  IMAD R0, R0, c[0x0][0x308], RZ ;  /* 0x0000c20000007a24 */ /* 0x000fe400078e02ff */
[----:B------:R-:W-:-:S02]  /*5900*/  IMAD R10, R6, c[0x0][0x334], R10 ;  /* 0x0000cd00060a7a24 */ /* 0x000fc400078e020a */
[----:B------:R-:W-:-:S04]  /*5910*/  IMAD.WIDE.U32 R8, R6, c[0x0][0x330], R4 ;  /* 0x0000cc0006087a25 */ /* 0x000fc800078e0004 */
[----:B------:R-:W-:Y:S01]  /*5920*/  IMAD R0, R6, c[0x0][0x30c], R0 ;  /* 0x0000c30006007a24 */ /* 0x000fe200078e0200 */
[----:B------:R-:W-:Y:S01]  /*5930*/  LEA R4, P1, R8, c[0x0][0x310], 0x2 ;  /* 0x0000c40008047a11 */ /* 0x000fe200078210ff */
[----:B------:R-:W-:-:S04]  /*5940*/  IMAD.WIDE.U32 R6, R6, c[0x0][0x308], R2 ;  /* 0x0000c20006067a25 */ /* 0x000fc800078e0002 */
[----:B------:R-:W-:Y:S01]  /*5950*/  IMAD.IADD R3, R9, 0x1, R10 ;  /* 0x0000000109037824 */ /* 0x000fe200078e020a */
[----:B------:R-:W-:Y:S01]  /*5960*/  LEA R2, P0, R6, c[0x0][0x2e8], 0x2 ;  /* 0x0000ba0006027a11 */ /* 0x000fe200078010ff */
[----:B------:R-:W-:-:S03]  /*5970*/  IMAD.IADD R0, R7, 0x1, R0 ;  /* 0x0000000107007824 */ /* 0x000fc600078e0200 */
        /* <DEDUP_REMOVED lines=131> */
.L_x_544:
        /* <DEDUP_REMOVED lines=13> */
.L_x_1159:


//--------------------- .text._ZN7cutlass13device_kernelIN5flash22FlashAttnBwdPreprocessIN4cute5tupleIJNS3_1CILi32EEENS5_ILi256EEEEEENS_6half_tEfNS_4arch4Sm80ELb1ELb1EEEEEvNT_6ParamsE --------------------------
	.section	.text._ZN7cutlass13device_kernelIN5flash22FlashAttnBwdPreprocessIN4cute5tupleIJNS3_1CILi32EEENS5_ILi256EEEEEENS_6half_tEfNS_4arch4Sm80ELb1ELb1EEEEEvNT_6ParamsE,"ax",@progbits
	.sectioninfo	@"SHI_REGISTERS=63"
	.align	128
.text._ZN7cutlass13device_kernelIN5flash22FlashAttnBwdPreprocessIN4cute5tupleIJNS3_1CILi32EEENS5_ILi256EEEEEENS_6half_tEfNS_4arch4Sm80ELb1ELb1EEEEEvNT_6ParamsE:
        .type           _ZN7cutlass13device_kernelIN5flash22FlashAttnBwdPreprocessIN4cute5tupleIJNS3_1CILi32EEENS5_ILi256EEEEEENS_6half_tEfNS_4arch4Sm80ELb1ELb1EEEEEvNT_6ParamsE,@function
        .size           _ZN7cutlass13device_kernelIN5flash22FlashAttnBwdPreprocessIN4cute5tupleIJNS3_1CILi32EEENS5_ILi256EEEEEENS_6half_tEfNS_4arch4Sm80ELb1ELb1EEEEEvNT_6ParamsE,(.L_x_1160 - _ZN7cutlass13device_kernelIN5flash22FlashAttnBwdPreprocessIN4cute5tupleIJNS3_1CILi32EEENS5_ILi256EEEEEENS_6half_tEfNS_4arch4Sm80ELb1ELb1EEEEEvNT_6ParamsE)
        .other          _ZN7cutlass13device_kernelIN5flash22FlashAttnBwdPreprocessIN4cute5tupleIJNS3_1CILi32EEENS5_ILi256EEEEEENS_6half_tEfNS_4arch4Sm80ELb1ELb1EEEEEvNT_6ParamsE,@"STO_CUDA_ENTRY STV_DEFAULT"
_ZN7cutlass13device_kernelIN5flash22FlashAttnBwdPreprocessIN4cute5tupleIJNS3_1CILi32EEENS5_ILi256EEEEEENS_6half_tEfNS_4arch4Sm80ELb1ELb1EEEEEvNT_6ParamsE:
[----:B------:R-:W-:Y:S02]  /*0000*/  MOV R1, c[0x0][0x28] ;  /* 0x00000a0000017a02 */ /* 0x000fe40000000f00 */
[----:B------:R-:W0:Y:S01]  /*0010*/  S2R R50, SR_CTAID.Z ;  /* 0x0000000000327919 */ /* 0x000e220000002700 */
[----:B------:R-:W-:Y:S01]  /*0020*/  ISETP.NE.U32.AND P1, PT, RZ, c[0x0][0x248], PT ;  /* 0x00009200ff007a0c */ /* 0x000fe20003f25070 */
[----:B------:R-:W-:Y:S01]  /*0030*/  IMAD.MOV.U32 R49, RZ, RZ, 0x4 ;  /* 0x00000004ff317424 */ /* 0x000fe200078e00ff */
[----:B------:R-:W-:Y:S01]  /*0040*/  ISETP.NE.U32.AND P0, PT, RZ, c[0x0][0x240], PT ;  /* 0x00009000ff007a0c */ /* 0x000fe20003f05070 */
[----:B------:R-:W-:Y:S01]  /*0050*/  ULDC.64 UR4, c[0x0][0x118] ;  /* 0x0000460000047ab9 */ /* 0x000fe20000000a00 */
[----:B------:R-:W-:Y:S02]  /*0060*/  ISETP.NE.AND.EX P1, PT, RZ, c[0x0][0x24c], PT, P1 ;  /* 0x00009300ff007a0c */ /* 0x000fe40003f25310 */
[----:B------:R-:W-:Y:S02]  /*0070*/  ISETP.NE.AND.EX P0, PT, RZ, c[0x0][0x244], PT, P0 ;  /* 0x00009100ff007a0c */ /* 0x000fe40003f05300 */
[----:B------:R-:W-:Y:S01]  /*0080*/  MOV R42, c[0x0][0x168] ;  /* 0x00005a00002a7a02 */ /* 0x000fe20000000f00 */
        /* <DEDUP_REMOVED lines=11> */
[----:B--2---:R-:W-:-:S02]  /*0140*/  IADD3 R42, -R5, R42, RZ ;  /* 0x0000002a052a7210 */ /* 0x004fc40007ffe1ff */
.L_x_545:
[----:B0-----:R-:W0:Y:S01]  /*0150*/  S2R R36, SR_TID.X ;  /* 0x0000000000247919 */ /* 0x001e220000002100 */
[----:B------:R-:W-:-:S02]  /*0160*/  ISETP.NE.AND.EX P2, PT, RZ, c[0x0][0x244], PT, P2 ;  /* 0x00009100ff007a0c */ /* 0x000fc40003f45320 */
[----:B-----5:R-:W-:-:S13]  /*0170*/  ISETP.LE.AND P1, PT, R42, R37, PT ;  /* 0x000000252a00720c */ /* 0x020fda0003f23270 */
[----:B------:R-:W-:Y:S05]  /*0180*/  @P2 EXIT P1 ;  /* 0x000000000000294d */ /* 0x000fea0000800000 */
[----:B------:R-:W1:Y:S01]  /*0190*/  S2R R10, SR_CTAID.Y ;  /* 0x00000000000a7919 */ /* 0x000e620000002600 */
[----:B------:R-:W-:Y:S01]  /*01a0*/  IMAD.IADD R11, R42, 0x1, -R37 ;  /* 0x000000012a0b7824 */ /* 0x000fe200078e0a25 */
[C---:B0-----:R-:W-:Y:S01]  /*01b0*/  ISETP.GT.AND P1, PT, R36.reuse, 0x1f, PT ;  /* 0x0000001f2400780c */ /* 0x041fe20003f24270 */
[----:B------:R-:W-:Y:S01]  /*01c0*/  CS2R R12, SRZ ;  /* 0x00000000000c7805 */ /* 0x000fe2000001ff00 */
[----:B------:R-:W-:Y:S01]  /*01d0*/  SHF.R.S32.HI R8, RZ, 0x1f, R50 ;  /* 0x0000001fff087819 */ /* 0x000fe20000011432 */
[----:B------:R-:W-:Y:S01]  /*01e0*/  IMAD.MOV.U32 R6, RZ, RZ, 0x7f800000 ;  /* 0x7f800000ff067424 */ /* 0x000fe200078e00ff */
[----:B------:R-:W-:Y:S02]  /*01f0*/  ISETP.GE.OR P3, PT, R36, R11, P1 ;  /* 0x0000000b2400720c */ /* 0x000fe40000f66670 */
[----:B------:R-:W-:Y:S02]  /*0200*/  @P0 MOV R12, R48 ;  /* 0x00000030000c0202 */ /* 0x000fe40000000f00 */
[----:B------:R-:W-:-:S02]  /*0210*/  @P0 SHF.R.S32.HI R13, RZ, 0x1f, R48 ;  /* 0x0000001fff0d0819 */ /* 0x000fc40000011430 */
[----:B------:R-:W-:Y:S02]  /*0220*/  SEL R8, R8, RZ, !P2 ;  /* 0x000000ff08087207 */ /* 0x000fe40005000000 */
[----:B------:R-:W-:-:S05]  /*0230*/  SEL R7, R50, RZ, !P2 ;  /* 0x000000ff32077207 */ /* 0x000fca0005000000 */
[----:B------:R-:W-:Y:S02]  /*0240*/  @!P3 SHF.R.S32.HI R3, RZ, 0x1f, R37 ;  /* 0x0000001fff03b819 */ /* 0x000fe40000011425 */
[--C-:B------:R-:W-:Y:S02]  /*0250*/  @!P3 SHF.R.S32.HI R0, RZ, 0x1f, R36.reuse ;  /* 0x0000001fff00b819 */ /* 0x100fe40000011424 */
[----:B------:R-:W-:Y:S02]  /*0260*/  @!P3 IADD3 R2, P4, P5, R12, R37, R36 ;  /* 0x000000250c02b210 */ /* 0x000fe40007d9e024 */
[----:B-1----:R-:W-:Y:S02]  /*0270*/  SHF.R.S32.HI R9, RZ, 0x1f, R10 ;  /* 0x0000001fff097819 */ /* 0x002fe4000001140a */
[----:B------:R-:W-:Y:S01]  /*0280*/  @!P3 IADD3.X R3, R13, R3, R0, P4, P5 ;  /* 0x000000030d03b210 */ /* 0x000fe200027ea400 */
[----:B------:R-:W-:Y:S02]  /*0290*/  @!P3 IMAD R0, R8, c[0x0][0x1e8], RZ ;  /* 0x00007a000800ba24 */ /* 0x000fe400078e02ff */
[----:B------:R-:W-:-:S02]  /*02a0*/  @!P3 IMAD R5, R9, c[0x0][0x1e0], RZ ;  /* 0x000078000905ba24 */ /* 0x000fc400078e02ff */
[----:B------:R-:W-:-:S04]  /*02b0*/  @!P3 IMAD.WIDE.U32 R2, R10, c[0x0][0x1e0], R2 ;  /* 0x000078000a02ba25 */ /* 0x000fc800078e0002 */
[----:B------:R-:W-:-:S04]  /*02c0*/  @!P3 IMAD R5, R10, c[0x0][0x1e4], R5 ;  /* 0x000079000a05ba24 */ /* 0x000fc800078e0205 */
[----:B------:R-:W-:Y:S02]  /*02d0*/  @!P3 IMAD.IADD R3, R3, 0x1, R5 ;  /* 0x000000010303b824 */ /* 0x000fe400078e0205 */
[C---:B------:R-:W-:Y:S02]  /*02e0*/  @!P3 IMAD R5, R7.reuse, c[0x0][0x1ec], R0 ;  /* 0x00007b000705ba24 */ /* 0x040fe400078e0200 */
[----:B------:R-:W-:-:S05]  /*02f0*/  @!P3 IMAD.WIDE.U32 R2, R7, c[0x0][0x1e8], R2 ;  /* 0x00007a000702ba25 */ /* 0x000fca00078e0002 */
[----:B------:R-:W-:Y:S02]  /*0300*/  @!P3 IADD3 R3, R3, R5, RZ ;  /* 0x000000050303b210 */ /* 0x000fe40007ffe0ff */
        /* <DEDUP_REMOVED lines=15> */
[----:B------:R-:W-:Y:S01]  /*0400*/  SHF.R.S32.HI R3, RZ, 0x1f, R4 ;  /* 0x0000001fff037819 */ /* 0x000fe20000011404 */
[----:B------:R-:W-:Y:S01]  /*0410*/  CS2R R20, SRZ ;  /* 0x0000000000147805 */ /* 0x000fe2000001ff00 */
[C---:B------:R-:W-:Y:S01]  /*0420*/  IADD3 R40, P2, R4.reuse, R12, RZ ;  /* 0x0000000c04287210 */ /* 0x040fe20007f5e0ff */
[----:B------:R-:W-:Y:S01]  /*0430*/  IMAD.SHL.U32 R38, R5, 0x8, RZ ;  /* 0x0000000805267824 */ /* 0x000fe200078e00ff */
[C---:B------:R-:W-:Y:S01]  /*0440*/  IADD3 R2, R4.reuse, 0x10, RZ ;  /* 0x0000001004027810 */ /* 0x040fe20007ffe0ff */
[----:B------:R-:W-:Y:S01]  /*0450*/  CS2R R22, SRZ ;  /* 0x0000000000167805 */ /* 0x000fe2000001ff00 */
[----:B------:R-:W-:Y:S01]  /*0460*/  IADD3.X R41, R3, R13, RZ, P2, !PT ;  /* 0x0000000d03297210 */ /* 0x000fe200017fe4ff */
[----:B------:R-:W-:Y:S01]  /*0470*/  IMAD.MOV.U32 R16, RZ, RZ, RZ ;  /* 0x000000ffff107224 */ /* 0x000fe200078e00ff */
[----:B------:R-:W-:Y:S01]  /*0480*/  SHF.R.S32.HI R39, RZ, 0x1f, R38 ;  /* 0x0000001fff277819 */ /* 0x000fe20000011426 */
[----:B------:R-:W-:Y:S01]  /*0490*/  CS2R R12, SRZ ;  /* 0x00000000000c7805 */ /* 0x000fe2000001ff00 */
[-C--:B------:R-:W-:Y:S01]  /*04a0*/  ISETP.GE.AND P2, PT, R4, R11.reuse, PT ;  /* 0x0000000b0400720c */ /* 0x080fe20003f46270 */
[----:B------:R-:W-:Y:S01]  /*04b0*/  IMAD.WIDE R40, R43, 0x20, R40 ;  /* 0x000000202b287825 */ /* 0x000fe200078e0228 */
[----:B------:R-:W-:-:S03]  /*04c0*/  ISETP.GE.AND P3, PT, R2, R11, PT ;  /* 0x0000000b0200720c */ /* 0x000fc60003f66270 */
[----:B0-----:R-:W-:-:S04]  /*04d0*/  IMAD.WIDE.U32 R14, R10, c[0x0][0x180], R38 ;  /* 0x000060000a0e7a25 */ /* 0x001fc800078e0026 */
[----:B------:R-:W-:Y:S01]  /*04e0*/  IMAD.WIDE.U32 R44, R10, c[0x0][0x1a0], R38 ;  /* 0x000068000a2c7a25 */ /* 0x000fe200078e0026 */
[----:B------:R-:W-:-:S03]  /*04f0*/  IADD3 R15, R15, R17, RZ ;  /* 0x000000110f0f7210 */ /* 0x000fc60007ffe0ff */
[----:B------:R-:W-:Y:S02]  /*0500*/  IMAD.IADD R45, R45, 0x1, R19 ;  /* 0x000000012d2d7824 */ /* 0x000fe400078e0213 */
[----:B------:R-:W-:Y:S02]  /*0510*/  IMAD.WIDE.U32 R26, R7, c[0x0][0x188], R14 ;  /* 0x00006200071a7a25 */ /* 0x000fe400078e000e */
[----:B------:R-:W-:-:S03]  /*0520*/  CS2R R14, SRZ ;  /* 0x00000000000e7805 */ /* 0x000fc6000001ff00 */
        /* <DEDUP_REMOVED lines=14> */
.L_x_547:
[----:B------:R-:W-:Y:S05]  /*0610*/  BSYNC B0 ;  /* 0x0000000000007941 */ /* 0x000fea0003800000 */
.L_x_546:
[----:B------:R-:W-:Y:S01]  /*0620*/  BSSY B0, `(.L_x_548) ;  /* 0x0000018000007945 */ /* 0x000fe20003800000 */
[----:B-----5:R-:W-:Y:S01]  /*0630*/  IMAD.MOV.U32 R0, RZ, RZ, R20 ;  /* 0x000000ffff007224 */ /* 0x020fe200078e0014 */
[----:B------:R-:W-:Y:S01]  /*0640*/  MOV R52, R21 ;  /* 0x0000001500347202 */ /* 0x000fe20000000f00 */
[----:B------:R-:W-:Y:S01]  /*0650*/  IMAD.MOV.U32 R51, RZ, RZ, R22 ;  /* 0x000000ffff337224 */ /* 0x000fe200078e0016 */
[----:B------:R-:W-:Y:S01]  /*0660*/  MOV R54, R23 ;  /* 0x0000001700367202 */ /* 0x000fe20000000f00 */
[----:B------:R-:W-:Y:S01]  /*0670*/  CS2R R20, SRZ ;  /* 0x0000000000147805 */ /* 0x000fe2000001ff00 */
[----:B------:R-:W-:Y:S01]  /*0680*/  CS2R R22, SRZ ;  /* 0x0000000000167805 */ /* 0x000fe2000001ff00 */
[----:B------:R-:W-:Y:S01]  /*0690*/  IMAD.MOV.U32 R17, RZ, RZ, RZ ;  /* 0x000000ffff117224 */ /* 0x000fe200078e00ff */
[----:B------:R-:W-:Y:S01]  /*06a0*/  CS2R R18, SRZ ;  /* 0x0000000000127805 */ /* 0x000fe2000001ff00 */
[----:B------:R-:W-:Y:S05]  /*06b0*/  @P3 BRA `(.L_x_549) ;  /* 0x000000e000003947 */ /* 0x000fea0003800000 */
[----:B0-----:R-:W-:Y:S01]  /*06c0*/  IADD3 R29, P4, R40, 0x10, RZ ;  /* 0x00000010281d7810 */ /* 0x001fe20007f9e0ff */
[----:B------:R-:W-:Y:S01]  /*06d0*/  IMAD.MOV.U32 R27, RZ, RZ, R25 ;  /* 0x000000ffff1b7224 */ /* 0x000fe200078e0019 */
[----:B------:R-:W-:-:S02]  /*06e0*/  IADD3 R28, R38, 0x80, RZ ;  /* 0x00000080261c7810 */ /* 0x000fc40007ffe0ff */
[----:B------:R-:W-:Y:S01]  /*06f0*/  IADD3.X R24, RZ, R41, RZ, P4, !PT ;  /* 0x00000029ff187210 */ /* 0x000fe200027fe4ff */
[----:B------:R-:W-:Y:S01]  /*0700*/  IMAD.WIDE.U32 R26, R29, c[0x0][0x178], R26 ;  /* 0x00005e001d1a7a25 */ /* 0x000fe200078e001a */
[----:B------:R-:W-:Y:S02]  /*0710*/  ISETP.GE.AND P5, PT, R38, c[0x0][0x16c], PT ;  /* 0x00005b0026007a0c */ /* 0x000fe40003fa6270 */
[----:B------:R-:W-:Y:S01]  /*0720*/  ISETP.GE.AND P6, PT, R28, c[0x0][0x16c], PT ;  /* 0x00005b001c007a0c */ /* 0x000fe20003fc6270 */
[----:B------:R-:W-:-:S04]  /*0730*/  IMAD R24, R24, c[0x0][0x178], RZ ;  /* 0x00005e0018187a24 */ /* 0x000fc800078e02ff */
[----:B------:R-:W-:Y:S01]  /*0740*/  IMAD R25, R29, c[0x0][0x17c], R24 ;  /* 0x00005f001d197a24 */ /* 0x000fe200078e0218 */
[----:B------:R-:W-:-:S04]  /*0750*/  LEA R24, P4, R26, c[0x0][0x160], 0x1 ;  /* 0x000058001a187a11 */ /* 0x000fc800078808ff */
[----:B------:R-:W-:-:S04]  /*0760*/  IADD3 R25, R27, R25, RZ ;  /* 0x000000191b197210 */ /* 0x000fc80007ffe0ff */
[----:B------:R-:W-:-:S05]  /*0770*/  LEA.HI.X R25, R26, c[0x0][0x164], R25, 0x1, P4 ;  /* 0x000059001a197a11 */ /* 0x000fca00020f0c19 */
[----:B------:R0:W5:Y:S04]  /*0780*/  @!P5 LDG.E.128 R20, [R24.64] ;  /* 0x000000041814d981 */ /* 0x000168000c1e1d00 */
[----:B------:R0:W5:Y:S02]  /*0790*/  @!P6 LDG.E.128 R16, [R24.64+0x100] ;  /* 0x000100041810e981 */ /* 0x000164000c1e1d00 */
.L_x_549:
[----:B------:R-:W-:Y:S05]  /*07a0*/  BSYNC B0 ;  /* 0x0000000000007941 */ /* 0x000fea0003800000 */
.L_x_548:
[----:B0-----:R-:W-:Y:S01]  /*07b0*/  IMAD R24, R8, c[0x0][0x1a8], RZ ;  /* 0x00006a0008187a24 */ /* 0x001fe200078e02ff */
[----:B------:R-:W-:Y:S01]  /*07c0*/  BSSY B0, `(.L_x_550) ;  /* 0x000001b000007945 */ /* 0x000fe20003800000 */
[C---:B------:R-:W-:Y:S01]  /*07d0*/  IMAD.WIDE.U32 R44, R7.reuse, c[0x0][0x1a8], R44 ;  /* 0x00006a00072c7a25 */ /* 0x040fe200078e002c */
[----:B-----5:R-:W-:Y:S01]  /*07e0*/  MOV R56, R21 ;  /* 0x0000001500387202 */ /* 0x020fe20000000f00 */
[----:B------:R-:W-:Y:S01]  /*07f0*/  CS2R R28, SRZ ;  /* 0x00000000001c7805 */ /* 0x000fe2000001ff00 */
[----:B------:R-:W-:Y:S01]  /*0800*/  MOV R57, R23 ;  /* 0x0000001700397202 */ /* 0x000fe20000000f00 */
[----:B------:R-:W-:Y:S01]  /*0810*/  IMAD R47, R7, c[0x0][0x1ac], R24 ;  /* 0x00006b00072f7a24 */ /* 0x000fe200078e0218 */
[----:B------:R-:W-:Y:S01]  /*0820*/  CS2R R26, SRZ ;  /* 0x00000000001a7805 */ /* 0x000fe2000001ff00 */
[----:B------:R-:W-:Y:S01]  /*0830*/  IMAD.MOV.U32 R53, RZ, RZ, R20 ;  /* 0x000000ffff357224 */ /* 0x000fe200078e0014 */
[----:B------:R-:W-:Y:S01]  /*0840*/  CS2R R24, SRZ ;  /* 0x0000000000187805 */ /* 0x000fe2000001ff00 */
[----:B------:R-:W-:Y:S01]  /*0850*/  IMAD.MOV.U32 R55, RZ, RZ, R22 ;  /* 0x000000ffff377224 */ /* 0x000fe200078e0016 */
[----:B------:R-:W-:Y:S01]  /*0860*/  CS2R R20, SRZ ;  /* 0x0000000000147805 */ /* 0x000fe2000001ff00 */
[----:B------:R-:W-:Y:S01]  /*0870*/  CS2R R22, SRZ ;  /* 0x0000000000167805 */ /* 0x000fe2000001ff00 */
[----:B------:R-:W-:Y:S01]  /*0880*/  IMAD.MOV.U32 R32, RZ, RZ, RZ ;  /* 0x000000ffff207224 */ /* 0x000fe200078e00ff */
        /* <DEDUP_REMOVED lines=14> */
.L_x_551:
[----:B------:R-:W-:Y:S05]  /*0970*/  BSYNC B0 ;  /* 0x0000000000007941 */ /* 0x000fea0003800000 */
.L_x_550:
[----:B-----5:R-:W-:Y:S01]  /*0980*/  IMAD.MOV.U32 R58, RZ, RZ, R20 ;  /* 0x000000ffff3a7224 */ /* 0x020fe200078e0014 */
[----:B------:R-:W-:Y:S01]  /*0990*/  BSSY B0, `(.L_x_552) ;  /* 0x0000015000007945 */ /* 0x000fe20003800000 */
[----:B------:R-:W-:Y:S01]  /*09a0*/  HFMA2.MMA R33, -RZ, RZ, 0, 0 ;  /* 0x00000000ff217435 */ /* 0x000fe200000001ff */
[----:B0-----:R-:W-:Y:S01]  /*09b0*/  CS2R R30, SRZ ;  /* 0x00000000001e7805 */ /* 0x001fe2000001ff00 */
[----:B------:R-:W-:Y:S01]  /*09c0*/  CS2R R34, SRZ ;  /* 0x0000000000227805 */ /* 0x000fe2000001ff00 */
[----:B------:R-:W-:Y:S02]  /*09d0*/  HADD2.F32 R59, -RZ, R0.H1_H1 ;  /* 0x30000000ff3b7230 */ /* 0x000fe40000004100 */
[----:B------:R-:W-:Y:S01]  /*09e0*/  HADD2.F32 R60, -RZ, R58.H1_H1 ;  /* 0x3000003aff3c7230 */ /* 0x000fe20000004100 */
[----:B------:R-:W-:Y:S05]  /*09f0*/  @P3 BRA `(.L_x_553) ;  /* 0x000000e000003947 */ /* 0x000fea0003800000 */
[----:B------:R-:W-:Y:S02]  /*0a00*/  IADD3 R39, P2, R40, 0x10, RZ ;  /* 0x0000001028277810 */ /* 0x000fe40007f5e0ff */
[----:B------:R-:W-:-:S02]  /*0a10*/  MOV R45, R47 ;  /* 0x0000002f002d7202 */ /* 0x000fc40000000f00 */
[C---:B------:R-:W-:Y:S01]  /*0a20*/  ISETP.GE.AND P3, PT, R38.reuse, c[0x0][0x16c], PT ;  /* 0x00005b0026007a0c */ /* 0x040fe20003f66270 */
[----:B------:R-:W-:Y:S01]  /*0a30*/  IMAD.X R40, RZ, RZ, R41, P2 ;  /* 0x000000ffff287224 */ /* 0x000fe200010e0629 */
[----:B------:R-:W-:Y:S01]  /*0a40*/  IADD3 R41, R38, 0x80, RZ ;  /* 0x0000008026297810 */ /* 0x000fe20007ffe0ff */
[----:B------:R-:W-:-:S03]  /*0a50*/  IMAD.WIDE.U32 R44, R39, c[0x0][0x198], R44 ;  /* 0x00006600272c7a25 */ /* 0x000fc600078e002c */
[----:B------:R-:W-:Y:S01]  /*0a60*/  ISETP.GE.AND P4, PT, R41, c[0x0][0x16c], PT ;  /* 0x00005b0029007a0c */ /* 0x000fe20003f86270 */
[----:B------:R-:W-:Y:S01]  /*0a70*/  IMAD R40, R40, c[0x0][0x198], RZ ;  /* 0x0000660028287a24 */ /* 0x000fe200078e02ff */
[----:B------:R-:W-:-:S03]  /*0a80*/  LEA R38, P2, R44, c[0x0][0x190], 0x1 ;  /* 0x000064002c267a11 */ /* 0x000fc600078408ff */
[----:B------:R-:W-:-:S04]  /*0a90*/  IMAD R39, R39, c[0x0][0x19c], R40 ;  /* 0x0000670027277a24 */ /* 0x000fc800078e0228 */
[----:B------:R-:W-:-:S05]  /*0aa0*/  IMAD.IADD R39, R45, 0x1, R39 ;  /* 0x000000012d277824 */ /* 0x000fca00078e0227 */
[----:B------:R-:W-:-:S05]  /*0ab0*/  LEA.HI.X R39, R44, c[0x0][0x194], R39, 0x1, P2 ;  /* 0x000065002c277a11 */ /* 0x000fca00010f0c27 */
[----:B------:R0:W5:Y:S04]  /*0ac0*/  @!P3 LDG.E.128 R28, [R38.64] ;  /* 0x00000004261cb981 */ /* 0x000168000c1e1d00 */
[----:B------:R0:W5:Y:S02]  /*0ad0*/  @!P4 LDG.E.128 R32, [R38.64+0x100] ;  /* 0x000100042620c981 */ /* 0x000164000c1e1d00 */
.L_x_553:
[----:B------:R-:W-:Y:S05]  /*0ae0*/  BSYNC B0 ;  /* 0x0000000000007941 */ /* 0x000fea0003800000 */
.L_x_552:
[----:B------:R-:W-:Y:S01]  /*0af0*/  HADD2.F32 R0, -RZ, R0.H0_H0 ;  /* 0x20000000ff007230 */ /* 0x000fe20000004100 */
[----:B------:R-:W-:Y:S01]  /*0b00*/  FMUL.FTZ R59, R59, R60 ;  /* 0x0000003c3b3b7220 */ /* 0x000fe20000410000 */
[----:B0-----:R-:W-:Y:S01]  /*0b10*/  HADD2.F32 R39, -RZ, R58.H0_H0 ;  /* 0x2000003aff277230 */ /* 0x001fe20000004100 */
[----:B------:R-:W-:Y:S01]  /*0b20*/  @P0 LEA R48, R50, R48, 0x5 ;  /* 0x0000003032300211 */ /* 0x000fe200078e28ff */
[----:B------:R-:W-:Y:S01]  /*0b30*/  HADD2.F32 R20, -RZ, R52.H0_H0 ;  /* 0x20000034ff147230 */ /* 0x000fe20000004100 */
[----:B------:R-:W-:Y:S01]  /*0b40*/  BSSY B0, `(.L_x_554) ;  /* 0x0000090000007945 */ /* 0x000fe20003800000 */
[----:B------:R-:W-:Y:S01]  /*0b50*/  HADD2.F32 R41, -RZ, R21.H0_H0 ;  /* 0x20000015ff297230 */ /* 0x000fe20000004100 */
[----:B------:R-:W-:Y:S01]  /*0b60*/  FFMA.FTZ R59, R0, R39, R59 ;  /* 0x00000027003b7223 */ /* 0x000fe2000001003b */
[----:B------:R-:W-:-:S02]  /*0b70*/  HADD2.F32 R0, -RZ, R53.H1_H1 ;  /* 0x30000035ff007230 */ /* 0x000fc40000004100 */
[--C-:B-----5:R-:W-:Y:S01]  /*0b80*/  HADD2.F32 R39, -RZ, R28.reuse.H1_H1 ;  /* 0x3000001cff277230 */ /* 0x120fe20000004100 */
[----:B------:R-:W-:Y:S01]  /*0b90*/  FFMA.FTZ R20, R20, R41, R59 ;  /* 0x0000002914147223 */ /* 0x000fe2000001003b */
[----:B------:R-:W-:Y:S02]  /*0ba0*/  HADD2.F32 R53, -RZ, R53.H0_H0 ;  /* 0x20000035ff357230 */ /* 0x000fe40000004100 */
[----:B------:R-:W-:Y:S01]  /*0bb0*/  HADD2.F32 R28, -RZ, R28.H0_H0 ;  /* 0x2000001cff1c7230 */ /* 0x000fe20000004100 */
[----:B------:R-:W-:Y:S01]  /*0bc0*/  FMUL.FTZ R0, R0, R39 ;  /* 0x0000002700007220 */ /* 0x000fe20000410000 */
[--C-:B------:R-:W-:Y:S02]  /*0bd0*/  HADD2.F32 R39, -RZ, R29.reuse.H0_H0 ;  /* 0x2000001dff277230 */ /* 0x100fe40000004100 */
[----:B------:R-:W-:Y:S01]  /*0be0*/  HADD2.F32 R29, -RZ, R29.H1_H1 ;  /* 0x3000001dff1d7230 */ /* 0x000fe20000004100 */
        /* <DEDUP_REMOVED lines=11> */
[----:B------:R-:W-:Y:S02]  /*0ca0*/  HADD2.F32 R38, -RZ, R30.H0_H0 ;  /* 0x2000001eff267230 */ /* 0x000fe40000004100 */
[----:B------:R-:W-:Y:S01]  /*0cb0*/  HADD2.F32 R51, -RZ, R51.H1_H1 ;  /* 0x30000033ff337230 */ /* 0x000fe20000004100 */
[----:B------:R-:W-:Y:S01]  /*0cc0*/  FFMA.FTZ R40, R40, R39, R52 ;  /* 0x0000002728287223 */ /* 0x000fe20000010034 */
[----:B------:R-:W-:Y:S01]  /*0cd0*/  HADD2.F32 R55, -RZ, R55.H1_H1 ;  /* 0x30000037ff377230 */ /* 0x000fe20000004100 */
[----:B------:R-:W-:Y:S01]  /*0ce0*/  FFMA.FTZ R56, R29, R38, R56 ;  /* 0x000000261d387223 */ /* 0x000fe20000010038 */
[----:B------:R-:W-:Y:S02]  /*0cf0*/  HADD2.F32 R44, -RZ, R22.H1_H1 ;  /* 0x30000016ff2c7230 */ /* 0x000fe40000004100 */
[----:B------:R-:W-:Y:S02]  /*0d00*/  HADD2.F32 R30, -RZ, R30.H1_H1 ;  /* 0x3000001eff1e7230 */ /* 0x000fe40000004100 */
[--C-:B------:R-:W-:Y:S01]  /*0d10*/  HADD2.F32 R22, -RZ, R26.reuse.H0_H0 ;  /* 0x2000001aff167230 */ /* 0x100fe20000004100 */
[----:B------:R-:W-:Y:S01]  /*0d20*/  FFMA.FTZ R40, R51, R44, R40 ;  /* 0x0000002c33287223 */ /* 0x000fe20000010028 */
[----:B------:R-:W-:Y:S01]  /*0d30*/  HADD2.F32 R29, -RZ, R26.H1_H1 ;  /* 0x3000001aff1d7230 */ /* 0x000fe20000004100 */
[----:B------:R-:W-:Y:S01]  /*0d40*/  FFMA.FTZ R55, R55, R30, R56 ;  /* 0x0000001e37377223 */ /* 0x000fe20000010038 */
[----:B------:R-:W-:-:S02]  /*0d50*/  HADD2.F32 R45, -RZ, R24.H0_H0 ;  /* 0x20000018ff2d7230 */ /* 0x000fc40000004100 */
[----:B------:R-:W-:Y:S02]  /*0d60*/  HADD2.F32 R41, -RZ, R24.H1_H1 ;  /* 0x30000018ff297230 */ /* 0x000fe40000004100 */
[--C-:B------:R-:W-:Y:S02]  /*0d70*/  HADD2.F32 R39, -RZ, R25.reuse.H0_H0 ;  /* 0x20000019ff277230 */ /* 0x100fe40000004100 */
[----:B------:R-:W-:Y:S02]  /*0d80*/  HADD2.F32 R38, -RZ, R25.H1_H1 ;  /* 0x30000019ff267230 */ /* 0x000fe40000004100 */
[----:B------:R-:W-:Y:S02]  /*0d90*/  HADD2.F32 R26, -RZ, R54.H0_H0 ;  /* 0x20000036ff1a7230 */ /* 0x000fe40000004100 */
[----:B------:R-:W-:Y:S02]  /*0da0*/  HADD2.F32 R47, -RZ, R23.H0_H0 ;  /* 0x20000017ff2f7230 */ /* 0x000fe40000004100 */
[----:B------:R-:W-:-:S02]  /*0db0*/  HADD2.F32 R25, -RZ, R27.H0_H0 ;  /* 0x2000001bff197230 */ /* 0x000fc40000004100 */
[----:B------:R-:W-:Y:S01]  /*0dc0*/  HADD2.F32 R24, -RZ, R27.H1_H1 ;  /* 0x3000001bff187230 */ /* 0x000fe20000004100 */
[----:B------:R-:W-:Y:S01]  /*0dd0*/  FFMA.FTZ R40, R26, R47, R40 ;  /* 0x0000002f1a287223 */ /* 0x000fe20000010028 */
[----:B------:R-:W-:Y:S02]  /*0de0*/  HADD2.F32 R27, -RZ, R57.H0_H0 ;  /* 0x20000039ff1b7230 */ /* 0x000fe40000004100 */
[----:B------:R-:W-:Y:S02]  /*0df0*/  HADD2.F32 R30, -RZ, R31.H0_H0 ;  /* 0x2000001fff1e7230 */ /* 0x000fe40000004100 */
[----:B------:R-:W-:Y:S02]  /*0e00*/  HADD2.F32 R54, -RZ, R54.H1_H1 ;  /* 0x30000036ff367230 */ /* 0x000fe40000004100 */
[----:B------:R-:W-:Y:S01]  /*0e10*/  HADD2.F32 R23, -RZ, R23.H1_H1 ;  /* 0x30000017ff177230 */ /* 0x000fe20000004100 */
[----:B------:R-:W-:Y:S01]  /*0e20*/  FFMA.FTZ R27, R27, R30, R55 ;  /* 0x0000001e1b1b7223 */ /* 0x000fe20000010037 */
[----:B------:R-:W-:-:S02]  /*0e30*/  HADD2.F32 R57, -RZ, R57.H1_H1 ;  /* 0x30000039ff397230 */ /* 0x000fc40000004100 */
[----:B------:R-:W-:Y:S01]  /*0e40*/  HADD2.F32 R26, -RZ, R31.H1_H1 ;  /* 0x3000001fff1a7230 */ /* 0x000fe20000004100 */
[----:B------:R-:W-:Y:S01]  /*0e50*/  FFMA.FTZ R40, R54, R23, R40 ;  /* 0x0000001736287223 */ /* 0x000fe20000010028 */
[----:B------:R-:W-:Y:S02]  /*0e60*/  HADD2.F32 R0, -RZ, R12.H0_H0 ;  /* 0x2000000cff007230 */ /* 0x000fe40000004100 */
[----:B------:R-:W-:Y:S01]  /*0e70*/  HADD2.F32 R23, -RZ, R16.H0_H0 ;  /* 0x20000010ff177230 */ /* 0x000fe20000004100 */
[----:B------:R-:W-:Y:S01]  /*0e80*/  FFMA.FTZ R26, R57, R26, R27 ;  /* 0x0000001a391a7223 */ /* 0x000fe2000001001b */
[----:B------:R-:W-:Y:S01]  /*0e90*/  HADD2.F32 R30, -RZ, R32.H0_H0 ;  /* 0x20000020ff1e7230 */ /* 0x000fe20000004100 */
[----:B------:R-:W-:Y:S01]  /*0ea0*/  FFMA.FTZ R0, R0, R45, R40 ;  /* 0x0000002d00007223 */ /* 0x000fe20000010028 */
[----:B------:R-:W-:Y:S02]  /*0eb0*/  HADD2.F32 R20, -RZ, R12.H1_H1 ;  /* 0x3000000cff147230 */ /* 0x000fe40000004100 */
[----:B------:R-:W-:Y:S01]  /*0ec0*/  HADD2.F32 R16, -RZ, R16.H1_H1 ;  /* 0x30000010ff107230 */ /* 0x000fe20000004100 */
[----:B------:R-:W-:Y:S01]  /*0ed0*/  FFMA.FTZ R26, R23, R30, R26 ;  /* 0x0000001e171a7223 */ /* 0x000fe2000001001a */
[----:B------:R-:W-:Y:S01]  /*0ee0*/  HADD2.F32 R27, -RZ, R32.H1_H1 ;  /* 0x30000020ff1b7230 */ /* 0x000fe20000004100 */
[----:B------:R-:W-:Y:S01]  /*0ef0*/  FFMA.FTZ R20, R20, R41, R0 ;  /* 0x0000002914147223 */ /* 0x000fe20000010000 */
[----:B------:R-:W-:-:S02]  /*0f00*/  HADD2.F32 R12, -RZ, R13.H0_H0 ;  /* 0x2000000dff0c7230 */ /* 0x000fc40000004100 */
        /* <DEDUP_REMOVED lines=34> */
[----:B------:R-:W0:Y:S04]  /*1130*/  SHFL.BFLY PT, R13, R0, 0x4, 0x1f ;  /* 0x0c801f00000d7f89 */ /* 0x000e2800000e0000 */
[----:B------:R-:W1:Y:S01]  /*1140*/  SHFL.BFLY PT, R15, R16, 0x4, 0x1f ;  /* 0x0c801f00100f7f89 */ /* 0x000e6200000e0000 */
[----:B0-----:R-:W-:Y:S01]  /*1150*/  FADD.FTZ R12, R0, R13 ;  /* 0x0000000d000c7221 */ /* 0x001fe20000010000 */
[----:B------:R-:W-:Y:S02]  /*1160*/  @P0 SHF.R.S32.HI R13, RZ, 0x1f, R48 ;  /* 0x0000001fff0d0819 */ /* 0x000fe40000011430 */
[----:B------:R-:W-:Y:S01]  /*1170*/  MOV R0, RZ ;  /* 0x000000ff00007202 */ /* 0x000fe20000000f00 */
[----:B-1----:R-:W-:Y:S01]  /*1180*/  FADD.FTZ R17, R16, R15 ;  /* 0x0000000f10117221 */ /* 0x002fe20000010000 */
[----:B------:R-:W-:Y:S01]  /*1190*/  @P0 LEA.HI R13, R13, R48, RZ, 0x5 ;  /* 0x000000300d0d0211 */ /* 0x000fe200078f28ff */
[----:B------:R-:W0:Y:S01]  /*11a0*/  SHFL.BFLY PT, R15, R12, 0x2, 0x1f ;  /* 0x0c401f000c0f7f89 */ /* 0x000e2200000e0000 */
[----:B------:R-:W-:-:S02]  /*11b0*/  SHF.L.U32 R16, R36, 0x2, RZ ;  /* 0x0000000224107819 */ /* 0x000fc400000006ff */
[----:B------:R-:W-:Y:S01]  /*11c0*/  @P0 LOP3.LUT R0, R13, 0xffffffe0, RZ, 0xc0, !PT ;  /* 0xffffffe00d000812 */ /* 0x000fe200078ec0ff */
[----:B------:R-:W1:Y:S01]  /*11d0*/  SHFL.BFLY PT, R18, R17, 0x2, 0x1f ;  /* 0x0c401f0011127f89 */ /* 0x000e6200000e0000 */
[----:B------:R-:W-:-:S04]  /*11e0*/  SHF.L.U32 R13, R43, 0xd, RZ ;  /* 0x0000000d2b0d7819 */ /* 0x000fc800000006ff */
[----:B------:R-:W-:Y:S01]  /*11f0*/  SHF.R.S32.HI R20, RZ, 0x1f, R13 ;  /* 0x0000001fff147819 */ /* 0x000fe2000001140d */
[----:B0-----:R-:W-:Y:S02]  /*1200*/  FADD.FTZ R15, R12, R15 ;  /* 0x0000000f0c0f7221 */ /* 0x001fe40000010000 */
[----:B------:R-:W-:Y:S02]  /*1210*/  IMAD.SHL.U32 R12, R0, 0x100, RZ ;  /* 0x00000100000c7824 */ /* 0x000fe400078e00ff */
[----:B-1----:R-:W-:Y:S01]  /*1220*/  FADD.FTZ R18, R17, R18 ;  /* 0x0000001211127221 */ /* 0x002fe20000010000 */
[----:B------:R-:W0:Y:S02]  /*1230*/  SHFL.BFLY PT, R14, R15, 0x1, 0x1f ;  /* 0x0c201f000f0e7f89 */ /* 0x000e2400000e0000 */
[----:B------:R-:W-:Y:S02]  /*1240*/  SHF.R.S32.HI R17, RZ, 0x1f, R12 ;  /* 0x0000001fff117819 */ /* 0x000fe4000001140c */
[----:B------:R-:W1:Y:S01]  /*1250*/  SHFL.BFLY PT, R19, R18, 0x1, 0x1f ;  /* 0x0c201f0012137f89 */ /* 0x000e6200000e0000 */
[----:B------:R-:W-:-:S02]  /*1260*/  IADD3 R12, P0, P2, R12, R16, R13 ;  /* 0x000000100c0c7210 */ /* 0x000fc40007a1e00d */
[----:B------:R-:W-:-:S04]  /*1270*/  SHF.R.S32.HI R16, RZ, 0x1f, R16 ;  /* 0x0000001fff107819 */ /* 0x000fc80000011410 */
[----:B------:R-:W-:Y:S02]  /*1280*/  IADD3.X R13, R17, R16, R20, P0, P2 ;  /* 0x00000010110d7210 */ /* 0x000fe400007e4414 */
[----:B------:R-:W-:Y:S01]  /*1290*/  ISETP.NE.AND P0, PT, R5, RZ, PT ;  /* 0x000000ff0500720c */ /* 0x000fe20003f05270 */
[----:B------:R-:W-:Y:S02]  /*12a0*/  IMAD R5, R9, c[0x0][0x220], RZ ;  /* 0x0000880009057a24 */ /* 0x000fe400078e02ff */
[----:B------:R-:W-:-:S04]  /*12b0*/  IMAD.WIDE.U32 R12, R10, c[0x0][0x220], R12 ;  /* 0x000088000a0c7a25 */ /* 0x000fc800078e000c */
[----:B------:R-:W-:Y:S02]  /*12c0*/  IMAD R17, R10, c[0x0][0x224], R5 ;  /* 0x000089000a117a24 */ /* 0x000fe400078e0205 */
[----:B0-----:R-:W-:Y:S02]  /*12d0*/  FADD.FTZ R20, R15, R14 ;  /* 0x0000000e0f147221 */ /* 0x001fe40000010000 */
[----:B-1----:R-:W-:Y:S02]  /*12e0*/  FADD.FTZ R19, R18, R19 ;  /* 0x0000001312137221 */ /* 0x002fe40000010000 */
[----:B------:R-:W-:Y:S05]  /*12f0*/  @P0 BRA `(.L_x_555) ;  /* 0x0000014000000947 */ /* 0x000fea0003800000 */
[----:B------:R-:W-:Y:S01]  /*1300*/  SHF.R.S32.HI R16, RZ, 0x1f, R0 ;  /* 0x0000001fff107819 */ /* 0x000fe20000011400 */
[----:B------:R-:W-:Y:S01]  /*1310*/  IMAD R5, R9, c[0x0][0x1c8], RZ ;  /* 0x0000720009057a24 */ /* 0x000fe200078e02ff */
[C---:B------:R-:W-:Y:S02]  /*1320*/  IADD3 R14, P0, R37.reuse, R0, RZ ;  /* 0x00000000250e7210 */ /* 0x040fe40007f1e0ff */
[----:B------:R-:W-:Y:S01]  /*1330*/  ISETP.GE.AND P2, PT, R4, R11, PT ;  /* 0x0000000b0400720c */ /* 0x000fe20003f46270 */
[----:B------:R-:W-:Y:S01]  /*1340*/  IMAD R5, R10, c[0x0][0x1cc], R5 ;  /* 0x000073000a057a24 */ /* 0x000fe200078e0205 */
[----:B------:R-:W-:Y:S01]  /*1350*/  LEA.HI.X.SX32 R15, R37, R16, 0x1, P0 ;  /* 0x00000010250f7211 */ /* 0x000fe200000f0eff */
[----:B------:R-:W-:-:S04]  /*1360*/  IMAD R16, R8, c[0x0][0x1d0], RZ ;  /* 0x0000740008107a24 */ /* 0x000fc800078e02ff */
[----:B------:R-:W-:-:S04]  /*1370*/  IMAD.WIDE.U32 R14, R10, c[0x0][0x1c8], R14 ;  /* 0x000072000a0e7a25 */ /* 0x000fc800078e000e */
[----:B------:R-:W-:Y:S02]  /*1380*/  IMAD.IADD R15, R15, 0x1, R5 ;  /* 0x000000010f0f7824 */ /* 0x000fe400078e0205 */
[C---:B------:R-:W-:Y:S02]  /*1390*/  IMAD R16, R7.reuse, c[0x0][0x1d4], R16 ;  /* 0x0000750007107a24 */ /* 0x040fe400078e0210 */
[----:B------:R-:W-:-:S05]  /*13a0*/  IMAD.WIDE.U32 R14, R7, c[0x0][0x1d0], R14 ;  /* 0x00007400070e7a25 */ /* 0x000fca00078e000e */
[----:B------:R-:W-:-:S04]  /*13b0*/  IADD3 R5, P0, R4, R14, RZ ;  /* 0x0000000e04057210 */ /* 0x000fc80007f1e0ff */
[----:B------:R-:W-:Y:S02]  /*13c0*/  IADD3.X R16, R3, R15, R16, P0, !PT ;  /* 0x0000000f03107210 */ /* 0x000fe400007fe410 */
[C---:B------:R-:W-:Y:S02]  /*13d0*/  LEA R14, P3, R5.reuse, c[0x0][0x1b0], 0x2 ;  /* 0x00006c00050e7a11 */ /* 0x040fe400078610ff */
[----:B------:R-:W-:Y:S02]  /*13e0*/  ISETP.GE.AND P0, PT, R2, R11, PT ;  /* 0x0000000b0200720c */ /* 0x000fe40003f06270 */
[----:B------:R-:W-:Y:S02]  /*13f0*/  LEA.HI.X R15, R5, c[0x0][0x1b4], R16, 0x2, P3 ;  /* 0x00006d00050f7a11 */ /* 0x000fe400018f1410 */
[----:B------:R-:W-:Y:S02]  /*1400*/  FSEL R3, R20, RZ, !P2 ;  /* 0x000000ff14037208 */ /* 0x000fe40005000000 */
[----:B------:R-:W-:-:S03]  /*1410*/  FSEL R5, R19, RZ, !P0 ;  /* 0x000000ff13057208 */ /* 0x000fc60004000000 */
[----:B------:R0:W-:Y:S04]  /*1420*/  STG.E [R14.64], R3 ;  /* 0x000000030e007986 */ /* 0x0001e8000c101904 */
[----:B------:R0:W-:Y:S02]  /*1430*/  STG.E [R14.64+0x40], R5 ;  /* 0x000040050e007986 */ /* 0x0001e4000c101904 */
.L_x_555:
[----:B------:R-:W-:Y:S05]  /*1440*/  BSYNC B0 ;  /* 0x0000000000007941 */ /* 0x000fea0003800000 */
.L_x_554:
[----:B------:R-:W-:Y:S01]  /*1450*/  IADD3 R42, R42, 0x1f, RZ ;  /* 0x0000001f2a2a7810 */ /* 0x000fe20007ffe0ff */
[----:B------:R-:W-:Y:S01]  /*1460*/  IMAD R2, R8, c[0x0][0x228], RZ ;  /* 0x00008a0008027a24 */ /* 0x000fe200078e02ff */
[----:B------:R-:W-:Y:S01]  /*1470*/  IADD3 R13, R13, R17, RZ ;  /* 0x000000110d0d7210 */ /* 0x000fe20007ffe0ff */
[----:B------:R-:W-:Y:S01]  /*1480*/  BSSY B0, `(.L_x_556) ;  /* 0x0000022000007945 */ /* 0x000fe20003800000 */
[----:B0-----:R-:W-:Y:S01]  /*1490*/  SHF.R.S32.HI R3, RZ, 0x1f, R42 ;  /* 0x0000001fff037819 */ /* 0x001fe2000001142a */
[----:B------:R-:W-:Y:S01]  /*14a0*/  IMAD R11, R7, c[0x0][0x22c], R2 ;  /* 0x00008b00070b7a24 */ /* 0x000fe200078e0202 */
[----:B------:R-:W-:-:S02]  /*14b0*/  ISETP.NE.U32.AND P0, PT, RZ, c[0x0][0x238], PT ;  /* 0x00008e00ff007a0c */ /* 0x000fc40003f05070 */
[----:B------:R-:W-:Y:S02]  /*14c0*/  LEA.HI R3, R3, R42, RZ, 0x5 ;  /* 0x0000002a03037211 */ /* 0x000fe400078f28ff */
[----:B------:R-:W-:Y:S02]  /*14d0*/  ISETP.NE.AND.EX P0, PT, RZ, c[0x0][0x23c], PT, P0 ;  /* 0x00008f00ff007a0c */ /* 0x000fe40003f05300 */
[----:B------:R-:W-:Y:S01]  /*14e0*/  LOP3.LUT R4, R3, 0xffffffe0, RZ, 0xc0, !PT ;  /* 0xffffffe003047812 */ /* 0x000fe200078ec0ff */
[----:B------:R-:W-:Y:S01]  /*14f0*/  IMAD.WIDE.U32 R2, R7, c[0x0][0x228], R12 ;  /* 0x00008a0007027a25 */ /* 0x000fe200078e000c */
[----:B------:R-:W-:Y:S02]  /*1500*/  ISETP.NE.OR P0, PT, R36, RZ, !P0 ;  /* 0x000000ff2400720c */ /* 0x000fe40004705670 */
[----:B------:R-:W-:Y:S01]  /*1510*/  IADD3 R5, -R37, R4, RZ ;  /* 0x0000000425057210 */ /* 0x000fe20007ffe1ff */
[----:B------:R-:W-:Y:S01]  /*1520*/  IMAD.IADD R3, R3, 0x1, R11 ;  /* 0x0000000103037824 */ /* 0x000fe200078e020b */
[----:B------:R-:W-:-:S02]  /*1530*/  LEA R12, P2, R2, c[0x0][0x208], 0x2 ;  /* 0x00008200020c7a11 */ /* 0x000fc400078410ff */
[----:B------:R-:W-:Y:S02]  /*1540*/  ISETP.GE.OR P1, PT, R36, R5, P1 ;  /* 0x000000052400720c */ /* 0x000fe40000f26670 */
[----:B------:R-:W-:-:S11]  /*1550*/  LEA.HI.X R13, R2, c[0x0][0x20c], R3, 0x2, P2 ;  /* 0x00008300020d7a11 */ /* 0x000fd600010f1403 */
[----:B------:R-:W-:Y:S05]  /*1560*/  @P1 BRA `(.L_x_557) ;  /* 0x0000013000001947 */ /* 0x000fea0003800000 */
[--C-:B------:R-:W-:Y:S01]  /*1570*/  IADD3 R2, P1, P2, R0, R37, R36.reuse ;  /* 0x0000002500027210 */ /* 0x100fe20007a3e024 */
[----:B------:R-:W-:Y:S01]  /*1580*/  IMAD R9, R9, c[0x0][0x1f8], RZ ;  /* 0x00007e0009097a24 */ /* 0x000fe200078e02ff */
[----:B------:R-:W-:Y:S01]  /*1590*/  SHF.R.S32.HI R3, RZ, 0x1f, R37 ;  /* 0x0000001fff037819 */ /* 0x000fe20000011425 */
[----:B------:R-:W-:Y:S01]  /*15a0*/  IMAD R8, R8, c[0x0][0x200], RZ ;  /* 0x0000800008087a24 */ /* 0x000fe200078e02ff */
[----:B------:R-:W-:Y:S01]  /*15b0*/  SHF.R.S32.HI R36, RZ, 0x1f, R36 ;  /* 0x0000001fff247819 */ /* 0x000fe20000011424 */
[----:B------:R-:W-:Y:S01]  /*15c0*/  IMAD R9, R10, c[0x0][0x1fc], R9 ;  /* 0x00007f000a097a24 */ /* 0x000fe200078e0209 */
[----:B------:R-:W-:Y:S01]  /*15d0*/  SHF.R.S32.HI R0, RZ, 0x1f, R0 ;  /* 0x0000001fff007819 */ /* 0x000fe20000011400 */
[----:B------:R-:W-:-:S03]  /*15e0*/  IMAD R5, R7, c[0x0][0x204], R8 ;  /* 0x0000810007057a24 */ /* 0x000fc600078e0208 */
[----:B------:R-:W-:Y:S01]  /*15f0*/  IADD3.X R3, R0, R3, R36, P1, P2 ;  /* 0x0000000300037210 */ /* 0x000fe20000fe4424 */
[C---:B------:R-:W-:Y:S01]  /*1600*/  FMUL.FTZ R0, R6.reuse, 1.4426950216293334961 ;  /* 0x3fb8aa3b06007820 */ /* 0x040fe20000410000 */
[----:B------:R-:W-:-:S03]  /*1610*/  FSETP.NEU.FTZ.AND P1, PT, R6, -INF , PT ;  /* 0xff8000000600780b */ /* 0x000fc60003f3d000 */
        /* <DEDUP_REMOVED lines=8> */
.L_x_557:
[----:B------:R-:W-:Y:S05]  /*16a0*/  BSYNC B0 ;  /* 0x0000000000007941 */ /* 0x000fea0003800000 */
.L_x_556:
        /* <DEDUP_REMOVED lines=9> */
[----:B------:R-:W-:-:S04]  /*1740*/  IMAD R43, R43, c[0x0][0x230], R50 ;  /* 0x00008c002b2b7a24 */ /* 0x000fc800078e0232 */
[----:B------:R-:W-:-:S04]  /*1750*/  IMAD R2, R43, c[0x0][0x170], R10 ;  /* 0x00005c002b027a24 */ /* 0x000fc800078e020a */
[----:B0-----:R-:W-:-:S05]  /*1760*/  IMAD.WIDE R2, R2, R49, c[0x0][0x238] ;  /* 0x00008e0002027625 */ /* 0x001fca00078e0231 */
[----:B------:R-:W-:Y:S01]  /*1770*/  STG.E [R2.64], RZ ;  /* 0x000000ff02007986 */ /* 0x000fe2000c101904 */
[----:B------:R-:W-:Y:S05]  /*1780*/  EXIT ;  /* 0x000000000000794d */ /* 0x000fea0003800000 */
.L_x_558:
        /* <DEDUP_REMOVED lines=15> */
.L_x_1160:


//--------------------- .text._ZN7cutlass13device_kernelIN5flash19enable_sm80_to_sm89INS1_16FlashAttnBwdSm80INS1_25CollectiveMainloopBwdSm80ILi1ELi1EN4cute5tupleIJNS5_1CILi64EEES8_NS7_ILi256EEEEEENS_6half_tEfNS_4arch4Sm80ELb0ELb0ELb0ELb0ELb0ELb0ELb0ELb0ELi2ELi4ELi2ELi2ELb0EEENS1_21CollectiveEpilogueBwdISA_SB_SD_Li256ELb0ELb0ELi4EEENS1_19SingleTileSchedulerILb0ELb0ELb0ELi64EEEEEEEEEvNT_6ParamsE --------------------------
	.section	.text._ZN7cutlass13device_kernelIN5flash19enable_sm80_to_sm89INS1_16FlashAttnBwdSm80INS1_25CollectiveMainloopBwdSm80ILi1ELi1EN4cute5tupleIJNS5_1CILi64EEES8_NS7_ILi256EEEEEENS_6half_tEfNS_4arch4Sm80ELb0ELb0ELb0ELb0ELb0ELb0ELb0ELb0ELi2ELi4ELi2ELi2ELb0EEENS1_21CollectiveEpilogueBwdISA_SB_SD_Li256ELb0ELb0ELi4EEENS1_19SingleTileSchedulerILb0ELb0ELb0ELi64EEEEEEEEEvNT_6ParamsE,"ax",@progbits
	.sectioninfo	@"SHI_REGISTERS=255"
	.align	128
.text._ZN7cutlass13device_kernelIN5flash19enable_sm80_to_sm89INS1_16FlashAttnBwdSm80INS1_25CollectiveMainloopBwdSm80ILi1ELi1EN4cute5tupleIJNS5_1CILi64EEES8_NS7_ILi256EEEEEENS_6half_tEfNS_4arch4Sm80ELb0ELb0ELb0ELb0ELb0ELb0ELb0ELb0ELi2ELi4ELi2ELi2ELb0EEENS1_21CollectiveEpilogueBwdISA_SB_SD_Li256ELb0ELb0ELi4EEENS1_19SingleTileSchedulerILb0ELb0ELb0ELi64EEEEEEEEEvNT_6ParamsE:
        .type           _ZN7cutlass13device_kernelIN5flash19enable_sm80_to_sm89INS1_16FlashAttnBwdSm80INS1_25CollectiveMainloopBwdSm80ILi1ELi1EN4cute5tupleIJNS5_1CILi64EEES8_NS7_ILi256EEEEEENS_6half_tEfNS_4arch4Sm80ELb0ELb0ELb0ELb0ELb0ELb0ELb0ELb0ELi2ELi4ELi2ELi2ELb0EEENS1_21CollectiveEpilogueBwdISA_SB_SD_Li256ELb0ELb0ELi4EEENS1_19SingleTileSchedulerILb0ELb0ELb0ELi64EEEEEEEEEvNT_6ParamsE,@function
        .size           _ZN7cutlass13device_kernelIN5flash19enable_sm80_to_sm89INS1_16FlashAttnBwdSm80INS1_25CollectiveMainloopBwdSm80ILi1ELi1EN4cute5tupleIJNS5_1CILi64EEES8_NS7_ILi256EEEEEENS_6half_tEfNS_4arch4Sm80ELb0ELb0ELb0ELb0ELb0ELb0ELb0ELb0ELi2ELi4ELi2ELi2ELb0EEENS1_21CollectiveEpilogueBwdISA_SB_SD_Li256ELb0ELb0ELi4EEENS1_19SingleTileSchedulerILb0ELb0ELb0ELi64EEEEEEEEEvNT_6ParamsE,(.L_x_1161 - _ZN7cutlass13device_kernelIN5flash19enable_sm80_to_sm89INS1_16FlashAttnBwdSm80INS1_25CollectiveMainloopBwdSm80ILi1ELi1EN4cute5tupleIJNS5_1CILi64EEES8_NS7_ILi256EEEEEENS_6half_tEfNS_4arch4Sm80ELb0ELb0ELb0ELb0ELb0ELb0ELb0ELb0ELi2ELi4ELi2ELi2ELb0EEENS1_21CollectiveEpilogueBwdISA_SB_SD_Li256ELb0ELb0ELi4EEENS1_19SingleTileSchedulerILb0ELb0ELb0ELi64EEEEEEEEEvNT_6ParamsE)
        .other          _ZN7cutlass13device_kernelIN5flash19enable_sm80_to_sm89INS1_16FlashAttnBwdSm80INS1_25CollectiveMainloopBwdSm80ILi1ELi1EN4cute5tupleIJNS5_1CILi64EEES8_NS7_ILi256EEEEEENS_6half_tEfNS_4arch4Sm80ELb0ELb0ELb0ELb0ELb0ELb0ELb0ELb0ELi2ELi4ELi2ELi2ELb0EEENS1_21CollectiveEpilogueBwdISA_SB_SD_Li256ELb0ELb0ELi4EEENS1_19SingleTileSchedulerILb0ELb0ELb0ELi64EEEEEEEEEvNT_6ParamsE,@"STO_CUDA_ENTRY STV_DEFAULT"
_ZN7cutlass13device_kernelIN5flash19enable_sm80_to_sm89INS1_16FlashAttnBwdSm80INS1_25CollectiveMainloopBwdSm80ILi1ELi1EN4cute5tupleIJNS5_1CILi64EEES8_NS7_ILi256EEEEEENS_6half_tEfNS_4arch4Sm80ELb0ELb0ELb0ELb0ELb0ELb0ELb0ELb0ELi2ELi4ELi2ELi2ELb0EEENS1_21CollectiveEpilogueBwdISA_SB_SD_Li256ELb0ELb0ELi4EEENS1_19SingleTileSchedulerILb0ELb0ELb0ELi64EEEEEEEEEvNT_6ParamsE:
[----:B------:R-:W-:-:S03]  /*0000*/  MOV R1, c[0x0][0x28] ;  /* 0x00000a0000017a02 */ /* 0x000fc60000000f00 */
[----:B------:R-:W1:Y:S01]  /*0010*/  S2UR UR10, SR_CTAID.Z ;  /* 0x00000000000a79c3 */ /* 0x000e620000002700 */
[----:B------:R-:W-:Y:S02]  /*0020*/  IADD3 R1, R1, -0x18, RZ ;  /* 0xffffffe801017810 */ /* 0x000fe40007ffe0ff */
[----:B-1----:R-:W-:-:S13]  /*0030*/  ISETP.LE.AND P0, PT, RZ, UR10, PT ;  /* 0x0000000aff007c0c */ /* 0x002fda000bf03270 */
[----:B------:R-:W-:Y:S05]  /*0040*/  @!P0 EXIT ;  /* 0x000000000000894d */ /* 0x000fea0003800000 */
[----:B------:R-:W1:Y:S01]  /*0050*/  S2R R244, SR_TID.X ;  /* 0x0000000000f47919 */ /* 0x000e620000002100 */
[----:B------:R-:W-:Y:S01]  /*0060*/  IMAD.MOV.U32 R0, RZ, RZ, c[0x0][0x248] ;  /* 0x00009200ff007624 */ /* 0x000fe200078e00ff */
[----:B------:R-:W-:Y:S01]  /*0070*/  USHF.R.S32.HI UR11, URZ, 0x1f, UR10 ;  /* 0x0000001f3f0b7899 */ /* 0x000fe2000801140a */
[----:B------:R-:W-:Y:S01]  /*0080*/  IMAD.MOV.U32 R21, RZ, RZ, -0x40 ;  /* 0xffffffc0ff157424 */ /* 0x000fe200078e00ff */
[----:B------:R-:W2:Y:S01]  /*0090*/  S2R R22, SR_CTAID.Y ;  /* 0x0000000000167919 */ /* 0x000ea20000002600 */
[----:B------:R-:W-:Y:S01]  /*00a0*/  ULDC.64 UR4, c[0x0][0x1e8] ;  /* 0x00007a0000047ab9 */ /* 0x000fe20000000a00 */
[----:B------:R-:W-:Y:S01]  /*00b0*/  ISETP.NE.AND P0, PT, R0, 0x1, PT ;  /* 0x000000010000780c */ /* 0x000fe20003f05270 */
[----:B------:R-:W-:Y:S01]  /*00c0*/  UIMAD UR4, UR11, UR4, URZ ;  /* 0x000000040b0472a4 */ /* 0x000fe2000f8e023f */
[----:B------:R-:W3:Y:S01]  /*00d0*/  S2R R12, SR_CTAID.X ;  /* 0x00000000000c7919 */ /* 0x000ee20000002500 */
[----:B------:R-:W-:Y:S01]  /*00e0*/  IMAD.U32 R15, RZ, RZ, UR10 ;  /* 0x0000000aff0f7e24 */ /* 0x000fe2000f8e00ff */
[----:B------:R-:W-:Y:S01]  /*00f0*/  ULDC.64 UR14, c[0x0][0x118] ;  /* 0x00004600000e7ab9 */ /* 0x000fe20000000a00 */
[----:B------:R-:W-:Y:S01]  /*0100*/  IMAD.MOV.U32 R18, RZ, RZ, c[0x0][0x1dc] ;  /* 0x00007700ff127624 */ /* 0x000fe200078e00ff */
[----:B------:R-:W-:-:S02]  /*0110*/  UIMAD UR6, UR10, UR5, UR4 ;  /* 0x000000050a0672a4 */ /* 0x000fc4000f8e0204 */
[----:B------:R-:W-:Y:S02]  /*0120*/  UMOV UR16, 0x6 ;  /* 0x0000000600107882 */ /* 0x000fe40000000000 */
[----:B------:R-:W-:Y:S02]  /*0130*/  ULDC.64 UR4, c[0x0][0x1b8] ;  /* 0x00006e0000047ab9 */ /* 0x000fe40000000a00 */
[----:B------:R-:W-:-:S04]  /*0140*/  UIMAD UR4, UR11, UR4, URZ ;  /* 0x000000040b0472a4 */ /* 0x000fc8000f8e023f */
[----:B------:R-:W-:Y:S01]  /*0150*/  UIMAD UR4, UR10, UR5, UR4 ;  /* 0x000000050a0472a4 */ /* 0x000fe2000f8e0204 */
[----:B-1----:R-:W-:Y:S01]  /*0160*/  SHF.R.S32.HI R16, RZ, 0x1f, R244 ;  /* 0x0000001fff107819 */ /* 0x002fe200000114f4 */
[----:B------:R-:W-:-:S03]  /*0170*/  IMAD.SHL.U32 R24, R244, 0x4, RZ ;  /* 0x00000004f4187824 */ /* 0x000fc600078e00ff */
[----:B------:R-:W-:Y:S01]  /*0180*/  LEA.HI R0, R16, R244, RZ, 0x3 ;  /* 0x000000f410007211 */ /* 0x000fe200078f18ff */
[----:B--2---:R-:W-:Y:S01]  /*0190*/  @P0 IMAD.HI.U32 R2, R22, c[0x0][0x24c], RZ ;  /* 0x0000930016020a27 */ /* 0x004fe200078e00ff */
[----:B------:R-:W-:Y:S02]  /*01a0*/  SHF.R.S32.HI R23, RZ, 0x1f, R22 ;  /* 0x0000001fff177819 */ /* 0x000fe40000011416 */
[----:B------:R-:W-:Y:S01]  /*01b0*/  SHF.R.S32.HI R246, RZ, 0x3, R0 ;  /* 0x00000003fff67819 */ /* 0x000fe20000011400 */
[----:B------:R-:W-:Y:S01]  /*01c0*/  IMAD.MOV.U32 R4, RZ, RZ, R22 ;  /* 0x000000ffff047224 */ /* 0x000fe200078e0016 */
[----:B------:R-:W-:Y:S01]  /*01d0*/  LOP3.LUT R0, R0, 0xfffffff8, RZ, 0xc0, !PT ;  /* 0xfffffff800007812 */ /* 0x000fe200078ec0ff */
[----:B---3--:R-:W-:Y:S01]  /*01e0*/  IMAD R21, R12, R21, c[0x0][0x198] ;  /* 0x000066000c157624 */ /* 0x008fe200078e0215 */
[----:B------:R-:W-:Y:S01]  /*01f0*/  @P0 SHF.R.U32.HI R4, RZ, c[0x0][0x250], R2 ;  /* 0x00009400ff040a19 */ /* 0x000fe20000011602 */
[----:B------:R-:W-:Y:S01]  /*0200*/  IMAD.SHL.U32 R2, R246, 0x40, RZ ;  /* 0x00000040f6027824 */ /* 0x000fe200078e00ff */
[----:B------:R-:W-:Y:S01]  /*0210*/  SHF.R.S32.HI R247, RZ, 0x1f, R246 ;  /* 0x0000001ffff77819 */ /* 0x000fe200000114f6 */
[----:B------:R-:W-:Y:S01]  /*0220*/  IMAD.IADD R20, R244, 0x1, -R0 ;  /* 0x00000001f4147824 */ /* 0x000fe200078e0a00 */
[----:B------:R-:W-:-:S02]  /*0230*/  SHF.R.S32.HI R0, RZ, 0x1f, R4 ;  /* 0x0000001fff007819 */ /* 0x000fc40000011404 */
[----:B------:R-:W-:Y:S01]  /*0240*/  SHF.R.S32.HI R25, RZ, 0x1f, R24 ;  /* 0x0000001fff197819 */ /* 0x000fe20000011418 */
[----:B------:R-:W-:Y:S02]  /*0250*/  IMAD.SHL.U32 R10, R20, 0x8, RZ ;  /* 0x00000008140a7824 */ /* 0x000fe400078e00ff */
[C---:B------:R-:W-:Y:S02]  /*0260*/  IMAD R3, R0.reuse, c[0x0][0x1e0], RZ ;  /* 0x0000780000037a24 */ /* 0x040fe400078e02ff */
[----:B------:R-:W-:Y:S01]  /*0270*/  IMAD R5, R0, c[0x0][0x1b0], RZ ;  /* 0x00006c0000057a24 */ /* 0x000fe200078e02ff */
[----:B------:R-:W-:Y:S01]  /*0280*/  SHF.R.S32.HI R11, RZ, 0x1f, R10 ;  /* 0x0000001fff0b7819 */ /* 0x000fe2000001140a */
[----:B------:R-:W-:Y:S01]  /*0290*/  IMAD R6, R4, c[0x0][0x1e4], R3 ;  /* 0x0000790004067a24 */ /* 0x000fe200078e0203 */
[----:B------:R-:W-:Y:S01]  /*02a0*/  LOP3.LUT R0, R2, 0x1c0, RZ, 0xc0, !PT ;  /* 0x000001c002007812 */ /* 0x000fe200078ec0ff */
[----:B------:R-:W-:Y:S01]  /*02b0*/  IMAD.WIDE R12, R12, 0x40, R246 ;  /* 0x000000400c0c7825 */ /* 0x000fe200078e02f6 */
[----:B------:R-:W-:Y:S01]  /*02c0*/  ISETP.GE.AND P3, PT, R10, c[0x0][0x1cc], PT ;  /* 0x000073000a007a0c */ /* 0x000fe20003f66270 */
[----:B------:R1:W-:Y:S01]  /*02d0*/  STL.64 [R1], R24 ;  /* 0x0000001801007387 */ /* 0x0003e20000100a00 */
[--C-:B------:R-:W-:Y:S01]  /*02e0*/  LOP3.LUT R8, R0, 0x38, R10.reuse, 0xf8, !PT ;  /* 0x0000003800087812 */ /* 0x100fe200078ef80a */
[----:B------:R-:W-:Y:S01]  /*02f0*/  IMAD.WIDE.U32 R2, R4, c[0x0][0x1e0], R10 ;  /* 0x0000780004027a25 */ /* 0x000fe200078e000a */
[----:B------:R-:W-:-:S03]  /*0300*/  SHF.R.U32.HI R7, RZ, 0x3, R0 ;  /* 0x00000003ff077819 */ /* 0x000fc60000011600 */
[----:B------:R-:W-:Y:S01]  /*0310*/  IMAD R0, R4, c[0x0][0x1b4], R5 ;  /* 0x00006d0004007a24 */ /* 0x000fe200078e0205 */
[----:B------:R-:W-:Y:S01]  /*0320*/  LOP3.LUT R17, R8, R7, RZ, 0x3c, !PT ;  /* 0x0000000708117212 */ /* 0x000fe200078e3cff */
[----:B------:R-:W-:Y:S02]  /*0330*/  IMAD.IADD R3, R3, 0x1, R6 ;  /* 0x0000000103037824 */ /* 0x000fe400078e0206 */
[----:B------:R-:W-:-:S04]  /*0340*/  IMAD.WIDE.U32 R4, R4, c[0x0][0x1b0], R10 ;  /* 0x00006c0004047a25 */ /* 0x000fc800078e000a */
[----:B------:R-:W-:Y:S02]  /*0350*/  IMAD.U32 R6, RZ, RZ, UR10 ;  /* 0x0000000aff067e24 */ /* 0x000fe4000f8e00ff */
[----:B------:R-:W-:Y:S02]  /*0360*/  IMAD.IADD R5, R5, 0x1, R0 ;  /* 0x0000000105057824 */ /* 0x000fe400078e0200 */
[----:B------:R-:W-:-:S04]  /*0370*/  IMAD.WIDE.U32 R2, R6, c[0x0][0x1e8], R2 ;  /* 0x00007a0006027a25 */ /* 0x000fc800078e0002 */
[----:B------:R-:W-:Y:S01]  /*0380*/  IMAD R0, R247, c[0x0][0x178], RZ ;  /* 0x00005e00f7007a24 */ /* 0x000fe200078e02ff */
[----:B------:R-:W-:Y:S01]  /*0390*/  IADD3 R3, R3, UR6, RZ ;  /* 0x0000000603037c10 */ /* 0x000fe2000fffe0ff */
[----:B------:R-:W-:-:S04]  /*03a0*/  IMAD.WIDE.U32 R4, R6, c[0x0][0x1b8], R4 ;  /* 0x00006e0006047a25 */ /* 0x000fc800078e0004 */
[C---:B------:R-:W-:Y:S01]  /*03b0*/  IMAD R0, R246.reuse, c[0x0][0x17c], R0 ;  /* 0x00005f00f6007a24 */ /* 0x040fe200078e0200 */
[----:B------:R-:W-:Y:S01]  /*03c0*/  IADD3 R7, R5, UR4, RZ ;  /* 0x0000000405077c10 */ /* 0x000fe2000fffe0ff */
[----:B------:R-:W-:Y:S01]  /*03d0*/  IMAD.WIDE.U32 R8, R246, c[0x0][0x178], R10 ;  /* 0x00005e00f6087a25 */ /* 0x000fe200078e000a */
[----:B------:R-:W-:Y:S02]  /*03e0*/  ULDC.64 UR4, c[0x0][0x188] ;  /* 0x0000620000047ab9 */ /* 0x000fe40000000a00 */
[----:B------:R-:W-:Y:S01]  /*03f0*/  UIMAD UR4, UR11, UR4, URZ ;  /* 0x000000040b0472a4 */ /* 0x000fe2000f8e023f */
[----:B------:R-:W-:Y:S02]  /*0400*/  IMAD R6, R13, c[0x0][0x1d8], RZ ;  /* 0x000076000d067a24 */ /* 0x000fe400078e02ff */
[----:B------:R-:W-:Y:S01]  /*0410*/  IMAD.IADD R9, R9, 0x1, R0 ;  /* 0x0000000109097824 */ /* 0x000fe200078e0200 */
[----:B------:R-:W-:Y:S01]  /*0420*/  UIMAD UR5, UR10, UR5, UR4 ;  /* 0x000000050a0572a4 */ /* 0x000fe2000f8e0204 */
[----:B------:R-:W-:-:S02]  /*0430*/  IMAD R0, R23, c[0x0][0x180], RZ ;  /* 0x0000600017007a24 */ /* 0x000fc400078e02ff */
[C---:B------:R-:W-:Y:S02]  /*0440*/  IMAD R5, R12.reuse, c[0x0][0x1dc], R6 ;  /* 0x000077000c057a24 */ /* 0x040fe400078e0206 */
[----:B------:R-:W-:-:S04]  /*0450*/  IMAD.WIDE.U32 R2, R12, c[0x0][0x1d8], R2 ;  /* 0x000076000c027a25 */ /* 0x000fc800078e0002 */
[----:B------:R-:W-:Y:S02]  /*0460*/  IMAD R13, R13, c[0x0][0x1a8], RZ ;  /* 0x00006a000d0d7a24 */ /* 0x000fe400078e02ff */
[----:B------:R-:W-:Y:S01]  /*0470*/  IMAD.MOV.U32 R6, RZ, RZ, R4 ;  /* 0x000000ffff067224 */ /* 0x000fe200078e0004 */
[----:B------:R-:W-:Y:S01]  /*0480*/  LEA R4, P0, R2, c[0x0][0x1c0], 0x1 ;  /* 0x0000700002047a11 */ /* 0x000fe200078008ff */
[----:B------:R-:W-:Y:S02]  /*0490*/  IMAD R0, R22, c[0x0][0x184], R0 ;  /* 0x0000610016007a24 */ /* 0x000fe400078e0200 */
[----:B------:R-:W-:Y:S02]  /*04a0*/  IMAD.IADD R3, R3, 0x1, R5 ;  /* 0x0000000103037824 */ /* 0x000fe400078e0205 */
[----:B------:R-:W-:Y:S02]  /*04b0*/  IMAD R14, R12, c[0x0][0x1ac], R13 ;  /* 0x00006b000c0e7a24 */ /* 0x000fe400078e020d */
[----:B------:R-:W-:Y:S01]  /*04c0*/  IMAD.WIDE.U32 R8, R22, c[0x0][0x180], R8 ;  /* 0x0000600016087a25 */ /* 0x000fe200078e0008 */
[----:B------:R-:W-:-:S03]  /*04d0*/  LEA.HI.X R5, R2, c[0x0][0x1c4], R3, 0x1, P0 ;  /* 0x0000710002057a11 */ /* 0x000fc600000f0c03 */
[----:B------:R-:W-:-:S04]  /*04e0*/  IMAD.WIDE.U32 R12, R12, c[0x0][0x1a8], R6 ;  /* 0x00006a000c0c7a25 */ /* 0x000fc800078e0006 */
[----:B------:R-:W-:Y:S01]  /*04f0*/  IMAD.IADD R9, R9, 0x1, R0 ;  /* 0x0000000109097824 */ /* 0x000fe200078e0200 */
[----:B------:R-:W-:Y:S01]  /*0500*/  LEA R2, P0, R12, c[0x0][0x190], 0x1 ;  /* 0x000064000c027a11 */ /* 0x000fe200078008ff */
[----:B------:R-:W-:Y:S01]  /*0510*/  IMAD.IADD R0, R13, 0x1, R14 ;  /* 0x000000010d007824 */ /* 0x000fe200078e020e */
[----:B------:R-:W-:Y:S01]  /*0520*/  IADD3 R13, R10, 0x40, RZ ;  /* 0x000000400a0d7810 */ /* 0x000fe20007ffe0ff */
[----:B------:R-:W-:Y:S01]  /*0530*/  IMAD.WIDE.U32 R14, R15, c[0x0][0x188], R8 ;  /* 0x000062000f0e7a25 */ /* 0x000fe200078e0008 */
[----:B------:R-:W-:Y:S02]  /*0540*/  LEA.HI R8, R16, R244, RZ, 0x6 ;  /* 0x000000f410087211 */ /* 0x000fe400078f30ff */
[----:B------:R-:W-:Y:S01]  /*0550*/  LEA.HI.X R3, R12, c[0x0][0x194], R0, 0x1, P0 ;  /* 0x000065000c037a11 */ /* 0x000fe200000f0c00 */
[----:B------:R-:W-:Y:S01]  /*0560*/  IMAD.IADD R0, R21, 0x1, -R246 ;  /* 0x0000000115007824 */ /* 0x000fe200078e0af6 */
[----:B------:R-:W-:Y:S01]  /*0570*/  SHF.R.S32.HI R19, RZ, 0x6, R8 ;  /* 0x00000006ff137819 */ /* 0x000fe20000011408 */
[----:B------:R-:W-:Y:S01]  /*0580*/  IMAD.MOV.U32 R7, RZ, RZ, c[0x0][0x1d8] ;  /* 0x00007600ff077624 */ /* 0x000fe200078e00ff */
[----:B------:R-:W-:Y:S01]  /*0590*/  ISETP.GE.AND P2, PT, R13, c[0x0][0x1cc], PT ;  /* 0x000073000d007a0c */ /* 0x000fe20003f46270 */
[----:B------:R-:W-:Y:S01]  /*05a0*/  IMAD.MOV.U32 R9, RZ, RZ, c[0x0][0x1a8] ;  /* 0x00006a00ff097624 */ /* 0x000fe200078e00ff */
[C---:B------:R-:W-:Y:S01]  /*05b0*/  ISETP.LT.OR P0, PT, R0.reuse, 0x1, P3 ;  /* 0x000000010000780c */ /* 0x040fe20001f01670 */
[----:B------:R-:W-:Y:S01]  /*05c0*/  IMAD R8, R19, 0x200, R17 ;  /* 0x0000020013087824 */ /* 0x000fe200078e0211 */
[C---:B------:R-:W-:Y:S01]  /*05d0*/  LEA R6, P1, R7.reuse, R4, 0x6 ;  /* 0x0000000407067211 */ /* 0x040fe200078230ff */
[----:B------:R-:W-:Y:S01]  /*05e0*/  IMAD.MOV.U32 R12, RZ, RZ, c[0x0][0x1ac] ;  /* 0x00006b00ff0c7624 */ /* 0x000fe200078e00ff */
[----:B------:R-:W-:Y:S01]  /*05f0*/  ISETP.LT.OR P4, PT, R0, 0x1, P2 ;  /* 0x000000010000780c */ /* 0x000fe20001781670 */
[----:B------:R-:W-:Y:S01]  /*0600*/  IMAD.SHL.U32 R238, R8, 0x2, RZ ;  /* 0x0000000208ee7824 */ /* 0x000fe200078e00ff */
[----:B------:R-:W-:Y:S01]  /*0610*/  LEA.HI.X R7, R7, R5, R18, 0x6, P1 ;  /* 0x0000000507077211 */ /* 0x000fe200008f3412 */
[----:B------:R-:W-:Y:S01]  /*0620*/  IMAD.SHL.U32 R19, R19, 0x8, RZ ;  /* 0x0000000813137824 */ /* 0x000fe200078e00ff */
[----:B------:R-:W-:-:S02]  /*0630*/  IADD3 R18, R10, 0x80, RZ ;  /* 0x000000800a127810 */ /* 0x000fc40007ffe0ff */
[----:B------:R-:W-:Y:S02]  /*0640*/  IADD3 R17, R10, 0xc0, RZ ;  /* 0x000000c00a117810 */ /* 0x000fe40007ffe0ff */
[----:B------:R-:W-:Y:S01]  /*0650*/  ISETP.GE.AND P1, PT, R18, c[0x0][0x1cc], PT ;  /* 0x0000730012007a0c */ /* 0x000fe20003f26270 */
[----:B------:R2:W-:Y:S01]  /*0660*/  LDGSTS.E.BYPASS.LTC128B.128 [R238+0x8080], [R4.64], !P0 ;  /* 0x0808000004ee7fae */ /* 0x0005e2000c101d4e */
[----:B------:R-:W-:Y:S02]  /*0670*/  LEA R8, P0, R9, R2, 0x6 ;  /* 0x0000000209087211 */ /* 0x000fe400078030ff */
[----:B------:R-:W-:Y:S01]  /*0680*/  ISETP.GE.AND P5, PT, R17, c[0x0][0x1cc], PT ;  /* 0x0000730011007a0c */ /* 0x000fe20003fa6270 */
[----:B------:R2:W-:Y:S01]  /*0690*/  LDGSTS.E.BYPASS.LTC128B.128 [R238+0xa080], [R4.64+0x80], !P4 ;  /* 0x0a08008004ee7fae */ /* 0x0005e2000e101d4e */
[----:B------:R-:W-:Y:S02]  /*06a0*/  LEA.HI.X R9, R9, R3, R12, 0x6, P0 ;  /* 0x0000000309097211 */ /* 0x000fe400000f340c */
[----:B------:R-:W-:Y:S01]  /*06b0*/  IADD3 R12, R15, UR5, RZ ;  /* 0x000000050f0c7c10 */ /* 0x000fe2000fffe0ff */
[----:B------:R-:W-:Y:S01]  /*06c0*/  ULDC.64 UR4, c[0x0][0x278] ;  /* 0x00009e0000047ab9 */ /* 0x000fe20000000a00 */
[----:B------:R-:W-:Y:S01]  /*06d0*/  LEA R250, P0, R14, c[0x0][0x160], 0x1 ;  /* 0x000058000efa7a11 */ /* 0x000fe200078008ff */
[----:B------:R-:W-:Y:S01]  /*06e0*/  UIMAD UR6, UR11, UR4, URZ ;  /* 0x000000040b0672a4 */ /* 0x000fe2000f8e023f */
[C---:B------:R-:W-:Y:S01]  /*06f0*/  ISETP.LT.OR P3, PT, R0.reuse, 0x21, P3 ;  /* 0x000000210000780c */ /* 0x040fe20001f61670 */
[----:B------:R-:W-:Y:S01]  /*0700*/  UIMAD.WIDE.U32 UR12, UR10, UR4, URZ ;  /* 0x000000040a0c72a5 */ /* 0x000fe2000f8e003f */
[----:B------:R-:W-:Y:S01]  /*0710*/  ISETP.LT.OR P6, PT, R0, 0x1, P1 ;  /* 0x000000010000780c */ /* 0x000fe20000fc1670 */
[----:B------:R-:W-:Y:S01]  /*0720*/  UIMAD UR5, UR10, UR5, UR6 ;  /* 0x000000050a0572a4 */ /* 0x000fe2000f8e0206 */
[----:B------:R-:W-:-:S02]  /*0730*/  LEA.HI.X R251, R14, c[0x0][0x164], R12, 0x1, P0 ;  /* 0x000059000efb7a11 */ /* 0x000fc400000f0c0c */
[C---:B------:R-:W-:Y:S01]  /*0740*/  ISETP.LT.OR P4, PT, R0.reuse, 0x1, P5 ;  /* 0x000000010000780c */ /* 0x040fe20002f81670 */
[----:B------:R-:W-:Y:S01]  /*0750*/  UIADD3 UR8, UR13, UR5, URZ ;  /* 0x000000050d087290 */ /* 0x000fe2000fffe03f */
[----:B------:R-:W-:Y:S01]  /*0760*/  P2R R12, PR, RZ, 0x8 ;  /* 0x00000008ff0c7803 */ /* 0x000fe20000000000 */
[----:B------:R-:W-:Y:S01]  /*0770*/  ULDC.64 UR6, c[0x0][0x178] ;  /* 0x00005e0000067ab9 */ /* 0x000fe20000000a00 */
[----:B------:R-:W-:Y:S01]  /*0780*/  ISETP.LT.OR P0, PT, R0, 0x21, P2 ;  /* 0x000000210000780c */ /* 0x000fe20001701670 */
[----:B------:R-:W-:Y:S01]  /*0790*/  ULDC.64 UR4, c[0x0][0x218] ;  /* 0x0000860000047ab9 */ /* 0x000fe20000000a00 */
[----:B------:R-:W-:Y:S01]  /*07a0*/  ISETP.NE.AND P2, PT, R12, RZ, PT ;  /* 0x000000ff0c00720c */ /* 0x000fe20003f45270 */
[----:B------:R-:W-:Y:S01]  /*07b0*/  UIMAD UR4, UR11, UR4, URZ ;  /* 0x000000040b0472a4 */ /* 0x000fe2000f8e023f */
[----:B------:R-:W-:Y:S01]  /*07c0*/  P2R R12, PR, RZ, 0x1 ;  /* 0x00000001ff0c7803 */ /* 0x000fe20000000000 */
[----:B------:R2:W-:Y:S01]  /*07d0*/  LDGSTS.E.BYPASS.LTC128B.128 [R238+0xc080], [R4.64+0x100], !P6 ;  /* 0x0c08010004ee7fae */ /* 0x0005e2000f101d4e */
[----:B------:R-:W-:Y:S01]  /*07e0*/  ISETP.LT.OR P1, PT, R0, 0x21, P1 ;  /* 0x000000210000780c */ /* 0x000fe20000f21670 */
[----:B------:R-:W-:Y:S01]  /*07f0*/  UIMAD UR4, UR10, UR5, UR4 ;  /* 0x000000050a0472a4 */ /* 0x000fe2000f8e0204 */
[----:B------:R-:W-:Y:S01]  /*0800*/  ISETP.NE.AND P6, PT, R12, RZ, PT ;  /* 0x000000ff0c00720c */ /* 0x000fe20003fc5270 */
[----:B------:R2:W-:Y:S01]  /*0810*/  LDGSTS.E.BYPASS.LTC128B.128 [R238+0xe080], [R4.64+0x180], !P4 ;  /* 0x0e08018004ee7fae */ /* 0x0005e2000e101d4e */
[----:B------:R-:W-:Y:S01]  /*0820*/  ISETP.GE.AND P4, PT, R10, c[0x0][0x19c], PT ;  /* 0x000067000a007a0c */ /* 0x000fe20003f86270 */
[----:B------:R-:W-:Y:S01]  /*0830*/  USHF.L.U32 UR9, UR6, 0x6, URZ ;  /* 0x0000000606097899 */ /* 0x000fe2000800063f */
[----:B------:R-:W-:Y:S01]  /*0840*/  ISETP.GE.AND P3, PT, R13, c[0x0][0x19c], PT ;  /* 0x000067000d007a0c */ /* 0x000fe20003f66270 */
[----:B------:R-:W-:Y:S01]  /*0850*/  USHF.L.U64.HI UR7, UR6, UR16, UR7 ;  /* 0x0000001006077299 */ /* 0x000fe20008010207 */
[C---:B------:R-:W-:Y:S01]  /*0860*/  ISETP.LT.OR P0, PT, R0.reuse, 0x21, P5 ;  /* 0x000000210000780c */ /* 0x040fe20002f01670 */
[----:B------:R3:W-:Y:S01]  /*0870*/  LDGSTS.E.BYPASS.LTC128B.128 [R238+0x9080], [R6.64], !P2 ;  /* 0x0908000006ee7fae */ /* 0x0007e2000d101d4e */
[----:B------:R-:W-:-:S02]  /*0880*/  ISETP.LT.OR P2, PT, R0, 0x1, P4 ;  /* 0x000000010000780c */ /* 0x000fc40002741670 */
[----:B------:R-:W-:-:S03]  /*0890*/  ISETP.LT.OR P5, PT, R0, 0x1, P3 ;  /* 0x000000010000780c */ /* 0x000fc60001fa1670 */
[----:B------:R3:W-:Y:S04]  /*08a0*/  LDGSTS.E.BYPASS.LTC128B.128 [R238+0xb080], [R6.64+0x80], !P6 ;  /* 0x0b08008006ee7fae */ /* 0x0007e8000f101d4e */
[----:B------:R3:W-:Y:S01]  /*08b0*/  LDGSTS.E.BYPASS.LTC128B.128 [R238+0xd080], [R6.64+0x100], !P1 ;  /* 0x0d08010006ee7fae */ /* 0x0007e2000c901d4e */
[----:B------:R-:W-:-:S03]  /*08c0*/  ISETP.GE.AND P1, PT, R18, c[0x0][0x19c], PT ;  /* 0x0000670012007a0c */ /* 0x000fc60003f26270 */
[----:B------:R3:W-:Y:S01]  /*08d0*/  LDGSTS.E.BYPASS.LTC128B.128 [R238+0xf080], [R6.64+0x180], !P0 ;  /* 0x0f08018006ee7fae */ /* 0x0007e2000c101d4e */
[----:B------:R-:W-:-:S03]  /*08e0*/  ISETP.GE.AND P0, PT, R17, c[0x0][0x19c], PT ;  /* 0x0000670011007a0c */ /* 0x000fc60003f06270 */
[----:B------:R4:W-:Y:S01]  /*08f0*/  LDGSTS.E.BYPASS.LTC128B.128 [R238+0x80], [R2.64], !P2 ;  /* 0x0008000002ee7fae */ /* 0x0009e2000d101d4e */
[C---:B------:R-:W-:Y:S01]  /*0900*/  ISETP.LT.OR P6, PT, R0.reuse, 0x1, P0 ;  /* 0x000000010000780c */ /* 0x040fe200007c1670 */
[----:B--2---:R-:W-:Y:S02]  /*0910*/  IMAD R4, R23, c[0x0][0x270], RZ ;  /* 0x00009c0017047a24 */ /* 0x004fe400078e02ff */
[----:B------:R4:W-:Y:S01]  /*0920*/  LDGSTS.E.BYPASS.LTC128B.128 [R238+0x2080], [R2.64+0x80], !P5 ;  /* 0x0208008002ee7fae */ /* 0x0009e2000e901d4e */
[C---:B------:R-:W-:Y:S02]  /*0930*/  ISETP.LT.OR P5, PT, R0.reuse, 0x1, P1 ;  /* 0x000000010000780c */ /* 0x040fe40000fa1670 */
[----:B------:R-:W-:Y:S01]  /*0940*/  ISETP.LT.OR P0, PT, R0, 0x21, P0 ;  /* 0x000000210000780c */ /* 0x000fe20000701670 */
[C---:B---3--:R-:W-:Y:S02]  /*0950*/  IMAD R6, R22.reuse, c[0x0][0x274], R4 ;  /* 0x00009d0016067a24 */ /* 0x048fe400078e0204 */
[----:B------:R-:W-:-:S05]  /*0960*/  IMAD.WIDE.U32 R4, R22, c[0x0][0x270], R24 ;  /* 0x00009c0016047a25 */ /* 0x000fca00078e0018 */
[----:B------:R-:W-:Y:S02]  /*0970*/  IADD3 R7, P2, R4, UR12, RZ ;  /* 0x0000000c04077c10 */ /* 0x000fe4000ff5e0ff */
[----:B------:R-:W-:Y:S02]  /*0980*/  P2R R4, PR, RZ, 0x20 ;  /* 0x00000020ff047803 */ /* 0x000fe40000000000 */
[----:B------:R-:W-:Y:S02]  /*0990*/  IADD3.X R6, R5, UR8, R6, P2, !PT ;  /* 0x0000000805067c10 */ /* 0x000fe400097fe406 */
[----:B------:R-:W-:Y:S01]  /*09a0*/  ISETP.NE.AND P2, PT, R4, RZ, PT ;  /* 0x000000ff0400720c */ /* 0x000fe20003f45270 */
[----:B------:R-:W-:Y:S01]  /*09b0*/  IMAD R4, R247, c[0x0][0x208], RZ ;  /* 0x00008200f7047a24 */ /* 0x000fe200078e02ff */
[C---:B------:R-:W-:Y:S02]  /*09c0*/  ISETP.LT.OR P5, PT, R0.reuse, 0x21, P4 ;  /* 0x000000210000780c */ /* 0x040fe400027a1670 */
[----:B------:R-:W-:-:S02]  /*09d0*/  ISETP.LT.OR P4, PT, R0, 0x21, P3 ;  /* 0x000000210000780c */ /* 0x000fc40001f81670 */
[----:B------:R-:W-:Y:S01]  /*09e0*/  ISETP.LT.OR P3, PT, R0, 0x21, P1 ;  /* 0x000000210000780c */ /* 0x000fe20000f61670 */
[C---:B------:R-:W-:Y:S01]  /*09f0*/  IMAD R0, R246.reuse, c[0x0][0x20c], R4 ;  /* 0x00008300f6007a24 */ /* 0x040fe200078e0204 */
[----:B------:R-:W-:Y:S01]  /*0a00*/  ISETP.GE.AND P1, PT, R13, c[0x0][0x16c], PT ;  /* 0x00005b000d007a0c */ /* 0x000fe20003f26270 */
[C---:B------:R-:W-:Y:S01]  /*0a10*/  IMAD.WIDE.U32 R4, R246.reuse, c[0x0][0x208], R10 ;  /* 0x00008200f6047a25 */ /* 0x040fe200078e000a */
[----:B------:R-:W-:-:S03]  /*0a20*/  IADD3 R11, -R246, c[0x0][0x168], RZ ;  /* 0x00005a00f60b7a10 */ /* 0x000fc60007ffe1ff */
[----:B------:R4:W-:Y:S01]  /*0a30*/  LDGSTS.E.BYPASS.LTC128B.128 [R238+0x4080], [R2.64+0x100], !P2 ;  /* 0x0408010002ee7fae */ /* 0x0009e2000d101d4e */
[----:B------:R-:W-:-:S03]  /*0a40*/  ISETP.GE.AND P2, PT, R10, c[0x0][0x16c], PT ;  /* 0x00005b000a007a0c */ /* 0x000fc60003f46270 */
[----:B------:R4:W-:Y:S01]  /*0a50*/  LDGSTS.E.BYPASS.LTC128B.128 [R238+0x6080], [R2.64+0x180], !P6 ;  /* 0x0608018002ee7fae */ /* 0x0009e2000f101d4e */
[C---:B------:R-:W-:Y:S02]  /*0a60*/  ISETP.LT.OR P6, PT, R11.reuse, 0x1, P2 ;  /* 0x000000010b00780c */ /* 0x040fe400017c1670 */
[C---:B------:R-:W-:Y:S01]  /*0a70*/  ISETP.LT.OR P2, PT, R11.reuse, 0x21, P2 ;  /* 0x000000210b00780c */ /* 0x040fe20001741670 */
[----:B------:R2:W-:Y:S01]  /*0a80*/  LDGSTS.E.BYPASS.LTC128B.128 [R238+0x1080], [R8.64], !P5 ;  /* 0x0108000008ee7fae */ /* 0x0005e2000e901d4e */
[----:B------:R-:W-:-:S03]  /*0a90*/  ISETP.LT.OR P5, PT, R11, 0x1, P1 ;  /* 0x000000010b00780c */ /* 0x000fc60000fa1670 */
[----:B------:R2:W-:Y:S01]  /*0aa0*/  LDGSTS.E.BYPASS.LTC128B.128 [R238+0x3080], [R8.64+0x80], !P4 ;  /* 0x0308008008ee7fae */ /* 0x0005e2000e101d4e */
[----:B------:R-:W-:-:S03]  /*0ab0*/  ISETP.GE.AND P4, PT, R17, c[0x0][0x16c], PT ;  /* 0x00005b0011007a0c */ /* 0x000fc60003f86270 */
[----:B------:R2:W-:Y:S04]  /*0ac0*/  LDGSTS.E.BYPASS.LTC128B.128 [R238+0x5080], [R8.64+0x100], !P3 ;  /* 0x0508010008ee7fae */ /* 0x0005e8000d901d4e */
[----:B------:R2:W-:Y:S01]  /*0ad0*/  LDGSTS.E.BYPASS.LTC128B.128 [R238+0x7080], [R8.64+0x180], !P0 ;  /* 0x0708018008ee7fae */ /* 0x0005e2000c101d4e */
[----:B------:R-:W-:-:S03]  /*0ae0*/  ISETP.GE.AND P0, PT, R18, c[0x0][0x16c], PT ;  /* 0x00005b0012007a0c */ /* 0x000fc60003f06270 */
[----:B------:R-:W0:Y:S04]  /*0af0*/  LDGDEPBAR ;  /* 0x00000000000079af */ /* 0x000e280000000000 */
[----:B------:R1:W-:Y:S01]  /*0b00*/  LDGSTS.E.BYPASS.LTC128B.128 [R238+0x10080], [R250.64], !P6 ;  /* 0x10080000faee7fae */ /* 0x0003e2000f101d4e */
[----:B------:R-:W-:Y:S01]  /*0b10*/  ISETP.LT.OR P6, PT, R11, 0x1, P0 ;  /* 0x000000010b00780c */ /* 0x000fe200007c1670 */
[----:B----4-:R-:W-:Y:S02]  /*0b20*/  IMAD.IADD R3, R5, 0x1, R0 ;  /* 0x0000000105037824 */ /* 0x010fe400078e0200 */
[----:B------:R1:W-:Y:S01]  /*0b30*/  LDGSTS.E.BYPASS.LTC128B.128 [R238+0x12080], [R250.64+0x80], !P5 ;  /* 0x12080080faee7fae */ /* 0x0003e2000e901d4e */
[----:B------:R-:W-:Y:S01]  /*0b40*/  IMAD.MOV.U32 R2, RZ, RZ, R4 ;  /* 0x000000ffff027224 */ /* 0x000fe200078e0004 */
[----:B------:R-:W-:Y:S01]  /*0b50*/  ISETP.LT.OR P5, PT, R11, 0x1, P4 ;  /* 0x000000010b00780c */ /* 0x000fe200027a1670 */
[----:B------:R-:W-:Y:S01]  /*0b60*/  IMAD R0, R23, c[0x0][0x210], RZ ;  /* 0x0000840017007a24 */ /* 0x000fe200078e02ff */
[----:B------:R-:W-:Y:S01]  /*0b70*/  ISETP.LT.OR P4, PT, R11, 0x21, P4 ;  /* 0x000000210b00780c */ /* 0x000fe20002781670 */
[----:B------:R-:W-:-:S04]  /*0b80*/  IMAD.WIDE.U32 R2, R22, c[0x0][0x210], R2 ;  /* 0x0000840016027a25 */ /* 0x000fc800078e0002 */
[----:B------:R-:W-:Y:S01]  /*0b90*/  IMAD R0, R22, c[0x0][0x214], R0 ;  /* 0x0000850016007a24 */ /* 0x000fe200078e0200 */
[----:B------:R1:W-:Y:S01]  /*0ba0*/  LDGSTS.E.BYPASS.LTC128B.128 [R238+0x14080], [R250.64+0x100], !P6 ;  /* 0x14080100faee7fae */ /* 0x0003e2000f101d4e */
[----:B------:R-:W-:Y:S01]  /*0bb0*/  IMAD.U32 R4, RZ, RZ, UR10 ;  /* 0x0000000aff047e24 */ /* 0x000fe2000f8e00ff */
[----:B------:R-:W-:Y:S01]  /*0bc0*/  ISETP.GT.AND P6, PT, R244, 0xf, PT ;  /* 0x0000000ff400780c */ /* 0x000fe20003fc4270 */
[----:B------:R-:W-:Y:S01]  /*0bd0*/  IMAD.IADD R3, R3, 0x1, R0 ;  /* 0x0000000103037824 */ /* 0x000fe200078e0200 */
[----:B--2---:R-:W-:Y:S01]  /*0be0*/  LEA R8, P3, R7, c[0x0][0x258], 0x2 ;  /* 0x0000960007087a11 */ /* 0x004fe200078610ff */
[----:B------:R1:W-:Y:S02]  /*0bf0*/  LDGSTS.E.BYPASS.LTC128B.128 [R238+0x16080], [R250.64+0x180], !P5 ;  /* 0x16080180faee7fae */ /* 0x0003e4000e901d4e */
[----:B------:R-:W-:Y:S01]  /*0c00*/  IMAD.WIDE.U32 R4, R4, c[0x0][0x218], R2 ;  /* 0x0000860004047a25 */ /* 0x000fe200078e0002 */
[----:B------:R-:W-:Y:S02]  /*0c10*/  ISETP.LT.OR P5, PT, R11, 0x21, P1 ;  /* 0x000000210b00780c */ /* 0x000fe40000fa1670 */
[----:B------:R-:W-:Y:S01]  /*0c20*/  LEA.HI.X R9, R7, c[0x0][0x25c], R6, 0x2, P3 ;  /* 0x0000970007097a11 */ /* 0x000fe200018f1406 */
[----:B------:R-:W-:Y:S01]  /*0c30*/  IMAD.U32 R6, RZ, RZ, UR9 ;  /* 0x00000009ff067e24 */ /* 0x000fe2000f8e00ff */
[----:B------:R-:W-:-:S02]  /*0c40*/  ISETP.LT.OR P3, PT, R11, 0x21, P0 ;  /* 0x000000210b00780c */ /* 0x000fc40000761670 */
[----:B------:R-:W-:Y:S01]  /*0c50*/  IADD3 R0, R5, UR4, RZ ;  /* 0x0000000405007c10 */ /* 0x000fe2000fffe0ff */
[----:B------:R-:W-:Y:S01]  /*0c60*/  ULDC.64 UR4, c[0x0][0x208] ;  /* 0x0000820000047ab9 */ /* 0x000fe20000000a00 */
[C---:B------:R-:W-:Y:S01]  /*0c70*/  LEA R248, P0, R4.reuse, c[0x0][0x1f0], 0x1 ;  /* 0x00007c0004f87a11 */ /* 0x040fe200078008ff */
[----:B------:R-:W-:Y:S01]  /*0c80*/  USHF.L.U64.HI UR6, UR4, UR16, UR5 ;  /* 0x0000001004067299 */ /* 0x000fe20008010205 */
[----:B------:R-:W-:Y:S01]  /*0c90*/  P2R R7, PR, RZ, 0x4 ;  /* 0x00000004ff077803 */ /* 0x000fe20000000000 */
[----:B------:R-:W-:Y:S01]  /*0ca0*/  USHF.L.U32 UR16, UR4, 0x6, URZ ;  /* 0x0000000604107899 */ /* 0x000fe2000800063f */
[----:B------:R-:W-:Y:S01]  /*0cb0*/  LEA.HI.X R249, R4, c[0x0][0x1f4], R0, 0x1, P0 ;  /* 0x00007d0004f97a11 */ /* 0x000fe200000f0c00 */
[----:B------:R-:W-:Y:S01]  /*0cc0*/  @!P6 IMAD.SHL.U32 R0, R244, 0x10, RZ ;  /* 0x00000010f400e824 */ /* 0x000fe200078e00ff */
[----:B------:R-:W-:Y:S01]  /*0cd0*/  ISETP.NE.AND P0, PT, R7, RZ, PT ;  /* 0x000000ff0700720c */ /* 0x000fe20003f05270 */
[----:B------:R-:W-:Y:S01]  /*0ce0*/  ULDC.64 UR4, c[0x0][0x290] ;  /* 0x0000a40000047ab9 */ /* 0x000fe20000000a00 */
[----:B------:R-:W-:Y:S01]  /*0cf0*/  IADD3 R2, P1, R250, UR9, RZ ;  /* 0x00000009fa027c10 */ /* 0x000fe2000ff3e0ff */
[----:B------:R-:W-:Y:S01]  /*0d00*/  UIMAD UR17, UR11, UR4, URZ ;  /* 0x000000040b1172a4 */ /* 0x000fe2000f8e023f */
[----:B------:R-:W-:Y:S01]  /*0d10*/  IMAD.WIDE.U32 R4, R22, c[0x0][0x288], R24 ;  /* 0x0000a20016047a25 */ /* 0x000fe200078e0018 */
[----:B------:R-:W-:Y:S01]  /*0d20*/  UIMAD.WIDE.U32 UR18, UR10, UR4, URZ ;  /* 0x000000040a1272a5 */ /* 0x000fe2000f8e003f */
[----:B------:R-:W-:Y:S01]  /*0d30*/  IADD3.X R3, R251, UR7, RZ, P1, !PT ;  /* 0x00000007fb037c10 */ /* 0x000fe20008ffe4ff */
[----:B------:R-:W-:Y:S01]  /*0d40*/  UIMAD UR17, UR10, UR5, UR17 ;  /* 0x000000050a1172a4 */ /* 0x000fe2000f8e0211 */
[----:B------:R-:W-:-:S03]  /*0d50*/  IADD3 R6, P2, P1, R6, 0x180, R250 ;  /* 0x0000018006067810 */ /* 0x000fc6000795e0fa */
[----:B------:R-:W-:Y:S01]  /*0d60*/  UIADD3 UR17, UR19, UR17, URZ ;  /* 0x0000001113117290 */ /* 0x000fe2000fffe03f */
[----:B------:R-:W-:Y:S01]  /*0d70*/  IADD3.X R7, RZ, UR7, R251, P2, P1 ;  /* 0x00000007ff077c10 */ /* 0x000fe200097e24fb */
[----:B------:R2:W-:Y:S01]  /*0d80*/  LDGSTS.E.BYPASS.LTC128B.128 [R238+0x11080], [R2.64], !P0 ;  /* 0x1108000002ee7fae */ /* 0x0005e2000c101d4e */
[----:B------:R-:W-:Y:S02]  /*0d90*/  ISETP.GE.AND P1, PT, R10, c[0x0][0x1fc], PT ;  /* 0x00007f000a007a0c */ /* 0x000fe40003f26270 */
[----:B------:R-:W-:Y:S01]  /*0da0*/  ISETP.GE.AND P2, PT, R18, c[0x0][0x1fc], PT ;  /* 0x00007f0012007a0c */ /* 0x000fe20003f46270 */
[----:B------:R2:W-:Y:S01]  /*0db0*/  LDGSTS.E.BYPASS.LTC128B.128 [R238+0x13080], [R2.64+0x80], !P5 ;  /* 0x1308008002ee7fae */ /* 0x0005e2000e901d4e */
[C---:B------:R-:W-:Y:S02]  /*0dc0*/  ISETP.LT.OR P5, PT, R11.reuse, 0x1, P1 ;  /* 0x000000010b00780c */ /* 0x040fe40000fa1670 */
[----:B------:R-:W-:Y:S01]  /*0dd0*/  ISETP.LT.OR P0, PT, R11, 0x1, P2 ;  /* 0x000000010b00780c */ /* 0x000fe20001701670 */
[----:B------:R2:W-:Y:S01]  /*0de0*/  LDGSTS.E.BYPASS.LTC128B.128 [R238+0x15080], [R2.64+0x100], !P3 ;  /* 0x1508010002ee7fae */ /* 0x0005e2000d901d4e */
[----:B------:R-:W-:-:S03]  /*0df0*/  ISETP.GE.AND P3, PT, R13, c[0x0][0x1fc], PT ;  /* 0x00007f000d007a0c */ /* 0x000fc60003f66270 */
[----:B------:R3:W-:Y:S01]  /*0e00*/  LDGSTS.E.BYPASS.LTC128B.128 [R238+0x17080], [R6.64], !P4 ;  /* 0x1708000006ee7fae */ /* 0x0007e2000e101d4e */
[C---:B------:R-:W-:Y:S02]  /*0e10*/  ISETP.LT.OR P4, PT, R11.reuse, 0x1, P3 ;  /* 0x000000010b00780c */ /* 0x040fe40001f81670 */
[----:B------:R-:W-:Y:S01]  /*0e20*/  ISETP.LT.OR P3, PT, R11, 0x21, P3 ;  /* 0x000000210b00780c */ /* 0x000fe20001f61670 */
[----:B------:R4:W-:Y:S04]  /*0e30*/  @!P6 LDGSTS.E.BYPASS.LTC128B.128 [R0+0x20080], [R8.64] ;  /* 0x200800000800efae */ /* 0x0009e8000b901d4e */
[----:B------:R-:W0:Y:S04]  /*0e40*/  LDGDEPBAR ;  /* 0x00000000000079af */ /* 0x000e280000000000 */
[----:B------:R1:W-:Y:S01]  /*0e50*/  LDGSTS.E.BYPASS.LTC128B.128 [R238+0x18080], [R248.64], !P5 ;  /* 0x18080000f8ee7fae */ /* 0x0003e2000e901d4e */
[----:B------:R-:W-:-:S03]  /*0e60*/  ISETP.GE.AND P5, PT, R17, c[0x0][0x1fc], PT ;  /* 0x00007f0011007a0c */ /* 0x000fc60003fa6270 */
[----:B------:R1:W-:Y:S01]  /*0e70*/  LDGSTS.E.BYPASS.LTC128B.128 [R238+0x1a080], [R248.64+0x80], !P4 ;  /* 0x1a080080f8ee7fae */ /* 0x0003e2000e101d4e */
[C---:B------:R-:W-:Y:S02]  /*0e80*/  ISETP.LT.OR P5, PT, R11.reuse, 0x1, P5 ;  /* 0x000000010b00780c */ /* 0x040fe40002fa1670 */
[C---:B------:R-:W-:Y:S01]  /*0e90*/  ISETP.LT.OR P4, PT, R11.reuse, 0x21, P1 ;  /* 0x000000210b00780c */ /* 0x040fe20000f81670 */
[----:B------:R1:W-:Y:S01]  /*0ea0*/  LDGSTS.E.BYPASS.LTC128B.128 [R238+0x1c080], [R248.64+0x100], !P0 ;  /* 0x1c080100f8ee7fae */ /* 0x0003e2000c101d4e */
[----:B------:R-:W-:Y:S02]  /*0eb0*/  ISETP.LT.OR P1, PT, R11, 0x21, P2 ;  /* 0x000000210b00780c */ /* 0x000fe40001721670 */
[----:B--2---:R-:W-:Y:S02]  /*0ec0*/  IADD3 R2, P0, R248, UR16, RZ ;  /* 0x00000010f8027c10 */ /* 0x004fe4000ff1e0ff */
[----:B------:R-:W-:Y:S01]  /*0ed0*/  ISETP.GE.AND P2, PT, R10, c[0x0][0x16c], PT ;  /* 0x00005b000a007a0c */ /* 0x000fe20003f46270 */
[----:B---3--:R-:W-:Y:S01]  /*0ee0*/  IMAD R6, R23, c[0x0][0x288], RZ ;  /* 0x0000a20017067a24 */ /* 0x008fe200078e02ff */
[----:B------:R-:W-:-:S03]  /*0ef0*/  IADD3.X R3, R249, UR6, RZ, P0, !PT ;  /* 0x00000006f9037c10 */ /* 0x000fc600087fe4ff */
[----:B------:R1:W-:Y:S01]  /*0f00*/  LDGSTS.E.BYPASS.LTC128B.128 [R238+0x1e080], [R248.64+0x180], !P5 ;  /* 0x1e080180f8ee7fae */ /* 0x0003e2000e901d4e */
[----:B------:R-:W-:Y:S01]  /*0f10*/  IMAD R6, R22, c[0x0][0x28c], R6 ;  /* 0x0000a30016067a24 */ /* 0x000fe200078e0206 */
[----:B----4-:R-:W-:Y:S02]  /*0f20*/  IADD3 R0, P0, R4, UR18, RZ ;  /* 0x0000001204007c10 */ /* 0x010fe4000ff1e0ff */
[----:B------:R2:W-:Y:S01]  /*0f30*/  LDGSTS.E.BYPASS.LTC128B.128 [R238+0x19080], [R2.64], !P4 ;  /* 0x1908000002ee7fae */ /* 0x0005e2000e101d4e */
[----:B------:R-:W-:Y:S02]  /*0f40*/  ISETP.GE.AND P5, PT, R17, c[0x0][0x1fc], PT ;  /* 0x00007f0011007a0c */ /* 0x000fe40003fa6270 */
[----:B------:R-:W-:Y:S01]  /*0f50*/  IADD3.X R4, R5, UR17, R6, P0, !PT ;  /* 0x0000001105047c10 */ /* 0x000fe200087fe406 */
[----:B------:R2:W-:Y:S01]  /*0f60*/  LDGSTS.E.BYPASS.LTC128B.128 [R238+0x1b080], [R2.64+0x80], !P3 ;  /* 0x1b08008002ee7fae */ /* 0x0005e2000d901d4e */
[C---:B------:R-:W-:Y:S02]  /*0f70*/  LEA R8, P0, R0.reuse, c[0x0][0x280], 0x2 ;  /* 0x0000a00000087a11 */ /* 0x040fe400078010ff */
[----:B------:R-:W-:Y:S01]  /*0f80*/  ISETP.LT.OR P5, PT, R11, 0x21, P5 ;  /* 0x000000210b00780c */ /* 0x000fe20002fa1670 */
[----:B------:R2:W-:Y:S01]  /*0f90*/  LDGSTS.E.BYPASS.LTC128B.128 [R238+0x1d080], [R2.64+0x100], !P1 ;  /* 0x1d08010002ee7fae */ /* 0x0005e2000c901d4e */
[----:B------:R-:W-:-:S02]  /*0fa0*/  LEA.HI.X R9, R0, c[0x0][0x284], R4, 0x2, P0 ;  /* 0x0000a10000097a11 */ /* 0x000fc400000f1404 */
[C---:B------:R-:W-:Y:S02]  /*0fb0*/  ISETP.GE.AND P1, PT, R13.reuse, c[0x0][0x16c], PT ;  /* 0x00005b000d007a0c */ /* 0x040fe40003f26270 */
[----:B------:R-:W-:Y:S02]  /*0fc0*/  ISETP.GE.AND P0, PT, R13, c[0x0][0x1fc], PT ;  /* 0x00007f000d007a0c */ /* 0x000fe40003f06270 */
[----:B------:R-:W-:Y:S02]  /*0fd0*/  SEL R4, RZ, 0xffffffff, P1 ;  /* 0xffffffffff047807 */ /* 0x000fe40000800000 */
[----:B------:R-:W-:Y:S02]  /*0fe0*/  SEL R0, RZ, 0xffffffff, P0 ;  /* 0xffffffffff007807 */ /* 0x000fe40000000000 */
[----:B------:R-:W-:Y:S01]  /*0ff0*/  ISETP.GE.AND P4, PT, R10, c[0x0][0x1fc], PT ;  /* 0x00007f000a007a0c */ /* 0x000fe20003f86270 */
[----:B------:R-:W-:Y:S01]  /*1000*/  IMAD.SHL.U32 R4, R4, 0x2, RZ ;  /* 0x0000000204047824 */ /* 0x000fe200078e00ff */
[----:B------:R-:W-:Y:S01]  /*1010*/  SEL R7, RZ, 0x1, P2 ;  /* 0x00000001ff077807 */ /* 0x000fe20001000000 */
[----:B------:R-:W-:Y:S01]  /*1020*/  IMAD.SHL.U32 R0, R0, 0x2, RZ ;  /* 0x0000000200007824 */ /* 0x000fe200078e00ff */
[----:B------:R-:W-:-:S02]  /*1030*/  SEL R5, RZ, 0x1, P4 ;  /* 0x00000001ff057807 */ /* 0x000fc40002000000 */
[-C--:B------:R-:W-:Y:S02]  /*1040*/  LEA.HI R6, R16, R244.reuse, RZ, 0x2 ;  /* 0x000000f410067211 */ /* 0x080fe400078f10ff */
[----:B------:R-:W-:Y:S02]  /*1050*/  LOP3.LUT R12, R4, 0x2, R7, 0xe2, !PT ;  /* 0x00000002040c7812 */ /* 0x000fe400078ee207 */
[----:B------:R-:W-:Y:S01]  /*1060*/  LOP3.LUT R11, R0, 0x2, R5, 0xe2, !PT ;  /* 0x00000002000b7812 */ /* 0x000fe200078ee205 */
[----:B------:R-:W-:Y:S01]  /*1070*/  @!P6 IMAD.SHL.U32 R5, R244, 0x10, RZ ;  /* 0x00000010f405e824 */ /* 0x000fe200078e00ff */
[--C-:B------:R-:W-:Y:S02]  /*1080*/  SHF.R.S32.HI R7, RZ, 0x2, R6.reuse ;  /* 0x00000002ff077819 */ /* 0x100fe40000011406 */
[----:B------:R-:W-:Y:S01]  /*1090*/  SHF.R.S32.HI R4, RZ, 0x1f, R6 ;  /* 0x0000001fff047819 */ /* 0x000fe20000011406 */
[----:B--2---:R-:W-:Y:S01]  /*10a0*/  IMAD.U32 R2, RZ, RZ, UR16 ;  /* 0x00000010ff027e24 */ /* 0x004fe2000f8e00ff */
[----:B------:R-:W-:-:S02]  /*10b0*/  LEA.HI R0, R16, R244, RZ, 0x5 ;  /* 0x000000f410007211 */ /* 0x000fc400078f28ff */
[C---:B------:R-:W-:Y:S02]  /*10c0*/  ISETP.GE.AND P2, PT, R17.reuse, c[0x0][0x16c], PT ;  /* 0x00005b0011007a0c */ /* 0x040fe40003f46270 */
[----:B------:R-:W-:Y:S02]  /*10d0*/  IADD3 R2, P1, P0, R2, 0x180, R248 ;  /* 0x0000018002027810 */ /* 0x000fe4000783e0f8 */
[C---:B------:R-:W-:Y:S02]  /*10e0*/  ISETP.GE.AND P4, PT, R18.reuse, c[0x0][0x16c], PT ;  /* 0x00005b0012007a0c */ /* 0x040fe40003f86270 */
[----:B------:R-:W-:Y:S02]  /*10f0*/  IADD3.X R3, RZ, UR6, R249, P1, P0 ;  /* 0x00000006ff037c10 */ /* 0x000fe40008fe04f9 */
[----:B------:R-:W-:Y:S02]  /*1100*/  ISETP.GE.AND P0, PT, R17, c[0x0][0x1fc], PT ;  /* 0x00007f0011007a0c */ /* 0x000fe40003f06270 */
[----:B------:R-:W-:Y:S01]  /*1110*/  SEL R10, RZ, 0x8, P2 ;  /* 0x00000008ff0a7807 */ /* 0x000fe20001000000 */
[----:B------:R2:W-:Y:S01]  /*1120*/  LDGSTS.E.BYPASS.LTC128B.128 [R238+0x1f080], [R2.64], !P5 ;  /* 0x1f08000002ee7fae */ /* 0x0005e2000e901d4e */
[----:B------:R-:W-:-:S03]  /*1130*/  ISETP.GE.AND P3, PT, R18, c[0x0][0x1fc], PT ;  /* 0x00007f0012007a0c */ /* 0x000fc60003f66270 */
[----:B------:R3:W-:Y:S04]  /*1140*/  @!P6 LDGSTS.E.BYPASS.LTC128B.128 [R5+0x20180], [R8.64] ;  /* 0x201800000805efae */ /* 0x0007e8000b901d4e */
[----:B------:R-:W0:Y:S01]  /*1150*/  LDGDEPBAR ;  /* 0x00000000000079af */ /* 0x000e220000000000 */
[----:B--2---:R-:W-:Y:S02]  /*1160*/  LEA.HI R2, R4, R7, RZ, 0x3 ;  /* 0x0000000704027211 */ /* 0x004fe400078f18ff */
[----:B------:R-:W-:Y:S02]  /*1170*/  SHF.R.S32.HI R4, RZ, 0x5, R0 ;  /* 0x00000005ff047819 */ /* 0x000fe40000011400 */
[----:B---3--:R-:W-:Y:S02]  /*1180*/  SEL R9, RZ, 0x8, P0 ;  /* 0x00000008ff097807 */ /* 0x008fe40000000000 */
[----:B------:R-:W-:-:S02]  /*1190*/  ISETP.LT.AND P0, PT, RZ, c[0x0][0x168], PT ;  /* 0x00005a00ff007a0c */ /* 0x000fc40003f01270 */
[----:B------:R-:W-:Y:S02]  /*11a0*/  LEA.HI R3, R0, R4, RZ, 0x1 ;  /* 0x0000000400037211 */ /* 0x000fe400078f08ff */
[----:B------:R-:W-:Y:S02]  /*11b0*/  LOP3.LUT R5, R2, 0xfffffff8, RZ, 0xc0, !PT ;  /* 0xfffffff802057812 */ /* 0x000fe400078ec0ff */
[----:B------:R-:W-:Y:S02]  /*11c0*/  SEL R2, RZ, 0x4, P4 ;  /* 0x00000004ff027807 */ /* 0x000fe40002000000 */
[----:B------:R-:W-:Y:S01]  /*11d0*/  LOP3.LUT R3, R3, 0xfffffffe, RZ, 0xc0, !PT ;  /* 0xfffffffe03037812 */ /* 0x000fe200078ec0ff */
[----:B------:R-:W-:Y:S01]  /*11e0*/  IMAD.IADD R252, R7, 0x1, -R5 ;  /* 0x0000000107fc7824 */ /* 0x000fe200078e0a05 */
[----:B------:R-:W-:Y:S02]  /*11f0*/  LOP3.LUT R242, R10, R12, R2, 0xfe, !PT ;  /* 0x0000000c0af27212 */ /* 0x000fe400078efe02 */
[----:B------:R-:W-:-:S02]  /*1200*/  LOP3.LUT R5, R6, 0x7ffffffc, RZ, 0xc0, !PT ;  /* 0x7ffffffc06057812 */ /* 0x000fc400078ec0ff */
[----:B------:R-:W-:Y:S01]  /*1210*/  LOP3.LUT R2, R0, 0xffffffe0, RZ, 0xc0, !PT ;  /* 0xffffffe000027812 */ /* 0x000fe200078ec0ff */
[----:B------:R-:W-:Y:S01]  /*1220*/  IMAD.IADD R0, R4, 0x1, -R3 ;  /* 0x0000000104007824 */ /* 0x000fe200078e0a03 */
[----:B------:R-:W-:Y:S01]  /*1230*/  SEL R8, RZ, 0x4, P3 ;  /* 0x00000004ff087807 */ /* 0x000fe20001800000 */
[C---:B------:R-:W-:Y:S02]  /*1240*/  IMAD.IADD R17, R244.reuse, 0x1, -R5 ;  /* 0x00000001f4117824 */ /* 0x040fe400078e0a05 */
[----:B------:R-:W-:Y:S01]  /*1250*/  IMAD.IADD R6, R244, 0x1, -R2 ;  /* 0x00000001f4067824 */ /* 0x000fe200078e0a02 */
[----:B------:R-:W-:Y:S01]  /*1260*/  LOP3.LUT R241, R9, R11, R8, 0xfe, !PT ;  /* 0x0000000b09f17212 */ /* 0x000fe200078efe08 */
[----:B------:R-:W-:Y:S01]  /*1270*/  IMAD.SHL.U32 R18, R0, 0x400, RZ ;  /* 0x0000040000127824 */ /* 0x000fe200078e00ff */
[----:B------:R-:W-:Y:S05]  /*1280*/  @P0 BRA `(.L_x_559) ;  /* 0x0000041000000947 */ /* 0x000fea0003800000 */
        /* <DEDUP_REMOVED lines=65> */
.L_x_559:
[----:B-1----:R-:W-:Y:S01]  /*16a0*/  IMAD.SHL.U32 R3, R20, 0x40, RZ ;  /* 0x0000004014037824 */ /* 0x002fe200078e00ff */
[----:B------:R-:W-:Y:S01]  /*16b0*/  SHF.R.S32.HI R2, RZ, 0x1f, R4 ;  /* 0x0000001fff027819 */ /* 0x000fe20000011404 */
[----:B------:R-:W-:Y:S01]  /*16c0*/  IMAD.SHL.U32 R5, R0, 0x10, RZ ;  /* 0x0000001000057824 */ /* 0x000fe200078e00ff */
[----:B------:R-:W-:Y:S01]  /*16d0*/  SHF.R.S32.HI R245, RZ, 0x1f, R244 ;  /* 0x0000001ffff57819 */ /* 0x000fe200000114f4 */
[----:B------:R-:W-:Y:S01]  /*16e0*/  IMAD.SHL.U32 R0, R246, 0x8, RZ ;  /* 0x00000008f6007824 */ /* 0x000fe200078e00ff */
[----:B------:R-:W-:Y:S01]  /*16f0*/  LOP3.LUT R8, R3, 0x1c0, RZ, 0xc0, !PT ;  /* 0x000001c003087812 */ /* 0x000fe200078ec0ff */
[----:B------:R-:W-:Y:S01]  /*1700*/  IMAD R11, R23, c[0x0][0x238], RZ ;  /* 0x00008e00170b7a24 */ /* 0x000fe200078e02ff */
[----:B------:R-:W-:Y:S01]  /*1710*/  SHF.R.S32.HI R3, RZ, 0x1f, R6 ;  /* 0x0000001fff037819 */ /* 0x000fe20000011406 */
[----:B------:R-:W-:Y:S01]  /*1720*/  IMAD.WIDE.U32 R12, R22, c[0x0][0x238], R244 ;  /* 0x00008e00160c7a25 */ /* 0x000fe200078e00f4 */
[----:B------:R-:W-:Y:S01]  /*1730*/  LEA.HI R2, R2, R4, RZ, 0x2 ;  /* 0x0000000402027211 */ /* 0x000fe200078f10ff */
[----:B------:R-:W-:Y:S01]  /*1740*/  ULDC.64 UR4, c[0x0][0x240] ;  /* 0x0000900000047ab9 */ /* 0x000fe20000000a00 */
[----:B------:R-:W-:Y:S01]  /*1750*/  LEA.HI R10, R3, R6, RZ, 0x2 ;  /* 0x00000006030a7211 */ /* 0x000fe200078f10ff */
[----:B------:R-:W-:Y:S01]  /*1760*/  IMAD R11, R22, c[0x0][0x23c], R11 ;  /* 0x00008f00160b7a24 */ /* 0x000fe200078e020b */
[----:B------:R-:W-:Y:S01]  /*1770*/  LOP3.LUT R0, R0, 0x8, RZ, 0xc0, !PT ;  /* 0x0000000800007812 */ /* 0x000fe200078ec0ff */
[----:B------:R-:W-:Y:S01]  /*1780*/  UIMAD UR4, UR11, UR4, URZ ;  /* 0x000000040b0472a4 */ /* 0x000fe2000f8e023f */
[--C-:B------:R-:W-:Y:S01]  /*1790*/  SHF.R.U32.HI R7, RZ, 0x3, R8.reuse ;  /* 0x00000003ff077819 */ /* 0x100fe20000011608 */
[----:B------:R-:W-:Y:S01]  /*17a0*/  CS2R R162, SRZ ;  /* 0x0000000000a27805 */ /* 0x000fe2000001ff00 */
[----:B------:R-:W-:Y:S01]  /*17b0*/  LOP3.LUT R5, R8, 0x10, R5, 0xf8, !PT ;  /* 0x0000001008057812 */ /* 0x000fe200078ef805 */
[----:B------:R-:W-:Y:S01]  /*17c0*/  UIMAD UR5, UR10, UR5, UR4 ;  /* 0x000000050a0572a4 */ /* 0x000fe2000f8e0204 */
[----:B------:R-:W-:Y:S01]  /*17d0*/  LOP3.LUT R2, R2, 0xfffffffc, RZ, 0xc0, !PT ;  /* 0xfffffffc02027812 */ /* 0x000fe200078ec0ff */
[----:B------:R-:W-:Y:S01]  /*17e0*/  ULDC UR11, c[0x0][0x168] ;  /* 0x00005a00000b7ab9 */ /* 0x000fe20000000800 */
[----:B------:R-:W-:Y:S01]  /*17f0*/  LOP3.LUT R3, R10, 0xfffffffc, RZ, 0xc0, !PT ;  /* 0xfffffffc0a037812 */ /* 0x000fe200078ec0ff */
[----:B------:R-:W-:Y:S01]  /*1800*/  UIADD3 UR11, UR11, 0x3f, URZ ;  /* 0x0000003f0b0b7890 */ /* 0x000fe2000fffe03f */
[C---:B------:R-:W-:Y:S01]  /*1810*/  LOP3.LUT R15, R7.reuse, R0, R8, 0x1e, !PT ;  /* 0x00000000070f7212 */ /* 0x040fe200078e1e08 */
[----:B------:R-:W-:Y:S01]  /*1820*/  IMAD.IADD R229, R4, 0x1, -R2 ;  /* 0x0000000104e57824 */ /* 0x000fe200078e0a02 */
[----:B------:R-:W-:Y:S01]  /*1830*/  LOP3.LUT R227, R7, R5, R0, 0x1e, !PT ;  /* 0x0000000507e37212 */ /* 0x000fe200078e1e00 */
[----:B------:R-:W-:Y:S01]  /*1840*/  IMAD.SHL.U32 R5, R252, 0x40, RZ ;  /* 0x00000040fc057824 */ /* 0x000fe200078e00ff */
[-C--:B------:R-:W-:Y:S01]  /*1850*/  LEA.HI R0, R16, R244.reuse, RZ, 0x4 ;  /* 0x000000f410007211 */ /* 0x080fe200078f20ff */
[----:B------:R-:W-:Y:S01]  /*1860*/  IMAD.IADD R14, R6, 0x1, -R3 ;  /* 0x00000001060e7824 */ /* 0x000fe200078e0a03 */
[----:B------:R-:W-:Y:S01]  /*1870*/  LEA.HI R2, R16, R244, RZ, 0x7 ;  /* 0x000000f410027211 */ /* 0x000fe200078f38ff */
[----:B------:R-:W-:Y:S01]  /*1880*/  USHF.R.S32.HI UR4, URZ, 0x1f, UR11 ;  /* 0x0000001f3f047899 */ /* 0x000fe2000801140b */
[----:B------:R-:W-:Y:S01]  /*1890*/  SHF.R.S32.HI R6, RZ, 0x4, R0 ;  /* 0x00000004ff067819 */ /* 0x000fe20000011400 */
[----:B------:R-:W-:Y:S01]  /*18a0*/  CS2R R160, SRZ ;  /* 0x0000000000a07805 */ /* 0x000fe2000001ff00 */
[----:B------:R-:W-:Y:S01]  /*18b0*/  SHF.R.S32.HI R4, RZ, 0x7, R2 ;  /* 0x00000007ff047819 */ /* 0x000fe20000011402 */
[----:B------:R-:W-:Y:S01]  /*18c0*/  ULEA.HI UR4, UR4, UR11, URZ, 0x6 ;  /* 0x0000000b04047291 */ /* 0x000fe2000f8f303f */
[----:B------:R-:W-:Y:S01]  /*18d0*/  LOP3.LUT R3, R5, 0x1c0, RZ, 0xc0, !PT ;  /* 0x000001c005037812 */ /* 0x000fe200078ec0ff */
[----:B------:R-:W-:Y:S01]  /*18e0*/  CS2R R158, SRZ ;  /* 0x00000000009e7805 */ /* 0x000fe2000001ff00 */
[C---:B------:R-:W-:Y:S01]  /*18f0*/  LOP3.LUT R7, R0.reuse, 0xfffffff0, RZ, 0xc0, !PT ;  /* 0xfffffff000077812 */ /* 0x040fe200078ec0ff */
[----:B------:R-:W-:Y:S01]  /*1900*/  CS2R R156, SRZ ;  /* 0x00000000009c7805 */ /* 0x000fe2000001ff00 */
[----:B------:R-:W-:Y:S01]  /*1910*/  LEA.HI R5, R0, R6, RZ, 0x1 ;  /* 0x0000000600057211 */ /* 0x000fe200078f08ff */
[----:B------:R-:W-:Y:S01]  /*1920*/  CS2R R154, SRZ ;  /* 0x00000000009a7805 */ /* 0x000fe2000001ff00 */
[----:B------:R-:W-:Y:S01]  /*1930*/  LEA.HI R0, R2, R4, RZ, 0x1 ;  /* 0x0000000402007211 */ /* 0x000fe200078f08ff */
[----:B------:R-:W-:Y:S01]  /*1940*/  IMAD.SHL.U32 R2, R4, 0x8, RZ ;  /* 0x0000000804027824 */ /* 0x000fe200078e00ff */
[----:B------:R-:W-:Y:S01]  /*1950*/  LOP3.LUT R9, R5, 0xfffffffe, RZ, 0xc0, !PT ;  /* 0xfffffffe05097812 */ /* 0x000fe200078ec0ff */
[----:B------:R-:W-:Y:S01]  /*1960*/  IMAD.IADD R7, R244, 0x1, -R7 ;  /* 0x00000001f4077824 */ /* 0x000fe200078e0a07 */
[----:B------:R-:W-:Y:S01]  /*1970*/  LOP3.LUT R8, R0, 0xfffffffe, RZ, 0xc0, !PT ;  /* 0xfffffffe00087812 */ /* 0x000fe200078ec0ff */
[----:B------:R-:W-:Y:S01]  /*1980*/  CS2R R152, SRZ ;  /* 0x0000000000987805 */ /* 0x000fe2000001ff00 */
[----:B------:R-:W-:Y:S01]  /*1990*/  LOP3.LUT R5, R3, 0x8, R2, 0xf8, !PT ;  /* 0x0000000803057812 */ /* 0x000fe200078ef802 */
[----:B------:R-:W-:Y:S01]  /*19a0*/  IMAD.IADD R0, R6, 0x1, -R9 ;  /* 0x0000000106007824 */ /* 0x000fe200078e0a09 */
[----:B------:R-:W-:Y:S01]  /*19b0*/  SHF.R.U32.HI R2, RZ, 0x3, R3 ;  /* 0x00000003ff027819 */ /* 0x000fe20000011603 */
[----:B------:R-:W-:Y:S01]  /*19c0*/  IMAD.IADD R3, R13, 0x1, R11 ;  /* 0x000000010d037824 */ /* 0x000fe200078e020b */
[----:B------:R-:W-:Y:S01]  /*19d0*/  SHF.R.S32.HI R6, RZ, 0x1f, R7 ;  /* 0x0000001fff067819 */ /* 0x000fe20000011407 */
[----:B------:R-:W-:Y:S01]  /*19e0*/  IMAD.IADD R8, R4, 0x1, -R8 ;  /* 0x0000000104087824 */ /* 0x000fe200078e0a08 */
[----:B------:R-:W-:Y:S01]  /*19f0*/  LOP3.LUT R9, R5, R2, RZ, 0x3c, !PT ;  /* 0x0000000205097212 */ /* 0x000fe200078e3cff */
[----:B------:R-:W-:Y:S01]  /*1a00*/  IMAD.MOV.U32 R2, RZ, RZ, R12 ;  /* 0x000000ffff027224 */ /* 0x000fe200078e000c */
[----:B------:R-:W-:Y:S01]  /*1a10*/  SHF.R.U32.HI R5, RZ, 0x2, R10 ;  /* 0x00000002ff057819 */ /* 0x000fe2000001160a */
[----:B------:R-:W-:Y:S01]  /*1a20*/  IMAD.U32 R10, RZ, RZ, UR10 ;  /* 0x0000000aff0a7e24 */ /* 0x000fe2000f8e00ff */
[----:B------:R-:W-:Y:S01]  /*1a30*/  LEA.HI R6, R6, R7, RZ, 0x3 ;  /* 0x0000000706067211 */ /* 0x000fe200078f18ff */
[----:B------:R-:W-:Y:S01]  /*1a40*/  IMAD R4, R0, 0x2, R4 ;  /* 0x0000000200047824 */ /* 0x000fe200078e0204 */
[----:B------:R-:W-:Y:S01]  /*1a50*/  R2P PR, R20, 0x6 ;  /* 0x0000000614007804 */ /* 0x000fe20000000000 */
[C---:B------:R-:W-:Y:S01]  /*1a60*/  IMAD R243, R229.reuse, 0x10, R5 ;  /* 0x00000010e5f37824 */ /* 0x040fe200078e0205 */
[----:B------:R-:W-:Y:S01]  /*1a70*/  LOP3.LUT R5, R6, 0xfffffff8, RZ, 0xc0, !PT ;  /* 0xfffffff806057812 */ /* 0x000fe200078ec0ff */
[----:B------:R-:W-:Y:S01]  /*1a80*/  IMAD.SHL.U32 R229, R229, 0x400, RZ ;  /* 0x00000400e5e57824 */ /* 0x000fe200078e00ff */
[----:B------:R-:W-:Y:S01]  /*1a90*/  LOP3.LUT R239, R239, 0xffffff7f, RZ, 0xc0, !PT ;  /* 0xffffff7fefef7812 */ /* 0x000fe200078ec0ff */
[----:B------:R-:W-:Y:S01]  /*1aa0*/  IMAD.WIDE.U32 R24, R10, c[0x0][0x240], R2 ;  /* 0x000090000a187a25 */ /* 0x000fe200078e0002 */
[----:B------:R-:W-:Y:S01]  /*1ab0*/  CS2R R150, SRZ ;  /* 0x0000000000967805 */ /* 0x000fe2000001ff00 */
[----:B------:R-:W-:Y:S01]  /*1ac0*/  CS2R R148, SRZ ;  /* 0x0000000000947805 */ /* 0x000fe2000001ff00 */
[----:B------:R-:W-:Y:S01]  /*1ad0*/  CS2R R146, SRZ ;  /* 0x0000000000927805 */ /* 0x000fe2000001ff00 */
[----:B------:R-:W-:Y:S01]  /*1ae0*/  IMAD.IADD R7, R7, 0x1, -R5 ;  /* 0x0000000107077824 */ /* 0x000fe200078e0a05 */
[----:B------:R1:W-:Y:S01]  /*1af0*/  STL.64 [R1+0x8], R24 ;  /* 0x0000081801007387 */ /* 0x0003e20000100a00 */
[----:B------:R-:W-:Y:S01]  /*1b00*/  IMAD.U32 R2, R4, 0x200, R15 ;  /* 0x0000020004027824 */ /* 0x000fe200078e000f */
[----:B------:R-:W-:Y:S01]  /*1b10*/  CS2R R144, SRZ ;  /* 0x0000000000907805 */ /* 0x000fe2000001ff00 */
[----:B------:R-:W-:Y:S01]  /*1b20*/  IMAD R3, R17, 0x2, R229 ;  /* 0x0000000211037824 */ /* 0x000fe200078e02e5 */
[C---:B------:R-:W-:Y:S01]  /*1b30*/  LOP3.LUT P0, RZ, R7.reuse, 0x4, RZ, 0xc0, !PT ;  /* 0x0000000407ff7812 */ /* 0x040fe2000780c0ff */
[----:B------:R-:W-:Y:S01]  /*1b40*/  IMAD.SHL.U32 R4, R0, 0x20, RZ ;  /* 0x0000002000047824 */ /* 0x000fe200078e00ff */
[C---:B------:R-:W-:Y:S01]  /*1b50*/  LOP3.LUT P3, RZ, R7.reuse, 0x2, RZ, 0xc0, !PT ;  /* 0x0000000207ff7812 */ /* 0x040fe2000786c0ff */
[----:B------:R-:W-:Y:S01]  /*1b60*/  IMAD.SHL.U32 R5, R7, 0x40, RZ ;  /* 0x0000004007057824 */ /* 0x000fe200078e00ff */
[----:B------:R-:W-:Y:S01]  /*1b70*/  CS2R R142, SRZ ;  /* 0x00000000008e7805 */ /* 0x000fe2000001ff00 */
[----:B------:R-:W-:Y:S01]  /*1b80*/  IMAD.IADD R9, R9, 0x1, R3 ;  /* 0x0000000109097824 */ /* 0x000fe200078e0203 */
[----:B------:R-:W-:Y:S01]  /*1b90*/  LOP3.LUT R4, R4, 0x20, RZ, 0xc0, !PT ;  /* 0x0000002004047812 */ /* 0x000fe200078ec0ff */
[C---:B------:R-:W-:Y:S01]  /*1ba0*/  IMAD R227, R0.reuse, 0x200, R227 ;  /* 0x0000020000e37824 */ /* 0x040fe200078e02e3 */
[----:B------:R-:W-:Y:S01]  /*1bb0*/  CS2R R140, SRZ ;  /* 0x00000000008c7805 */ /* 0x000fe2000001ff00 */
[----:B------:R-:W-:Y:S01]  /*1bc0*/  IMAD.SHL.U32 R3, R0, 0x8, RZ ;  /* 0x0000000800037824 */ /* 0x000fe200078e00ff */
[----:B------:R-:W-:Y:S01]  /*1bd0*/  LOP3.LUT R0, R5, 0x1c0, RZ, 0xc0, !PT ;  /* 0x000001c005007812 */ /* 0x000fe200078ec0ff */
[----:B------:R-:W-:Y:S01]  /*1be0*/  IMAD R8, R8, -0x8, R21 ;  /* 0xfffffff808087824 */ /* 0x000fe200078e0215 */
[----:B------:R-:W-:Y:S01]  /*1bf0*/  LOP3.LUT R5, R4, 0x18, R19, 0xf8, !PT ;  /* 0x0000001804057812 */ /* 0x000fe200078ef813 */
[----:B------:R-:W-:Y:S01]  /*1c00*/  IMAD.SHL.U32 R4, R6, 0x40, RZ ;  /* 0x0000004006047824 */ /* 0x000fe200078e00ff */
[----:B------:R-:W-:Y:S01]  /*1c10*/  LOP3.LUT R232, R0, 0x8, R3, 0xf8, !PT ;  /* 0x0000000800e87812 */ /* 0x000fe200078ef803 */
[----:B------:R-:W-:Y:S01]  /*1c20*/  IMAD R8, R14, -0x2, R8 ;  /* 0xfffffffe0e087824 */ /* 0x000fe200078e0208 */
[--C-:B------:R-:W-:Y:S01]  /*1c30*/  SHF.R.U32.HI R3, RZ, 0x3, R0.reuse ;  /* 0x00000003ff037819 */ /* 0x100fe20000011600 */
[----:B------:R-:W-:Y:S01]  /*1c40*/  IMAD.SHL.U32 R2, R2, 0x2, RZ ;  /* 0x0000000202027824 */ /* 0x000fe200078e00ff */
[----:B------:R-:W-:Y:S01]  /*1c50*/  LOP3.LUT R4, R4, 0xfffffe00, RZ, 0xc0, !PT ;  /* 0xfffffe0004047812 */ /* 0x000fe200078ec0ff */
[----:B------:R-:W-:Y:S01]  /*1c60*/  IMAD.SHL.U32 R230, R227, 0x2, RZ ;  /* 0x00000002e3e67824 */ /* 0x000fe200078e00ff */
[----:B------:R-:W-:Y:S01]  /*1c70*/  LOP3.LUT R232, R232, R3, RZ, 0x3c, !PT ;  /* 0x00000003e8e87212 */ /* 0x000fe200078e3cff */
[----:B------:R-:W-:Y:S01]  /*1c80*/  CS2R R138, SRZ ;  /* 0x00000000008a7805 */ /* 0x000fe2000001ff00 */
[----:B------:R-:W-:Y:S01]  /*1c90*/  LOP3.LUT R0, R3, R5, R0, 0x1e, !PT ;  /* 0x0000000503007212 */ /* 0x000fe200078e1e00 */
[----:B------:R-:W-:Y:S01]  /*1ca0*/  IMAD.MOV.U32 R5, RZ, RZ, 0x20 ;  /* 0x00000020ff057424 */ /* 0x000fe200078e00ff */
[CC--:B------:R-:W-:Y:S01]  /*1cb0*/  IADD3 R229, R232.reuse, R4.reuse, R229 ;  /* 0x00000004e8e57210 */ /* 0x0c0fe20007ffe0e5 */
[----:B------:R-:W-:Y:S01]  /*1cc0*/  CS2R R136, SRZ ;  /* 0x0000000000887805 */ /* 0x000fe2000001ff00 */
[-C--:B------:R-:W-:Y:S01]  /*1cd0*/  IADD3 R232, R232, R4.reuse, R18 ;  /* 0x00000004e8e87210 */ /* 0x080fe20007ffe012 */
[----:B------:R-:W-:Y:S01]  /*1ce0*/  CS2R R134, SRZ ;  /* 0x0000000000867805 */ /* 0x000fe2000001ff00 */
[----:B------:R-:W-:Y:S01]  /*1cf0*/  LOP3.LUT R0, R0, R4, RZ, 0xfc, !PT ;  /* 0x0000000400007212 */ /* 0x000fe200078efcff */
[----:B------:R-:W-:Y:S01]  /*1d00*/  IMAD.MOV.U32 R4, RZ, RZ, 0x40 ;  /* 0x00000040ff047424 */ /* 0x000fe200078e00ff */
[----:B------:R-:W-:Y:S01]  /*1d10*/  SEL R3, R5, 0xffffffe0, !P1 ;  /* 0xffffffe005037807 */ /* 0x000fe20004800000 */
[----:B------:R-:W-:Y:S01]  /*1d20*/  IMAD.SHL.U32 R231, R229, 0x2, RZ ;  /* 0x00000002e5e77824 */ /* 0x000fe200078e00ff */
[----:B------:R-:W-:Y:S01]  /*1d30*/  ISETP.GT.AND P1, PT, R8, 0x1, PT ;  /* 0x000000010800780c */ /* 0x000fe20003f24270 */
[----:B------:R-:W-:Y:S01]  /*1d40*/  CS2R R132, SRZ ;  /* 0x0000000000847805 */ /* 0x000fe2000001ff00 */
[----:B------:R-:W-:Y:S01]  /*1d50*/  SEL R224, R4, 0xffffffc0, !P2 ;  /* 0xffffffc004e07807 */ /* 0x000fe20005000000 */
[----:B------:R-:W-:Y:S01]  /*1d60*/  IMAD.IADD R3, R2, 0x1, R3 ;  /* 0x0000000102037824 */ /* 0x000fe200078e0203 */
[----:B------:R-:W-:Y:S01]  /*1d70*/  ISETP.GT.AND P2, PT, R8, RZ, PT ;  /* 0x000000ff0800720c */ /* 0x000fe20003f44270 */
[----:B------:R-:W-:Y:S01]  /*1d80*/  CS2R R130, SRZ ;  /* 0x0000000000827805 */ /* 0x000fe2000001ff00 */
[----:B------:R-:W-:Y:S01]  /*1d90*/  SEL R4, R4, 0xffffffc0, !P0 ;  /* 0xffffffc004047807 */ /* 0x000fe20004000000 */
[--C-:B------:R-:W-:Y:S01]  /*1da0*/  IMAD R227, R227, 0x2, R224.reuse ;  /* 0x00000002e3e37824 */ /* 0x100fe200078e02e0 */
[----:B------:R-:W-:Y:S01]  /*1db0*/  ISETP.GT.AND P0, PT, R8, 0x10, PT ;  /* 0x000000100800780c */ /* 0x000fe20003f04270 */
[----:B------:R-:W-:Y:S01]  /*1dc0*/  IMAD.IADD R225, R2, 0x1, R224 ;  /* 0x0000000102e17824 */ /* 0x000fe200078e02e0 */
[----:B------:R-:W-:Y:S01]  /*1dd0*/  IADD3 R6, R25, UR5, RZ ;  /* 0x0000000519067c10 */ /* 0x000fe2000fffe0ff */
[----:B------:R-:W-:Y:S01]  /*1de0*/  CS2R R128, SRZ ;  /* 0x0000000000807805 */ /* 0x000fe2000001ff00 */
[----:B------:R-:W-:Y:S01]  /*1df0*/  SEL R5, R5, 0xffffffe0, !P3 ;  /* 0xffffffe005057807 */ /* 0x000fe20005800000 */
[----:B------:R-:W-:Y:S01]  /*1e00*/  CS2R R126, SRZ ;  /* 0x00000000007e7805 */ /* 0x000fe2000001ff00 */
[----:B------:R-:W-:Y:S01]  /*1e10*/  LEA R232, R232, 0x22280, 0x1 ;  /* 0x00022280e8e87811 */ /* 0x000fe200078e08ff */
[----:B------:R1:W-:Y:S01]  /*1e20*/  STL [R1+0x10], R6 ;  /* 0x0000100601007387 */ /* 0x0003e20000100800 */
[----:B------:R-:W-:Y:S01]  /*1e30*/  CS2R R124, SRZ ;  /* 0x00000000007c7805 */ /* 0x000fe2000001ff00 */
[----:B------:R-:W-:Y:S01]  /*1e40*/  @P2 LOP3.LUT R239, R239, 0x80, RZ, 0xfc, !PT ;  /* 0x00000080efef2812 */ /* 0x000fe200078efcff */
[----:B------:R-:W-:Y:S01]  /*1e50*/  IMAD R226, R229, 0x2, R5 ;  /* 0x00000002e5e27824 */ /* 0x000fe200078e0205 */
[C---:B------:R-:W-:Y:S01]  /*1e60*/  ISETP.GT.AND P2, PT, R8.reuse, 0x11, PT ;  /* 0x000000110800780c */ /* 0x040fe20003f44270 */
[----:B------:R-:W-:Y:S01]  /*1e70*/  IMAD.IADD R233, R5, 0x1, R232 ;  /* 0x0000000105e97824 */ /* 0x000fe200078e02e8 */
[----:B------:R-:W-:Y:S01]  /*1e80*/  LOP3.LUT R239, R239, 0xffffffbf, RZ, 0xc0, !PT ;  /* 0xffffffbfefef7812 */ /* 0x000fe200078ec0ff */
[----:B------:R-:W-:Y:S01]  /*1e90*/  CS2R R122, SRZ ;  /* 0x00000000007a7805 */ /* 0x000fe2000001ff00 */
[----:B------:R-:W-:Y:S01]  /*1ea0*/  CS2R R120, SRZ ;  /* 0x0000000000787805 */ /* 0x000fe2000001ff00 */
[----:B------:R-:W-:Y:S01]  /*1eb0*/  CS2R R118, SRZ ;  /* 0x0000000000767805 */ /* 0x000fe2000001ff00 */
[----:B------:R-:W-:Y:S01]  /*1ec0*/  @P1 LOP3.LUT R239, R239, 0x40, RZ, 0xfc, !PT ;  /* 0x00000040efef1812 */ /* 0x000fe200078efcff */
[----:B------:R-:W-:Y:S01]  /*1ed0*/  CS2R R116, SRZ ;  /* 0x0000000000747805 */ /* 0x000fe2000001ff00 */
[C---:B------:R-:W-:Y:S01]  /*1ee0*/  ISETP.GT.AND P1, PT, R8.reuse, 0x20, PT ;  /* 0x000000200800780c */ /* 0x040fe20003f24270 */
[----:B------:R-:W-:Y:S01]  /*1ef0*/  CS2R R114, SRZ ;  /* 0x0000000000727805 */ /* 0x000fe2000001ff00 */
        /* <DEDUP_REMOVED lines=14> */
[----:B------:R-:W-:Y:S01]  /*1fe0*/  CS2R R94, SRZ ;  /* 0x00000000005e7805 */ /* 0x000fe2000001ff00 */
        /* <DEDUP_REMOVED lines=15> */
[----:B------:R-:W-:Y:S01]  /*20e0*/  ISETP.GT.AND P0, PT, R8, 0x31, PT ;  /* 0x000000310800780c */ /* 0x000fe20003f04270 */
[----:B------:R-:W-:Y:S01]  /*20f0*/  CS2R R72, SRZ ;  /* 0x0000000000487805 */ /* 0x000fe2000001ff00 */
[----:B------:R-:W-:Y:S01]  /*2100*/  LOP3.LUT R239, R239, 0xfffffffe, RZ, 0xc0, !PT ;  /* 0xfffffffeefef7812 */ /* 0x000fe200078ec0ff */
        /* <DEDUP_REMOVED lines=20> */
[----:B------:R-:W-:Y:S01]  /*2250*/  LEA R240, R9, 0x20280, 0x1 ;  /* 0x0002028009f07811 */ /* 0x000fe200078e08ff */
[----:B------:R-:W-:Y:S01]  /*2260*/  IMAD.IADD R224, R224, 0x1, R3 ;  /* 0x00000001e0e07824 */ /* 0x000fe200078e0203 */
[----:B------:R-:W-:Y:S01]  /*2270*/  @P0 LOP3.LUT R239, R239, 0x1, RZ, 0xfc, !PT ;  /* 0x00000001efef0812 */ /* 0x000fe200078efcff */
[----:B------:R-:W-:Y:S01]  /*2280*/  IMAD.SHL.U32 R0, R0, 0x2, RZ ;  /* 0x0000000200007824 */ /* 0x000fe200078e00ff */
[----:B------:R-:W-:Y:S01]  /*2290*/  USHF.R.S32.HI UR20, URZ, 0x6, UR4 ;  /* 0x000000063f147899 */ /* 0x000fe20008011404 */
[----:B------:R-:W-:Y:S01]  /*22a0*/  IMAD R229, R229, 0x2, R4 ;  /* 0x00000002e5e57824 */ /* 0x000fe200078e0204 */
[----:B------:R-:W-:Y:S01]  /*22b0*/  UMOV UR11, URZ ;  /* 0x0000003f000b7c82 */ /* 0x000fe20008000000 */
[----:B------:R-:W-:-:S02]  /*22c0*/  IMAD.IADD R228, R4, 0x1, R226 ;  /* 0x0000000104e47824 */ /* 0x000fc400078e02e2 */
[C---:B------:R-:W-:Y:S02]  /*22d0*/  IMAD.IADD R235, R4.reuse, 0x1, R232 ;  /* 0x0000000104eb7824 */ /* 0x040fe400078e02e8 */
[----:B-1----:R-:W-:Y:S02]  /*22e0*/  IMAD.IADD R234, R4, 0x1, R233 ;  /* 0x0000000104ea7824 */ /* 0x002fe400078e02e9 */
.L_x_563:
[----:B------:R-:W-:Y:S04]  /*22f0*/  DEPBAR.LE SB0, 0x0 ;  /* 0x000080000000791a */ /* 0x000fe80000000000 */
[----:B------:R-:W-:Y:S01]  /*2300*/  BAR.SYNC.DEFER_BLOCKING 0x0 ;  /* 0x0000000000007b1d */ /* 0x000fe20000010000 */
[C---:B------:R-:W-:Y:S01]  /*2310*/  LOP3.LUT P3, RZ, R239.reuse, 0x40, RZ, 0xc0, !PT ;  /* 0x00000040efff7812 */ /* 0x040fe2000786c0ff */
[----:B------:R-:W-:Y:S01]  /*2320*/  UIADD3 UR21, UR11, 0x1, URZ ;  /* 0x000000010b157890 */ /* 0x000fe2000fffe03f */
[C---:B------:R-:W-:Y:S02]  /*2330*/  LOP3.LUT P4, RZ, R239.reuse, 0x20, RZ, 0xc0, !PT ;  /* 0x00000020efff7812 */ /* 0x040fe4000788c0ff */
[C---:B------:R-:W-:Y:S01]  /*2340*/  LOP3.LUT P0, RZ, R239.reuse, 0x80, RZ, 0xc0, !PT ;  /* 0x00000080efff7812 */ /* 0x040fe2000780c0ff */
[----:B------:R-:W-:Y:S01]  /*2350*/  UISETP.GE.AND UP0, UPT, UR21, UR20, UPT ;  /* 0x000000141500728c */ /* 0x000fe2000bf06270 */
[----:B------:R-:W-:Y:S02]  /*2360*/  MOV R4, 0x20 ;  /* 0x0000002000047802 */ /* 0x000fe40000000f00 */
[----:B------:R-:W-:Y:S02]  /*2370*/  R2P PR, R252, 0x6 ;  /* 0x00000006fc007804 */ /* 0x000fe40000000000 */
[----:B----4-:R-:W-:Y:S02]  /*2380*/  IADD3 R194, R240, 0x40, RZ ;  /* 0x00000040f0c27810 */ /* 0x010fe40007ffe0ff */
[----:B------:R-:W-:Y:S02]  /*2390*/  PLOP3.LUT P5, PT, PT, PT, UP0, 0x80, 0x0 ;  /* 0x000000000000781c */ /* 0x000fe40003faf008 */
[----:B------:R-:W-:Y:S02]  /*23a0*/  SEL R195, R4, 0xffffffe0, !P1 ;  /* 0xffffffe004c37807 */ /* 0x000fe40004800000 */
[C---:B------:R-:W-:Y:S05]  /*23b0*/  LOP3.LUT P1, RZ, R239.reuse, 0x2, RZ, 0xc0, !PT ;  /* 0x00000002efff7812 */ /* 0x040fea000782c0ff */
[----:B------:R-:W-:Y:S01]  /*23c0*/  @P2 IADD3 R194, R240, -0x40, RZ ;  /* 0xffffffc0f0c22810 */ /* 0x000fe20007ffe0ff */
[----:B------:R-:W-:Y:S01]  /*23d0*/  LDSM.16.M88.4 R16, [R231+0x10080] ;  /* 0x01008000e710783b */ /* 0x000fe20000000200 */
[----:B------:R-:W-:Y:S04]  /*23e0*/  LOP3.LUT P2, RZ, R239, 0x4, RZ, 0xc0, !PT ;  /* 0x00000004efff7812 */ /* 0x000fe8000784c0ff */
[----:B------:R-:W1:Y:S05]  /*23f0*/  LDSM.16.M88.4 R8, [R2+0x80] ;  /* 0x000080000208783b */ /* 0x000e6a0000000200 */
[----:B------:R-:W2:Y:S05]  /*2400*/  LDSM.16.M88.4 R20, [R2+0x1080] ;  /* 0x001080000214783b */ /* 0x000eaa0000000200 */
[----:B------:R-:W-:Y:S05]  /*2410*/  LDSM.16.M88.4 R24, [R226+0x10080] ;  /* 0x01008000e218783b */ /* 0x000fea0000000200 */
[----:B------:R-:W3:Y:S05]  /*2420*/  LDSM.16.M88.4 R28, [R3+0x80] ;  /* 0x00008000031c783b */ /* 0x000eea0000000200 */
[----:B------:R-:W4:Y:S05]  /*2430*/  LDSM.16.M88.4 R32, [R3+0x1080] ;  /* 0x001080000320783b */ /* 0x000f2a0000000200 */
[----:B------:R-:W-:Y:S05]  /*2440*/  LDSM.16.M88.4 R164, [R225+0x80] ;  /* 0x00008000e1a4783b */ /* 0x000fea0000000200 */
[----:B------:R-:W-:Y:S05]  /*2450*/  LDSM.16.M88.4 R168, [R225+0x1080] ;  /* 0x00108000e1a8783b */ /* 0x000fea0000000200 */
[----:B------:R-:W-:Y:S01]  /*2460*/  LDS R192, [R243.X4+0x20080] ;  /* 0x02008000f3c07984 */ /* 0x000fe20000004800 */
[C---:B-1----:R-:W-:Y:S04]  /*2470*/  HMMA.16816.F32 R4, R16.reuse, R8, RZ ;  /* 0x000000081004723c */ /* 0x042fe800000018ff */
[----:B------:R-:W-:Y:S05]  /*2480*/  LDS R193, [R243.X4+0x200a0] ;  /* 0x0200a000f3c17984 */ /* 0x000fea0000004800 */
[----:B------:R1:W5:Y:S01]  /*2490*/  LDL.64 R236, [R1] ;  /* 0x0000000001ec7983 */ /* 0x0003620000100a00 */
[C---:B------:R-:W-:Y:S08]  /*24a0*/  HMMA.16816.F32 R8, R16.reuse, R10, RZ ;  /* 0x0000000a1008723c */ /* 0x040ff000000018ff */
[C---:B--2---:R-:W-:Y:S08]  /*24b0*/  HMMA.16816.F32 R12, R16.reuse, R20, RZ ;  /* 0x00000014100c723c */ /* 0x044ff000000018ff */
[----:B------:R-:W-:Y:S01]  /*24c0*/  HMMA.16816.F32 R16, R16, R22, RZ ;  /* 0x000000161010723c */ /* 0x000fe200000018ff */
[----:B------:R-:W2:Y:S07]  /*24d0*/  LDSM.16.M88.4 R20, [R229+0x10080] ;  /* 0x01008000e514783b */ /* 0x000eae0000000200 */
[C---:B---3--:R-:W-:Y:S08]  /*24e0*/  HMMA.16816.F32 R4, R24.reuse, R28, R4 ;  /* 0x0000001c1804723c */ /* 0x048ff00000001804 */
[C---:B------:R-:W-:Y:S01]  /*24f0*/  HMMA.16816.F32 R8, R24.reuse, R30, R8 ;  /* 0x0000001e1808723c */ /* 0x040fe20000001808 */
[----:B------:R-:W-:Y:S07]  /*2500*/  LDSM.16.M88.4 R28, [R224+0x80] ;  /* 0x00008000e01c783b */ /* 0x000fee0000000200 */
[C---:B----4-:R-:W-:Y:S08]  /*2510*/  HMMA.16816.F32 R12, R24.reuse, R32, R12 ;  /* 0x00000020180c723c */ /* 0x050ff0000000180c */
[----:B------:R-:W-:Y:S01]  /*2520*/  HMMA.16816.F32 R16, R24, R34, R16 ;  /* 0x000000221810723c */ /* 0x000fe20000001810 */
[----:B------:R-:W3:Y:S05]  /*2530*/  LDSM.16.M88.4 R24, [R228+0x10080] ;  /* 0x01008000e418783b */ /* 0x000eea0000000200 */
[----:B------:R-:W4:Y:S02]  /*2540*/  LDSM.16.M88.4 R32, [R224+0x1080] ;  /* 0x00108000e020783b */ /* 0x000f240000000200 */
[C---:B--2---:R-:W-:Y:S08]  /*2550*/  HMMA.16816.F32 R4, R20.reuse, R164, R4 ;  /* 0x000000a41404723c */ /* 0x044ff00000001804 */
[C---:B------:R-:W-:Y:S01]  /*2560*/  HMMA.16816.F32 R8, R20.reuse, R166, R8 ;  /* 0x000000a61408723c */ /* 0x040fe20000001808 */
[----:B------:R-:W-:Y:S07]  /*2570*/  LDSM.16.M88.4 R164, [R2+0x2080] ;  /* 0x0020800002a4783b */ /* 0x000fee0000000200 */
[C---:B------:R-:W-:Y:S08]  /*2580*/  HMMA.16816.F32 R12, R20.reuse, R168, R12 ;  /* 0x000000a8140c723c */ /* 0x040ff0000000180c */
[----:B------:R-:W-:Y:S01]  /*2590*/  HMMA.16816.F32 R16, R20, R170, R16 ;  /* 0x000000aa1410723c */ /* 0x000fe20000001810 */
[----:B------:R-:W2:Y:S05]  /*25a0*/  LDSM.16.M88.4 R20, [R231+0x12080] ;  /* 0x01208000e714783b */ /* 0x000eaa0000000200 */
[----:B------:R-:W1:Y:S02]  /*25b0*/  LDSM.16.M88.4 R168, [R2+0x3080] ;  /* 0x0030800002a8783b */ /* 0x000e640000000200 */
        /* <DEDUP_REMOVED lines=10> */
[C---:B-1----:R-:W-:Y:S08]  /*2660*/  HMMA.16816.F32 R12, R20.reuse, R168, R12 ;  /* 0x000000a8140c723c */ /* 0x042ff0000000180c */
[----:B------:R-:W-:Y:S01]  /*2670*/  HMMA.16816.F32 R16, R20, R170, R16 ;  /* 0x000000aa1410723c */ /* 0x000fe20000001810 */
[----:B------:R-:W1:Y:S05]  /*2680*/  LDSM.16.M88.4 R20, [R229+0x12080] ;  /* 0x01208000e514783b */ /* 0x000e6a0000000200 */
[----:B------:R-:W2:Y:S02]  /*2690*/  LDSM.16.M88.4 R168, [R225+0x3080] ;  /* 0x00308000e1a8783b */ /* 0x000ea40000000200 */
[C---:B---3--:R-:W-:Y:S08]  /*26a0*/  HMMA.16816.F32 R4, R24.reuse, R28, R4 ;  /* 0x0000001c1804723c */ /* 0x048ff00000001804 */
[C---:B------:R-:W-:Y:S01]  /*26b0*/  HMMA.16816.F32 R8, R24.reuse, R30, R8 ;  /* 0x0000001e1808723c */ /* 0x040fe20000001808 */
[----:B------:R-:W-:Y:S07]  /*26c0*/  LDSM.16.M88.4 R28, [R224+0x2080] ;  /* 0x00208000e01c783b */ /* 0x000fee0000000200 */
[C---:B----4-:R-:W-:Y:S08]  /*26d0*/  HMMA.16816.F32 R12, R24.reuse, R32, R12 ;  /* 0x00000020180c723c */ /* 0x050ff0000000180c */
[----:B------:R-:W-:Y:S01]  /*26e0*/  HMMA.16816.F32 R16, R24, R34, R16 ;  /* 0x000000221810723c */ /* 0x000fe20000001810 */
[----:B------:R-:W3:Y:S05]  /*26f0*/  LDSM.16.M88.4 R24, [R228+0x12080] ;  /* 0x01208000e418783b */ /* 0x000eea0000000200 */
[----:B------:R-:W4:Y:S02]  /*2700*/  LDSM.16.M88.4 R32, [R224+0x3080] ;  /* 0x00308000e020783b */ /* 0x000f240000000200 */
[C---:B-1----:R-:W-:Y:S08]  /*2710*/  HMMA.16816.F32 R4, R20.reuse, R164, R4 ;  /* 0x000000a41404723c */ /* 0x042ff00000001804 */
[C---:B------:R-:W-:Y:S01]  /*2720*/  HMMA.16816.F32 R8, R20.reuse, R166, R8 ;  /* 0x000000a61408723c */ /* 0x040fe20000001808 */
[----:B------:R-:W-:Y:S07]  /*2730*/  LDSM.16.M88.4 R164, [R2+0x4080] ;  /* 0x0040800002a4783b */ /* 0x000fee0000000200 */
[C---:B--2---:R-:W-:Y:S08]  /*2740*/  HMMA.16816.F32 R12, R20.reuse, R168, R12 ;  /* 0x000000a8140c723c */ /* 0x044ff0000000180c */
        /* <DEDUP_REMOVED lines=52> */
[----:B------:R-:W-:Y:S04]  /*2a90*/  DEPBAR.LE SB0, 0x0 ;  /* 0x000080000000791a */ /* 0x000fe80000000000 */
[C---:B-1----:R-:W-:Y:S01]  /*2aa0*/  HMMA.16816.F32 R4, R20.reuse, R164, R4 ;  /* 0x000000a41404723c */ /* 0x042fe20000001804 */
[----:B------:R-:W-:Y:S07]  /*2ab0*/  BAR.SYNC.DEFER_BLOCKING 0x0 ;  /* 0x0000000000007b1d */ /* 0x000fee0000010000 */
[C---:B------:R-:W-:Y:S08]  /*2ac0*/  HMMA.16816.F32 R8, R20.reuse, R166, R8 ;  /* 0x000000a61408723c */ /* 0x040ff00000001808 */
[C---:B--2---:R-:W-:Y:S08]  /*2ad0*/  HMMA.16816.F32 R12, R20.reuse, R168, R12 ;  /* 0x000000a8140c723c */ /* 0x044ff0000000180c */
[----:B------:R-:W-:Y:S01]  /*2ae0*/  HMMA.16816.F32 R16, R20, R170, R16 ;  /* 0x000000aa1410723c */ /* 0x000fe20000001810 */
[----:B------:R-:W-:Y:S05]  /*2af0*/  LDSM.16.M88.4 R172, [R231+0x18080] ;  /* 0x01808000e7ac783b */ /* 0x000fea0000000200 */
[----:B------:R-:W1:Y:S02]  /*2b00*/  LDSM.16.M88.4 R176, [R2+0x8080] ;  /* 0x0080800002b0783b */ /* 0x000e640000000200 */
[C---:B---3--:R-:W-:Y:S03]  /*2b10*/  HMMA.16816.F32 R4, R24.reuse, R28, R4 ;  /* 0x0000001c1804723c */ /* 0x048fe60000001804 */
[----:B------:R-:W2:Y:S05]  /*2b20*/  LDSM.16.M88.4 R164, [R2+0x9080] ;  /* 0x0090800002a4783b */ /* 0x000eaa0000000200 */
[C---:B------:R-:W-:Y:S01]  /*2b30*/  HMMA.16816.F32 R8, R24.reuse, R30, R8 ;  /* 0x0000001e1808723c */ /* 0x040fe20000001808 */
[----:B------:R-:W-:Y:S05]  /*2b40*/  LDSM.16.M88.4 R168, [R226+0x18080] ;  /* 0x01808000e2a8783b */ /* 0x000fea0000000200 */
[----:B------:R-:W3:Y:S02]  /*2b50*/  LDSM.16.M88.4 R180, [R3+0x8080] ;  /* 0x0080800003b4783b */ /* 0x000ee40000000200 */
[C---:B----4-:R-:W-:Y:S03]  /*2b60*/  HMMA.16816.F32 R12, R24.reuse, R32, R12 ;  /* 0x00000020180c723c */ /* 0x050fe6000000180c */
[----:B------:R-:W4:Y:S05]  /*2b70*/  LDSM.16.M88.4 R184, [R3+0x9080] ;  /* 0x0090800003b8783b */ /* 0x000f2a0000000200 */
[----:B------:R-:W-:Y:S01]  /*2b80*/  HMMA.16816.F32 R16, R24, R34, R16 ;  /* 0x000000221810723c */ /* 0x000fe20000001810 */
[----:B------:R-:W-:Y:S03]  /*2b90*/  LDSM.16.M88.4 R188, [R225+0x8080] ;  /* 0x00808000e1bc783b */ /* 0x000fe60000000200 */
[----:B------:R-:W-:Y:S02]  /*2ba0*/  FSEL R7, R7, -INF , P3 ;  /* 0xff80000007077808 */ /* 0x000fe40001800000 */
[----:B------:R-:W-:Y:S02]  /*2bb0*/  FSEL R4, R4, -INF , P0 ;  /* 0xff80000004047808 */ /* 0x000fe40000000000 */
[----:B------:R-:W-:Y:S02]  /*2bc0*/  FSEL R5, R5, -INF , P3 ;  /* 0xff80000005057808 */ /* 0x000fe40001800000 */
[----:B------:R-:W-:Y:S02]  /*2bd0*/  LOP3.LUT P3, RZ, R239, 0x8, RZ, 0xc0, !PT ;  /* 0x00000008efff7812 */ /* 0x000fe4000786c0ff */
[--C-:B------:R-:W-:Y:S01]  /*2be0*/  FFMA.FTZ R4, R4, c[0x0][0x29c], -R192.reuse ;  /* 0x0000a70004047a23 */ /* 0x100fe200000108c0 */
[----:B------:R-:W-:Y:S01]  /*2bf0*/  FSEL R6, R6, -INF , P0 ;  /* 0xff80000006067808 */ /* 0x000fe20000000000 */
[C---:B-1----:R-:W-:Y:S03]  /*2c00*/  HMMA.16816.F32 R20, R172.reuse, R176, RZ ;  /* 0x000000b0ac14723c */ /* 0x042fe600000018ff */
[--C-:B------:R-:W-:Y:S01]  /*2c10*/  FFMA.FTZ R5, R5, c[0x0][0x29c], -R192.reuse ;  /* 0x0000a70005057a23 */ /* 0x100fe200000108c0 */
[----:B------:R-:W-:Y:S01]  /*2c20*/  LOP3.LUT P0, RZ, R239, 0x10, RZ, 0xc0, !PT ;  /* 0x00000010efff7812 */ /* 0x000fe2000780c0ff */
[--C-:B------:R-:W-:Y:S01]  /*2c30*/  FFMA.FTZ R6, R6, c[0x0][0x29c], -R193.reuse ;  /* 0x0000a70006067a23 */ /* 0x100fe200000108c1 */
[----:B------:R-:W-:Y:S02]  /*2c40*/  FSEL R12, R12, -INF , P3 ;  /* 0xff8000000c0c7808 */ /* 0x000fe40001800000 */
[C---:B------:R-:W-:Y:S01]  /*2c50*/  HMMA.16816.F32 R24, R172.reuse, R178, RZ ;  /* 0x000000b2ac18723c */ /* 0x040fe200000018ff */
[----:B------:R-:W1:Y:S03]  /*2c60*/  LDSM.16.M88.4 R176, [R229+0x18080] ;  /* 0x01808000e5b0783b */ /* 0x000e660000000200 */
[--C-:B------:R-:W-:Y:S01]  /*2c70*/  FFMA.FTZ R12, R12, c[0x0][0x29c], -R192.reuse ;  /* 0x0000a7000c0c7a23 */ /* 0x100fe200000108c0 */
[----:B------:R-:W-:Y:S02]  /*2c80*/  FSEL R9, R9, -INF , P0 ;  /* 0xff80000009097808 */ /* 0x000fe40000000000 */
[----:B------:R-:W-:Y:S01]  /*2c90*/  FSEL R8, R8, -INF , P4 ;  /* 0xff80000008087808 */ /* 0x000fe20002000000 */
[C---:B--2---:R-:W-:Y:S01]  /*2ca0*/  HMMA.16816.F32 R28, R172.reuse, R164, RZ ;  /* 0x000000a4ac1c723c */ /* 0x044fe200000018ff */
[----:B------:R-:W-:Y:S03]  /*2cb0*/  FSEL R13, R13, -INF , P2 ;  /* 0xff8000000d0d7808 */ /* 0x000fe60001000000 */
[--C-:B------:R-:W-:Y:S01]  /*2cc0*/  FFMA.FTZ R9, R9, c[0x0][0x29c], -R192.reuse ;  /* 0x0000a70009097a23 */ /* 0x100fe200000108c0 */
[----:B------:R-:W-:Y:S01]  /*2cd0*/  FSEL R14, R14, -INF , P3 ;  /* 0xff8000000e0e7808 */ /* 0x000fe20001800000 */
[--C-:B------:R-:W-:Y:S02]  /*2ce0*/  FFMA.FTZ R8, R8, c[0x0][0x29c], -R192.reuse ;  /* 0x0000a70008087a23 */ /* 0x100fe400000108c0 */
[----:B------:R-:W-:Y:S01]  /*2cf0*/  HMMA.16816.F32 R32, R172, R166, RZ ;  /* 0x000000a6ac20723c */ /* 0x000fe200000018ff */
[----:B------:R-:W2:Y:S03]  /*2d00*/  LDSM.16.M88.4 R164, [R225+0x9080] ;  /* 0x00908000e1a4783b */ /* 0x000ea60000000200 */
[--C-:B------:R-:W-:Y:S02]  /*2d10*/  FFMA.FTZ R13, R13, c[0x0][0x29c], -R192.reuse ;  /* 0x0000a7000d0d7a23 */ /* 0x100fe400000108c0 */
[----:B------:R-:W-:Y:S01]  /*2d20*/  LDSM.16.M88.4 R172, [R228+0x18080] ;  /* 0x01808000e4ac783b */ /* 0x000fe20000000200 */
[--C-:B------:R-:W-:Y:S01]  /*2d30*/  FFMA.FTZ R14, R14, c[0x0][0x29c], -R193.reuse ;  /* 0x0000a7000e0e7a23 */ /* 0x100fe200000108c1 */
[C---:B---3--:R-:W-:Y:S08]  /*2d40*/  HMMA.16816.F32 R20, R168.reuse, R180, R20 ;  /* 0x000000b4a814723c */ /* 0x048ff00000001814 */
[C---:B------:R-:W-:Y:S01]  /*2d50*/  HMMA.16816.F32 R24, R168.reuse, R182, R24 ;  /* 0x000000b6a818723c */ /* 0x040fe20000001818 */
[----:B------:R-:W3:Y:S07]  /*2d60*/  LDSM.16.M88.4 R180, [R224+0x8080] ;  /* 0x00808000e0b4783b */ /* 0x000eee0000000200 */
[C---:B----4-:R-:W-:Y:S08]  /*2d70*/  HMMA.16816.F32 R28, R168.reuse, R184, R28 ;  /* 0x000000b8a81c723c */ /* 0x050ff0000000181c */
[----:B------:R-:W-:Y:S01]  /*2d80*/  HMMA.16816.F32 R32, R168, R186, R32 ;  /* 0x000000baa820723c */ /* 0x000fe20000001820 */
[----:B------:R-:W4:Y:S05]  /*2d90*/  LDSM.16.M88.4 R168, [R224+0x9080] ;  /* 0x00908000e0a8783b */ /* 0x000f2a0000000200 */
[----:B------:R-:W-:Y:S02]  /*2da0*/  LDSM.16.M88.4 R184, [R231+0x1a080] ;  /* 0x01a08000e7b8783b */ /* 0x000fe40000000200 */
[C---:B-1----:R-:W-:Y:S08]  /*2db0*/  HMMA.16816.F32 R20, R176.reuse, R188, R20 ;  /* 0x000000bcb014723c */ /* 0x042ff00000001814 */
[C---:B------:R-:W-:Y:S01]  /*2dc0*/  HMMA.16816.F32 R24, R176.reuse, R190, R24 ;  /* 0x000000beb018723c */ /* 0x040fe20000001818 */
[----:B------:R-:W1:Y:S07]  /*2dd0*/  LDSM.16.M88.4 R188, [R2+0xa080] ;  /* 0x00a0800002bc783b */ /* 0x000e6e0000000200 */
[C---:B--2---:R-:W-:Y:S08]  /*2de0*/  HMMA.16816.F32 R28, R176.reuse, R164, R28 ;  /* 0x000000a4b01c723c */ /* 0x044ff0000000181c */
[----:B------:R-:W-:Y:S01]  /*2df0*/  HMMA.16816.F32 R32, R176, R166, R32 ;  /* 0x000000a6b020723c */ /* 0x000fe20000001820 */
[----:B------:R-:W2:Y:S05]  /*2e00*/  LDSM.16.M88.4 R164, [R2+0xb080] ;  /* 0x00b0800002a4783b */ /* 0x000eaa0000000200 */
[----:B------:R-:W-:Y:S02]  /*2e10*/  LDSM.16.M88.4 R176, [R226+0x1a080] ;  /* 0x01a08000e2b0783b */ /* 0x000fe40000000200 */
        /* <DEDUP_REMOVED lines=56> */
[C---:B---3--:R-:W-:Y:S01]  /*31a0*/  HMMA.16816.F32 R20, R176.reuse, R184, R20 ;  /* 0x000000b8b014723c */ /* 0x048fe20000001814 */
[----:B------:R-:W-:Y:S06]  /*31b0*/  MUFU.EX2 R185, R5 ;  /* 0x0000000500b97308 */ /* 0x000fec0000000800 */
[--C-:B------:R-:W-:Y:S01]  /*31c0*/  FFMA.FTZ R184, R7, c[0x0][0x29c], -R193.reuse ;  /* 0x0000a70007b87a23 */ /* 0x100fe200000108c1 */
[C---:B------:R-:W-:Y:S03]  /*31d0*/  HMMA.16816.F32 R24, R176.reuse, R186, R24 ;  /* 0x000000bab018723c */ /* 0x040fe60000001818 */
[----:B------:R-:W-:Y:S05]  /*31e0*/  MUFU.EX2 R186, R4 ;  /* 0x0000000400ba7308 */ /* 0x000fea0000000800 */
[C---:B----4-:R-:W-:Y:S05]  /*31f0*/  HMMA.16816.F32 R28, R176.reuse, R168, R28 ;  /* 0x000000a8b01c723c */ /* 0x050fea000000181c */
[----:B------:R3:W-:Y:S03]  /*3200*/  MUFU.EX2 R187, R8 ;  /* 0x0000000800bb7308 */ /* 0x0007e60000000800 */
[----:B------:R-:W-:Y:S01]  /*3210*/  HMMA.16816.F32 R32, R176, R170, R32 ;  /* 0x000000aab020723c */ /* 0x000fe20000001820 */
[----:B------:R-:W-:Y:S05]  /*3220*/  LDSM.16.M88.4 R168, [R226+0x1e080] ;  /* 0x01e08000e2a8783b */ /* 0x000fea0000000200 */
[----:B------:R-:W4:Y:S02]  /*3230*/  LDSM.16.M88.4 R176, [R3+0xe080] ;  /* 0x00e0800003b0783b */ /* 0x000f240000000200 */
[C---:B-1----:R-:W-:Y:S01]  /*3240*/  HMMA.16816.F32 R20, R172.reuse, R188, R20 ;  /* 0x000000bcac14723c */ /* 0x042fe20000001814 */
[----:B------:R1:W-:Y:S07]  /*3250*/  MUFU.EX2 R189, R6 ;  /* 0x0000000600bd7308 */ /* 0x0003ee0000000800 */
[C---:B------:R-:W-:Y:S03]  /*3260*/  HMMA.16816.F32 R24, R172.reuse, R190, R24 ;  /* 0x000000beac18723c */ /* 0x040fe60000001818 */
[----:B------:R-:W-:Y:S01]  /*3270*/  MUFU.EX2 R188, R184 ;  /* 0x000000b800bc7308 */ /* 0x000fe20000000800 */
[----:B---3--:R-:W-:Y:S04]  /*3280*/  FSEL R8, R10, -INF , P4 ;  /* 0xff8000000a087808 */ /* 0x008fe80002000000 */
[C---:B--2---:R-:W-:Y:S04]  /*3290*/  HMMA.16816.F32 R28, R172.reuse, R164, R28 ;  /* 0x000000a4ac1c723c */ /* 0x044fe8000000181c */
[--C-:B------:R-:W-:Y:S01]  /*32a0*/  FFMA.FTZ R8, R8, c[0x0][0x29c], -R193.reuse ;  /* 0x0000a70008087a23 */ /* 0x100fe200000108c1 */
[----:B------:R-:W2:Y:S03]  /*32b0*/  MUFU.EX2 R184, R9 ;  /* 0x0000000900b87308 */ /* 0x000ea60000000800 */
[----:B------:R-:W-:Y:S01]  /*32c0*/  HMMA.16816.F32 R32, R172, R166, R32 ;  /* 0x000000a6ac20723c */ /* 0x000fe20000001820 */
[----:B-1----:R-:W-:Y:S05]  /*32d0*/  LDSM.16.M88.4 R4, [R229+0x1e080] ;  /* 0x01e08000e504783b */ /* 0x002fea0000000200 */
[----:B------:R-:W1:Y:S05]  /*32e0*/  LDSM.16.M88.4 R164, [R225+0xe080] ;  /* 0x00e08000e1a4783b */ /* 0x000e6a0000000200 */
[----:B------:R-:W3:Y:S01]  /*32f0*/  LDSM.16.M88.4 R172, [R225+0xf080] ;  /* 0x00f08000e1ac783b */ /* 0x000ee20000000200 */
[C---:B----4-:R-:W-:Y:S07]  /*3300*/  HMMA.16816.F32 R20, R168.reuse, R176, R20 ;  /* 0x000000b0a814723c */ /* 0x050fee0000001814 */
[----:B------:R-:W-:Y:S01]  /*3310*/  FSEL R176, R11, -INF , P0 ;  /* 0xff8000000bb07808 */ /* 0x000fe20000000000 */
[C---:B------:R-:W-:Y:S03]  /*3320*/  HMMA.16816.F32 R24, R168.reuse, R178, R24 ;  /* 0x000000b2a818723c */ /* 0x040fe60000001818 */
[----:B------:R-:W-:Y:S01]  /*3330*/  LOP3.LUT P0, RZ, R239, 0x1, RZ, 0xc0, !PT ;  /* 0x00000001efff7812 */ /* 0x000fe2000780c0ff */
[--C-:B------:R-:W-:Y:S03]  /*3340*/  FFMA.FTZ R176, R176, c[0x0][0x29c], -R193.reuse ;  /* 0x0000a700b0b07a23 */ /* 0x100fe600000108c1 */
[----:B------:R-:W-:Y:S01]  /*3350*/  FSEL R17, R17, -INF , P0 ;  /* 0xff80000011117808 */ /* 0x000fe20000000000 */
[C---:B------:R-:W-:Y:S01]  /*3360*/  HMMA.16816.F32 R28, R168.reuse, R180, R28 ;  /* 0x000000b4a81c723c */ /* 0x040fe2000000181c */
[----:B------:R4:W-:Y:S03]  /*3370*/  MUFU.EX2 R180, R8 ;  /* 0x0000000800b47308 */ /* 0x0009e60000000800 */
[----:B------:R-:W-:Y:S04]  /*3380*/  FSEL R19, R19, -INF , P0 ;  /* 0xff80000013137808 */ /* 0x000fe80000000000 */
[----:B------:R-:W-:Y:S01]  /*3390*/  HMMA.16816.F32 R32, R168, R182, R32 ;  /* 0x000000b6a820723c */ /* 0x000fe20000001820 */
[----:B------:R-:W-:Y:S02]  /*33a0*/  LDSM.16.M88.4 R168, [R224+0xe080] ;  /* 0x00e08000e0a8783b */ /* 0x000fe40000000200 */
[----:B------:R2:W-:Y:S05]  /*33b0*/  MUFU.EX2 R181, R176 ;  /* 0x000000b000b57308 */ /* 0x0005ea0000000800 */
[C---:B-1----:R-:W-:Y:S05]  /*33c0*/  HMMA.16816.F32 R20, R4.reuse, R164, R20 ;  /* 0x000000a40414723c */ /* 0x042fea0000001814 */
[----:B------:R1:W-:Y:S03]  /*33d0*/  MUFU.EX2 R165, R13 ;  /* 0x0000000d00a57308 */ /* 0x0003e60000000800 */
[C---:B------:R-:W-:Y:S01]  /*33e0*/  HMMA.16816.F32 R24, R4.reuse, R166, R24 ;  /* 0x000000a60418723c */ /* 0x040fe20000001818 */
[----:B----4-:R-:W4:Y:S06]  /*33f0*/  LDSM.16.M88.4 R8, [R228+0x1e080] ;  /* 0x01e08000e408783b */ /* 0x010f2c0000000200 */
[----:B------:R1:W1:Y:S01]  /*3400*/  MUFU.EX2 R166, R12 ;  /* 0x0000000c00a67308 */ /* 0x0002620000000800 */
[C---:B---3--:R-:W-:Y:S01]  /*3410*/  HMMA.16816.F32 R28, R4.reuse, R172, R28 ;  /* 0x000000ac041c723c */ /* 0x048fe2000000181c */
[----:B--2---:R-:W2:Y:S07]  /*3420*/  LDSM.16.M88.4 R176, [R224+0xf080] ;  /* 0x00f08000e0b0783b */ /* 0x004eae0000000200 */
[----:B------:R-:W-:Y:S01]  /*3430*/  HMMA.16816.F32 R32, R4, R174, R32 ;  /* 0x000000ae0420723c */ /* 0x000fe20000001820 */
[----:B------:R-:W-:Y:S03]  /*3440*/  MUFU.EX2 R167, R14 ;  /* 0x0000000e00a77308 */ /* 0x000fe60000000800 */
[----:B-1----:R-:W-:Y:S03]  /*3450*/  F2FP.PACK_AB R13, R184, R187 ;  /* 0x000000bbb80d723e */ /* 0x002fe600000000ff */
[----:B------:R-:W-:Y:S02]  /*3460*/  FSEL R4, R15, -INF , P2 ;  /* 0xff8000000f047808 */ /* 0x000fe40001000000 */
[----:B------:R-:W-:Y:S03]  /*3470*/  FSEL R5, R18, -INF , P1 ;  /* 0xff80000012057808 */ /* 0x000fe60000800000 */
[--C-:B------:R-:W-:Y:S01]  /*3480*/  FFMA.FTZ R4, R4, c[0x0][0x29c], -R193.reuse ;  /* 0x0000a70004047a23 */ /* 0x100fe200000108c1 */
[----:B------:R-:W-:Y:S01]  /*3490*/  F2FP.PACK_AB R15, R185, R186 ;  /* 0x000000bab90f723e */ /* 0x000fe200000000ff */
[--C-:B------:R-:W-:Y:S01]  /*34a0*/  FFMA.FTZ R5, R5, c[0x0][0x29c], -R193.reuse ;  /* 0x0000a70005057a23 */ /* 0x100fe200000108c1 */
[----:B------:R-:W1:Y:S01]  /*34b0*/  LDS R12, [R243.X4+0x20180] ;  /* 0x02018000f30c7984 */ /* 0x000e620000004800 */
[----:B------:R3:W-:Y:S01]  /*34c0*/  MUFU.EX2 R164, R4 ;  /* 0x0000000400a47308 */ /* 0x0007e20000000800 */
[----:B------:R-:W-:Y:S01]  /*34d0*/  FFMA.FTZ R193, R19, c[0x0][0x29c], -R193 ;  /* 0x0000a70013c17a23 */ /* 0x000fe200000108c1 */
[----:B------:R-:W-:Y:S01]  /*34e0*/  F2FP.PACK_AB R7, R165, R166 ;  /* 0x000000a6a507723e */ /* 0x000fe200000000ff */
[C---:B----4-:R-:W-:Y:S07]  /*34f0*/  HMMA.16816.F32 R20, R8.reuse, R168, R20 ;  /* 0x000000a80814723c */ /* 0x050fee0000001814 */
[----:B------:R-:W-:Y:S01]  /*3500*/  MUFU.EX2 R193, R193 ;  /* 0x000000c100c17308 */ /* 0x000fe20000000800 */
[C---:B------:R-:W-:Y:S04]  /*3510*/  HMMA.16816.F32 R24, R8.reuse, R170, R24 ;  /* 0x000000aa0818723c */ /* 0x040fe80000001818 */
[----:B---3--:R-:W-:Y:S04]  /*3520*/  FSEL R4, R16, -INF , P1 ;  /* 0xff80000010047808 */ /* 0x008fe80000800000 */
[C---:B--2---:R-:W-:Y:S01]  /*3530*/  HMMA.16816.F32 R28, R8.reuse, R176, R28 ;  /* 0x000000b0081c723c */ /* 0x044fe2000000181c */
[----:B------:R2:W-:Y:S03]  /*3540*/  MUFU.EX2 R16, R5 ;  /* 0x0000000500107308 */ /* 0x0005e60000000800 */
[--C-:B------:R-:W-:Y:S02]  /*3550*/  FFMA.FTZ R4, R4, c[0x0][0x29c], -R192.reuse ;  /* 0x0000a70004047a23 */ /* 0x100fe400000108c0 */
[----:B------:R-:W-:Y:S02]  /*3560*/  FFMA.FTZ R192, R17, c[0x0][0x29c], -R192 ;  /* 0x0000a70011c07a23 */ /* 0x000fe400000108c0 */
[----:B------:R-:W-:Y:S03]  /*3570*/  HMMA.16816.F32 R32, R8, R178, R32 ;  /* 0x000000b20820723c */ /* 0x000fe60000001820 */
[----:B------:R3:W4:Y:S01]  /*3580*/  MUFU.EX2 R6, R4 ;  /* 0x0000000400067308 */ /* 0x0007220000000800 */
[--C-:B-1----:R-:W-:Y:S03]  /*3590*/  FADD.FTZ R21, R21, -R12.reuse ;  /* 0x8000000c15157221 */ /* 0x102fe60000010000 */
[----:B------:R-:W-:Y:S01]  /*35a0*/  F2FP.PACK_AB R8, R181, R180 ;  /* 0x000000b4b508723e */ /* 0x000fe200000000ff */
[--C-:B------:R-:W-:Y:S04]  /*35b0*/  FADD.FTZ R20, R20, -R12.reuse ;  /* 0x8000000c14147221 */ /* 0x100fe80000010000 */
[----:B------:R-:W-:Y:S01]  /*35c0*/  FMUL.FTZ R20, R186, R20 ;  /* 0x00000014ba147220 */ /* 0x000fe20000410000 */
[----:B------:R-:W1:Y:S01]  /*35d0*/  MUFU.EX2 R192, R192 ;  /* 0x000000c000c07308 */ /* 0x000e620000000800 */
[----:B------:R-:W-:Y:S02]  /*35e0*/  FMUL.FTZ R10, R185, R21 ;  /* 0x00000015b90a7220 */ /* 0x000fe40000410000 */
[--C-:B------:R-:W-:Y:S01]  /*35f0*/  FADD.FTZ R25, R25, -R12.reuse ;  /* 0x8000000c19197221 */ /* 0x100fe20000010000 */
[----:B--2---:R-:W-:Y:S01]  /*3600*/  F2FP.PACK_AB R5, R188, R189 ;  /* 0x000000bdbc05723e */ /* 0x004fe200000000ff */
[--C-:B------:R-:W-:Y:S01]  /*3610*/  FADD.FTZ R24, R24, -R12.reuse ;  /* 0x8000000c18187221 */ /* 0x100fe20000010000 */
[----:B------:R-:W-:Y:S01]  /*3620*/  F2FP.PACK_AB R10, R10, R20 ;  /* 0x000000140a0a723e */ /* 0x000fe200000000ff */
[----:B------:R-:W-:Y:S02]  /*3630*/  FMUL.FTZ R11, R184, R25 ;  /* 0x00000019b80b7220 */ /* 0x000fe40000410000 */
[----:B------:R-:W-:Y:S02]  /*3640*/  FMUL.FTZ R24, R187, R24 ;  /* 0x00000018bb187220 */ /* 0x000fe40000410000 */
[--C-:B------:R-:W-:Y:S02]  /*3650*/  FADD.FTZ R32, R32, -R12.reuse ;  /* 0x8000000c20207221 */ /* 0x100fe40000010000 */
[--C-:B------:R-:W-:Y:S01]  /*3660*/  FADD.FTZ R29, R29, -R12.reuse ;  /* 0x8000000c1d1d7221 */ /* 0x100fe20000010000 */
[----:B---3--:R-:W2:Y:S01]  /*3670*/  LDS R4, [R243.X4+0x201a0] ;  /* 0x0201a000f3047984 */ /* 0x008ea20000004800 */
[----:B----4-:R-:W-:Y:S01]  /*3680*/  FMUL.FTZ R32, R6, R32 ;  /* 0x0000002006207220 */ /* 0x010fe20000410000 */
[----:B------:R-:W-:Y:S01]  /*3690*/  F2FP.PACK_AB R11, R11, R24 ;  /* 0x000000180b0b723e */ /* 0x000fe200000000ff */
[--C-:B------:R-:W-:Y:S02]  /*36a0*/  FADD.FTZ R28, R28, -R12.reuse ;  /* 0x8000000c1c1c7221 */ /* 0x100fe40000010000 */
[----:B------:R3:W-:Y:S01]  /*36b0*/  STS [R240+0x400], R5 ;  /* 0x00040005f0007388 */ /* 0x0007e20000000800 */
[----:B------:R-:W-:Y:S02]  /*36c0*/  FMUL.FTZ R14, R165, R29 ;  /* 0x0000001da50e7220 */ /* 0x000fe40000410000 */
[----:B------:R-:W-:Y:S02]  /*36d0*/  FMUL.FTZ R28, R166, R28 ;  /* 0x0000001ca61c7220 */ /* 0x000fe40000410000 */
[----:B------:R-:W-:Y:S01]  /*36e0*/  STS [R240], R15 ;  /* 0x0000000ff0007388 */ /* 0x000fe20000000800 */
[----:B-1----:R-:W-:Y:S01]  /*36f0*/  F2FP.PACK_AB R9, R192, R6 ;  /* 0x00000006c009723e */ /* 0x002fe200000000ff */
[----:B------:R-:W-:Y:S01]  /*3700*/  FADD.FTZ R33, R33, -R12 ;  /* 0x8000000c21217221 */ /* 0x000fe20000010000 */
[----:B------:R-:W-:Y:S02]  /*3710*/  IADD3 R6, R240, R195, RZ ;  /* 0x000000c3f0067210 */ /* 0x000fe40007ffe0ff */
[----:B------:R-:W-:Y:S01]  /*3720*/  F2FP.PACK_AB R14, R14, R28 ;  /* 0x0000001c0e0e723e */ /* 0x000fe200000000ff */
[----:B------:R-:W-:Y:S02]  /*3730*/  FMUL.FTZ R12, R192, R33 ;  /* 0x00000021c00c7220 */ /* 0x000fe40000410000 */
[----:B------:R-:W-:Y:S03]  /*3740*/  STS [R6], R13 ;  /* 0x0000000d06007388 */ /* 0x000fe60000000800 */
[----:B------:R-:W-:Y:S02]  /*3750*/  F2FP.PACK_AB R12, R12, R32 ;  /* 0x000000200c0c723e */ /* 0x000fe400000000ff */
[----:B------:R1:W-:Y:S05]  /*3760*/  STS [R6+0x400], R8 ;  /* 0x0004000806007388 */ /* 0x0003ea0000000800 */
[----:B------:R4:W-:Y:S01]  /*3770*/  STS [R194], R7 ;  /* 0x00000007c2007388 */ /* 0x0009e20000000800 */
[----:B---3--:R-:W-:Y:S05]  /*3780*/  F2FP.PACK_AB R5, R164, R167 ;  /* 0x000000a7a405723e */ /* 0x008fea00000000ff */
[----:B------:R3:W-:Y:S01]  /*3790*/  STS [R194+0x400], R5 ;  /* 0x00040005c2007388 */ /* 0x0007e20000000800 */
[--C-:B--2---:R-:W-:Y:S02]  /*37a0*/  FADD.FTZ R22, R22, -R4.reuse ;  /* 0x8000000416167221 */ /* 0x104fe40000010000 */
[--C-:B------:R-:W-:Y:S02]  /*37b0*/  FADD.FTZ R23, R23, -R4.reuse ;  /* 0x8000000417177221 */ /* 0x100fe40000010000 */
[----:B------:R-:W-:Y:S02]  /*37c0*/  FMUL.FTZ R22, R189, R22 ;  /* 0x00000016bd167220 */ /* 0x000fe40000410000 */
[----:B------:R-:W-:Y:S02]  /*37d0*/  FMUL.FTZ R23, R188, R23 ;  /* 0x00000017bc177220 */ /* 0x000fe40000410000 */
[--C-:B------:R-:W-:Y:S02]  /*37e0*/  FADD.FTZ R26, R26, -R4.reuse ;  /* 0x800000041a1a7221 */ /* 0x100fe40000010000 */
[--C-:B------:R-:W-:Y:S02]  /*37f0*/  FADD.FTZ R27, R27, -R4.reuse ;  /* 0x800000041b1b7221 */ /* 0x100fe40000010000 */
[----:B-1----:R-:W-:Y:S01]  /*3800*/  FMUL.FTZ R8, R180, R26 ;  /* 0x0000001ab4087220 */ /* 0x002fe20000410000 */
[----:B----4-:R-:W-:Y:S01]  /*3810*/  F2FP.PACK_AB R7, R193, R16 ;  /* 0x00000010c107723e */ /* 0x010fe200000000ff */
[----:B------:R-:W-:Y:S02]  /*3820*/  FMUL.FTZ R27, R181, R27 ;  /* 0x0000001bb51b7220 */ /* 0x000fe40000410000 */
[--C-:B------:R-:W-:Y:S02]  /*3830*/  FADD.FTZ R30, R30, -R4.reuse ;  /* 0x800000041e1e7221 */ /* 0x100fe40000010000 */
[--C-:B------:R-:W-:Y:S01]  /*3840*/  FADD.FTZ R31, R31, -R4.reuse ;  /* 0x800000041f1f7221 */ /* 0x100fe20000010000 */
[----:B------:R-:W-:Y:S01]  /*3850*/  F2FP.PACK_AB R8, R27, R8 ;  /* 0x000000081b08723e */ /* 0x000fe200000000ff */
[----:B------:R-:W-:Y:S01]  /*3860*/  FMUL.FTZ R30, R167, R30 ;  /* 0x0000001ea71e7220 */ /* 0x000fe20000410000 */
[----:B---3--:R-:W-:Y:S01]  /*3870*/  IADD3 R5, R195, R194, RZ ;  /* 0x000000c2c3057210 */ /* 0x008fe20007ffe0ff */
[----:B------:R-:W-:Y:S02]  /*3880*/  FMUL.FTZ R31, R164, R31 ;  /* 0x0000001fa41f7220 */ /* 0x000fe40000410000 */
[--C-:B------:R-:W-:Y:S02]  /*3890*/  FADD.FTZ R35, R35, -R4.reuse ;  /* 0x8000000423237221 */ /* 0x100fe40000010000 */
[----:B------:R1:W-:Y:S01]  /*38a0*/  STS [R5+0x400], R7 ;  /* 0x0004000705007388 */ /* 0x0003e20000000800 */
[----:B------:R-:W-:Y:S02]  /*38b0*/  FADD.FTZ R34, R34, -R4 ;  /* 0x8000000422227221 */ /* 0x000fe40000010000 */
[----:B------:R-:W-:Y:S02]  /*38c0*/  FMUL.FTZ R4, R193, R35 ;  /* 0x00000023c1047220 */ /* 0x000fe40000410000 */
[----:B------:R-:W-:Y:S01]  /*38d0*/  STS [R5], R9 ;  /* 0x0000000905007388 */ /* 0x000fe20000000800 */
[----:B------:R-:W-:Y:S04]  /*38e0*/  FMUL.FTZ R34, R16, R34 ;  /* 0x0000002210227220 */ /* 0x000fe80000410000 */
[----:B------:R-:W-:Y:S01]  /*38f0*/  BAR.SYNC.DEFER_BLOCKING 0x0 ;  /* 0x0000000000007b1d */ /* 0x000fe20000010000 */
[----:B------:R-:W-:Y:S02]  /*3900*/  F2FP.PACK_AB R4, R4, R34 ;  /* 0x000000220404723e */ /* 0x000fe400000000ff */
[----:B-1----:R-:W-:Y:S05]  /*3910*/  F2FP.PACK_AB R7, R23, R22 ;  /* 0x000000161707723e */ /* 0x002fea00000000ff */
[----:B------:R1:W-:Y:S05]  /*3920*/  STS [R240+0x2400], R7 ;  /* 0x00240007f0007388 */ /* 0x0003ea0000000800 */
[----:B------:R-:W-:Y:S05]  /*3930*/  STS [R240+0x2000], R10 ;  /* 0x0020000af0007388 */ /* 0x000fea0000000800 */
[----:B------:R-:W-:Y:S05]  /*3940*/  STS [R6+0x2000], R11 ;  /* 0x0020000b06007388 */ /* 0x000fea0000000800 */
[----:B------:R-:W-:Y:S05]  /*3950*/  STS [R6+0x2400], R8 ;  /* 0x0024000806007388 */ /* 0x000fea0000000800 */
[----:B------:R-:W-:Y:S01]  /*3960*/  STS [R194+0x2000], R14 ;  /* 0x0020000ec2007388 */ /* 0x000fe20000000800 */
[----:B-1----:R-:W-:Y:S05]  /*3970*/  F2FP.PACK_AB R7, R31, R30 ;  /* 0x0000001e1f07723e */ /* 0x002fea00000000ff */
        /* <DEDUP_REMOVED lines=8> */
[----:B------:R-:W3:Y:S05]  /*3a00*/  LDSM.16.MT88.4 R24, [R0+0x1e080] ;  /* 0x01e080000018783b */ /* 0x000eea0000004200 */
[----:B------:R-:W-:Y:S05]  /*3a10*/  LDSM.16.MT88.4 R28, [R230+0x20a80] ;  /* 0x020a8000e61c783b */ /* 0x000fea0000004200 */
[----:B------:R-:W3:Y:S05]  /*3a20*/  LDSM.16.MT88.4 R32, [R0+0x18880] ;  /* 0x018880000020783b */ /* 0x000eea0000004200 */
[----:B------:R-:W4:Y:S01]  /*3a30*/  LDSM.16.MT88.4 R164, [R227+0x20a80] ;  /* 0x020a8000e3a4783b */ /* 0x000f220000004200 */
[-C--:B-1----:R-:W-:Y:S04]  /*3a40*/  HMMA.16816.F32 R36, R4, R8.reuse, R36 ;  /* 0x000000080424723c */ /* 0x082fe80000001824 */
[----:B------:R-:W1:Y:S05]  /*3a50*/  LDSM.16.MT88.4 R168, [R0+0x1a880] ;  /* 0x01a8800000a8783b */ /* 0x000e6a0000004200 */
[----:B------:R-:W-:Y:S01]  /*3a60*/  LDSM.16.MT88.4 R172, [R0+0x19880] ;  /* 0x0198800000ac783b */ /* 0x000fe20000004200 */
[C---:B--2---:R-:W-:Y:S04]  /*3a70*/  HMMA.16816.F32 R40, R12.reuse, R8, R40 ;  /* 0x000000080c28723c */ /* 0x044fe80000001828 */
[----:B------:R-:W-:Y:S04]  /*3a80*/  LDSM.16.MT88.4 R176, [R227+0x21a80] ;  /* 0x021a8000e3b0783b */ /* 0x000fe80000004200 */
[-C--:B------:R-:W-:Y:S08]  /*3a90*/  HMMA.16816.F32 R44, R12, R10.reuse, R44 ;  /* 0x0000000a0c2c723c */ /* 0x080ff0000000182c */
[C---:B------:R-:W-:Y:S01]  /*3aa0*/  HMMA.16816.F32 R48, R4.reuse, R10, R48 ;  /* 0x0000000a0430723c */ /* 0x040fe20000001830 */
[----:B------:R-:W2:Y:S07]  /*3ab0*/  LDSM.16.MT88.4 R8, [R0+0x1c880] ;  /* 0x01c880000008783b */ /* 0x000eae0000004200 */
[-C--:B---3--:R-:W-:Y:S08]  /*3ac0*/  HMMA.16816.F32 R52, R4, R16.reuse, R52 ;  /* 0x000000100434723c */ /* 0x088ff00000001834 */
[C---:B------:R-:W-:Y:S08]  /*3ad0*/  HMMA.16816.F32 R56, R12.reuse, R16, R56 ;  /* 0x000000100c38723c */ /* 0x040ff00000001838 */
[-C--:B------:R-:W-:Y:S08]  /*3ae0*/  HMMA.16816.F32 R60, R12, R18.reuse, R60 ;  /* 0x000000120c3c723c */ /* 0x080ff0000000183c */
[C---:B------:R-:W-:Y:S01]  /*3af0*/  HMMA.16816.F32 R64, R4.reuse, R18, R64 ;  /* 0x000000120440723c */ /* 0x040fe20000001840 */
[----:B------:R-:W-:Y:S07]  /*3b00*/  LDSM.16.MT88.4 R16, [R0+0x19080] ;  /* 0x019080000010783b */ /* 0x000fee0000004200 */
[-C--:B----4-:R-:W-:Y:S08]  /*3b10*/  HMMA.16816.F32 R68, R4, R20.reuse, R68 ;  /* 0x000000140444723c */ /* 0x090ff00000001844 */
[C---:B------:R-:W-:Y:S08]  /*3b20*/  HMMA.16816.F32 R72, R12.reuse, R20, R72 ;  /* 0x000000140c48723c */ /* 0x040ff00000001848 */
[-C--:B------:R-:W-:Y:S08]  /*3b30*/  HMMA.16816.F32 R76, R12, R22.reuse, R76 ;  /* 0x000000160c4c723c */ /* 0x080ff0000000184c */
[C---:B------:R-:W-:Y:S01]  /*3b40*/  HMMA.16816.F32 R80, R4.reuse, R22, R80 ;  /* 0x000000160450723c */ /* 0x040fe20000001850 */
[----:B------:R-:W-:Y:S07]  /*3b50*/  LDSM.16.MT88.4 R20, [R227+0x21280] ;  /* 0x02128000e314783b */ /* 0x000fee0000004200 */
[-C--:B------:R-:W-:Y:S08]  /*3b60*/  HMMA.16816.F32 R84, R4, R24.reuse, R84 ;  /* 0x000000180454723c */ /* 0x080ff00000001854 */
[C---:B------:R-:W-:Y:S08]  /*3b70*/  HMMA.16816.F32 R88, R12.reuse, R24, R88 ;  /* 0x000000180c58723c */ /* 0x040ff00000001858 */
[-C--:B------:R-:W-:Y:S01]  /*3b80*/  HMMA.16816.F32 R92, R12, R26.reuse, R92 ;  /* 0x0000001a0c5c723c */ /* 0x080fe2000000185c */
[----:B------:R-:W3:Y:S07]  /*3b90*/  LDSM.16.MT88.4 R12, [R0+0x1e880] ;  /* 0x01e88000000c783b */ /* 0x000eee0000004200 */
[----:B------:R-:W-:Y:S01]  /*3ba0*/  HMMA.16816.F32 R96, R4, R26, R96 ;  /* 0x0000001a0460723c */ /* 0x000fe20000001860 */
[----:B------:R-:W4:Y:S05]  /*3bb0*/  LDSM.16.MT88.4 R4, [R230+0x21280] ;  /* 0x02128000e604783b */ /* 0x000f2a0000004200 */
[----:B------:R-:W2:Y:S02]  /*3bc0*/  LDSM.16.MT88.4 R24, [R0+0x1b080] ;  /* 0x01b080000018783b */ /* 0x000ea40000004200 */
[-C--:B------:R-:W-:Y:S08]  /*3bd0*/  HMMA.16816.F32 R36, R28, R32.reuse, R36 ;  /* 0x000000201c24723c */ /* 0x080ff00000001824 */
[C---:B------:R-:W-:Y:S08]  /*3be0*/  HMMA.16816.F32 R40, R164.reuse, R32, R40 ;  /* 0x00000020a428723c */ /* 0x040ff00000001828 */
[-C--:B------:R-:W-:Y:S08]  /*3bf0*/  HMMA.16816.F32 R44, R164, R34.reuse, R44 ;  /* 0x00000022a42c723c */ /* 0x080ff0000000182c */
[C---:B------:R-:W-:Y:S01]  /*3c00*/  HMMA.16816.F32 R48, R28.reuse, R34, R48 ;  /* 0x000000221c30723c */ /* 0x040fe20000001830 */
[----:B------:R-:W3:Y:S07]  /*3c10*/  LDSM.16.MT88.4 R32, [R0+0x1d080] ;  /* 0x01d080000020783b */ /* 0x000eee0000004200 */
[-C--:B-1----:R-:W-:Y:S08]  /*3c20*/  HMMA.16816.F32 R52, R28, R168.reuse, R52 ;  /* 0x000000a81c34723c */ /* 0x082ff00000001834 */
[C---:B------:R-:W-:Y:S08]  /*3c30*/  HMMA.16816.F32 R56, R164.reuse, R168, R56 ;  /* 0x000000a8a438723c */ /* 0x040ff00000001838 */
[-C--:B------:R-:W-:Y:S08]  /*3c40*/  HMMA.16816.F32 R60, R164, R170.reuse, R60 ;  /* 0x000000aaa43c723c */ /* 0x080ff0000000183c */
[C---:B------:R-:W-:Y:S01]  /*3c50*/  HMMA.16816.F32 R64, R28.reuse, R170, R64 ;  /* 0x000000aa1c40723c */ /* 0x040fe20000001840 */
[----:B------:R-:W1:Y:S07]  /*3c60*/  LDSM.16.MT88.4 R168, [R0+0x1f080] ;  /* 0x01f0800000a8783b */ /* 0x000e6e0000004200 */
[-C--:B--2---:R-:W-:Y:S08]  /*3c70*/  HMMA.16816.F32 R68, R28, R8.reuse, R68 ;  /* 0x000000081c44723c */ /* 0x084ff00000001844 */
[C---:B------:R-:W-:Y:S08]  /*3c80*/  HMMA.16816.F32 R72, R164.reuse, R8, R72 ;  /* 0x00000008a448723c */ /* 0x040ff00000001848 */
[-C--:B------:R-:W-:Y:S08]  /*3c90*/  HMMA.16816.F32 R76, R164, R10.reuse, R76 ;  /* 0x0000000aa44c723c */ /* 0x080ff0000000184c */
[C---:B------:R-:W-:Y:S01]  /*3ca0*/  HMMA.16816.F32 R80, R28.reuse, R10, R80 ;  /* 0x0000000a1c50723c */ /* 0x040fe20000001850 */
[----:B------:R-:W2:Y:S07]  /*3cb0*/  LDSM.16.MT88.4 R8, [R230+0x21a80] ;  /* 0x021a8000e608783b */ /* 0x000eae0000004200 */
[-C--:B---3--:R-:W-:Y:S08]  /*3cc0*/  HMMA.16816.F32 R84, R28, R12.reuse, R84 ;  /* 0x0000000c1c54723c */ /* 0x088ff00000001854 */
[C---:B------:R-:W-:Y:S08]  /*3cd0*/  HMMA.16816.F32 R88, R164.reuse, R12, R88 ;  /* 0x0000000ca458723c */ /* 0x040ff00000001858 */
[-C--:B------:R-:W-:Y:S01]  /*3ce0*/  HMMA.16816.F32 R92, R164, R14.reuse, R92 ;  /* 0x0000000ea45c723c */ /* 0x080fe2000000185c */
[----:B------:R-:W3:Y:S07]  /*3cf0*/  LDSM.16.MT88.4 R164, [R0+0x1b880] ;  /* 0x01b8800000a4783b */ /* 0x000eee0000004200 */
[----:B------:R-:W-:Y:S01]  /*3d00*/  HMMA.16816.F32 R96, R28, R14, R96 ;  /* 0x0000000e1c60723c */ /* 0x000fe20000001860 */
[----:B------:R-:W1:Y:S07]  /*3d10*/  LDSM.16.MT88.4 R12, [R0+0x1d880] ;  /* 0x01d88000000c783b */ /* 0x000e6e0000004200 */
[-C--:B----4-:R-:W-:Y:S08]  /*3d20*/  HMMA.16816.F32 R36, R4, R16.reuse, R36 ;  /* 0x000000100424723c */ /* 0x090ff00000001824 */
[C---:B------:R-:W-:Y:S08]  /*3d30*/  HMMA.16816.F32 R40, R20.reuse, R16, R40 ;  /* 0x000000101428723c */ /* 0x040ff00000001828 */
[-C--:B------:R-:W-:Y:S08]  /*3d40*/  HMMA.16816.F32 R44, R20, R18.reuse, R44 ;  /* 0x00000012142c723c */ /* 0x080ff0000000182c */
[C---:B------:R-:W-:Y:S01]  /*3d50*/  HMMA.16816.F32 R48, R4.reuse, R18, R48 ;  /* 0x000000120430723c */ /* 0x040fe20000001830 */
[----:B------:R-:W4:Y:S05]  /*3d60*/  LDSM.16.MT88.4 R16, [R0+0x1f880] ;  /* 0x01f880000010783b */ /* 0x000f2a0000004200 */
[----:B------:R-:W-:Y:S02]  /*3d70*/  BAR.SYNC.DEFER_BLOCKING 0x0 ;  /* 0x0000000000007b1d */ /* 0x000fe40000010000 */
        /* <DEDUP_REMOVED lines=8> */
[-C--:B-1----:R-:W-:Y:S08]  /*3e00*/  HMMA.16816.F32 R84, R4, R168.reuse, R84 ;  /* 0x000000a80454723c */ /* 0x082ff00000001854 */
[C---:B------:R-:W-:Y:S08]  /*3e10*/  HMMA.16816.F32 R88, R20.reuse, R168, R88 ;  /* 0x000000a81458723c */ /* 0x040ff00000001858 */
[-C--:B------:R-:W-:Y:S08]  /*3e20*/  HMMA.16816.F32 R92, R20, R170.reuse, R92 ;  /* 0x000000aa145c723c */ /* 0x080ff0000000185c */
[----:B------:R-:W-:Y:S08]  /*3e30*/  HMMA.16816.F32 R96, R4, R170, R96 ;  /* 0x000000aa0460723c */ /* 0x000ff00000001860 */
[-C--:B--2---:R-:W-:Y:S01]  /*3e40*/  HMMA.16816.F32 R36, R8, R172.reuse, R36 ;  /* 0x000000ac0824723c */ /* 0x084fe20000001824 */
[----:B------:R1:W2:Y:S05]  /*3e50*/  LDSM.16.MT88.4 R4, [R230+0x22280] ;  /* 0x02228000e604783b */ /* 0x0002aa0000004200 */
[----:B------:R1:W1:Y:S02]  /*3e60*/  LDSM.16.MT88.4 R24, [R227+0x22280] ;  /* 0x02228000e318783b */ /* 0x0002640000004200 */
[C---:B------:R-:W-:Y:S03]  /*3e70*/  HMMA.16816.F32 R40, R176.reuse, R172, R40 ;  /* 0x000000acb028723c */ /* 0x040fe60000001828 */
[----:B------:R1:W1:Y:S05]  /*3e80*/  LDSM.16.MT88.4 R20, [R0+0x10080] ;  /* 0x010080000014783b */ /* 0x00026a0000004200 */
[-C--:B------:R-:W-:Y:S01]  /*3e90*/  HMMA.16816.F32 R44, R176, R174.reuse, R44 ;  /* 0x000000aeb02c723c */ /* 0x080fe2000000182c */
[----:B------:R1:W1:Y:S05]  /*3ea0*/  LDSM.16.MT88.4 R28, [R0+0x12080] ;  /* 0x01208000001c783b */ /* 0x00026a0000004200 */
[----:B------:R1:W1:Y:S02]  /*3eb0*/  LDSM.16.MT88.4 R32, [R0+0x14080] ;  /* 0x014080000020783b */ /* 0x0002640000004200 */
[C---:B------:R-:W-:Y:S03]  /*3ec0*/  HMMA.16816.F32 R48, R8.reuse, R174, R48 ;  /* 0x000000ae0830723c */ /* 0x040fe60000001830 */
[----:B------:R1:W1:Y:S05]  /*3ed0*/  LDSM.16.MT88.4 R168, [R0+0x16080] ;  /* 0x0160800000a8783b */ /* 0x00026a0000004200 */
[-C--:B---3--:R-:W-:Y:S01]  /*3ee0*/  HMMA.16816.F32 R52, R8, R164.reuse, R52 ;  /* 0x000000a40834723c */ /* 0x088fe20000001834 */
[----:B------:R3:W1:Y:S05]  /*3ef0*/  LDSM.16.MT88.4 R172, [R230+0x22a80] ;  /* 0x022a8000e6ac783b */ /* 0x00066a0000004200 */
        /* <DEDUP_REMOVED lines=8> */
[-C--:B------:R-:W-:Y:S08]  /*3f80*/  HMMA.16816.F32 R68, R8, R12.reuse, R68 ;  /* 0x0000000c0844723c */ /* 0x080ff00000001844 */
[C---:B------:R-:W-:Y:S08]  /*3f90*/  HMMA.16816.F32 R72, R176.reuse, R12, R72 ;  /* 0x0000000cb048723c */ /* 0x040ff00000001848 */
[-C--:B------:R-:W-:Y:S08]  /*3fa0*/  HMMA.16816.F32 R76, R176, R14.reuse, R76 ;  /* 0x0000000eb04c723c */ /* 0x080ff0000000184c */
[C---:B------:R-:W-:Y:S08]  /*3fb0*/  HMMA.16816.F32 R80, R8.reuse, R14, R80 ;  /* 0x0000000e0850723c */ /* 0x040ff00000001850 */
[-C--:B----4-:R-:W-:Y:S08]  /*3fc0*/  HMMA.16816.F32 R84, R8, R16.reuse, R84 ;  /* 0x000000100854723c */ /* 0x090ff00000001854 */
[C---:B------:R-:W-:Y:S08]  /*3fd0*/  HMMA.16816.F32 R88, R176.reuse, R16, R88 ;  /* 0x00000010b058723c */ /* 0x040ff00000001858 */
[-C--:B------:R-:W-:Y:S08]  /*3fe0*/  HMMA.16816.F32 R92, R176, R18.reuse, R92 ;  /* 0x00000012b05c723c */ /* 0x080ff0000000185c */
[----:B------:R-:W-:Y:S01]  /*3ff0*/  HMMA.16816.F32 R96, R8, R18, R96 ;  /* 0x000000120860723c */ /* 0x000fe20000001860 */
[----:B------:R-:W-:-:S07]  /*4000*/  @P5 BRA `(.L_x_561) ;  /* 0x0000049000005947 */ /* 0x000fce0003800000 */
[C---:B-123--:R-:W-:Y:S01]  /*4010*/  LOP3.LUT P3, RZ, R241.reuse, 0x1, RZ, 0xc0, !PT ;  /* 0x00000001f1ff7812 */ /* 0x04efe2000786c0ff */
[----:B------:R-:W-:Y:S01]  /*4020*/  USHF.R.S32.HI UR22, URZ, 0x1f, UR21 ;  /* 0x0000001f3f167899 */ /* 0x000fe20008011415 */
[C---:B------:R-:W-:Y:S01]  /*4030*/  LOP3.LUT P2, RZ, R241.reuse, 0x2, RZ, 0xc0, !PT ;  /* 0x00000002f1ff7812 */ /* 0x040fe2000784c0ff */
[----:B------:R-:W1:Y:S01]  /*4040*/  S2R R12, SR_CTAID.Y ;  /* 0x00000000000c7919 */ /* 0x000e620000002600 */
[----:B------:R-:W-:Y:S01]  /*4050*/  LOP3.LUT P4, RZ, R241, 0x8, RZ, 0xc0, !PT ;  /* 0x00000008f1ff7812 */ /* 0x000fe2000788c0ff */
[----:B------:R-:W-:Y:S01]  /*4060*/  ULDC.64 UR4, c[0x0][0x208] ;  /* 0x0000820000047ab9 */ /* 0x000fe20000000a00 */
[----:B------:R-:W-:Y:S01]  /*4070*/  IMAD.U32 R18, RZ, RZ, UR16 ;  /* 0x00000010ff127e24 */ /* 0x000fe2000f8e00ff */
[----:B------:R-:W-:Y:S01]  /*4080*/  UIMAD UR22, UR22, UR4, URZ ;  /* 0x00000004161672a4 */ /* 0x000fe2000f8e023f */
[----:B------:R-:W-:Y:S01]  /*4090*/  IMAD.U32 R16, RZ, RZ, UR16 ;  /* 0x00000010ff107e24 */ /* 0x000fe2000f8e00ff */
[----:B------:R-:W-:Y:S01]  /*40a0*/  UIMAD.WIDE.U32 UR24, UR21, UR4, URZ ;  /* 0x00000004151872a5 */ /* 0x000fe2000f8e003f */
[----:B------:R-:W-:Y:S01]  /*40b0*/  IMAD.U32 R14, RZ, RZ, UR16 ;  /* 0x00000010ff0e7e24 */ /* 0x000fe2000f8e00ff */
[----:B------:R-:W-:Y:S01]  /*40c0*/  UIMAD UR22, UR21, UR5, UR22 ;  /* 0x00000005151672a4 */ /* 0x000fe2000f8e0216 */
[----:B-----5:R-:W-:Y:S01]  /*40d0*/  IMAD.MOV.U32 R11, RZ, RZ, R237 ;  /* 0x000000ffff0b7224 */ /* 0x020fe200078e00ed */
[----:B------:R-:W-:Y:S02]  /*40e0*/  USHF.L.U32 UR4, UR21, 0x6, URZ ;  /* 0x0000000615047899 */ /* 0x000fe4000800063f */
[----:B------:R-:W-:Y:S01]  /*40f0*/  UIADD3 UR22, UR25, UR22, URZ ;  /* 0x0000001619167290 */ /* 0x000fe2000fffe03f */
[----:B------:R-:W-:Y:S02]  /*4100*/  IMAD.U32 R8, RZ, RZ, UR24 ;  /* 0x00000018ff087e24 */ /* 0x000fe4000f8e00ff */
[----:B------:R-:W-:Y:S03]  /*4110*/  IMAD.U32 R10, RZ, RZ, UR24 ;  /* 0x00000018ff0a7e24 */ /* 0x000fe6000f8e00ff */
[----:B------:R-:W-:Y:S01]  /*4120*/  LEA R8, P0, R8, R248, 0x7 ;  /* 0x000000f808087211 */ /* 0x000fe200078038ff */
[----:B------:R-:W-:Y:S05]  /*4130*/  IMAD.U32 R9, RZ, RZ, UR22 ;  /* 0x00000016ff097e24 */ /* 0x000fea000f8e00ff */
[----:B------:R-:W-:Y:S01]  /*4140*/  LEA.HI.X R9, R10, R249, R9, 0x7, P0 ;  /* 0x000000f90a097211 */ /* 0x000fe200000f3c09 */
[----:B------:R-:W-:Y:S01]  /*4150*/  IMAD.MOV.U32 R10, RZ, RZ, R236 ;  /* 0x000000ffff0a7224 */ /* 0x000fe200078e00ec */
[----:B------:R-:W-:Y:S02]  /*4160*/  IADD3 R18, P1, P0, R18, 0x80, R8 ;  /* 0x0000008012127810 */ /* 0x000fe4000783e008 */
[----:B-1----:R-:W-:Y:S01]  /*4170*/  SHF.R.S32.HI R13, RZ, 0x1f, R12 ;  /* 0x0000001fff0d7819 */ /* 0x002fe2000001140c */
[----:B------:R-:W-:Y:S01]  /*4180*/  IMAD.WIDE.U32 R10, R12, c[0x0][0x288], R10 ;  /* 0x0000a2000c0a7a25 */ /* 0x000fe200078e000a */
[--C-:B------:R-:W-:Y:S02]  /*4190*/  IADD3.X R19, RZ, UR6, R9.reuse, P1, P0 ;  /* 0x00000006ff137c10 */ /* 0x100fe40008fe0409 */
[--C-:B------:R-:W-:Y:S01]  /*41a0*/  IADD3 R16, P1, P0, R16, 0x100, R8.reuse ;  /* 0x0000010010107810 */ /* 0x100fe2000783e008 */
[----:B------:R-:W-:Y:S03]  /*41b0*/  IMAD R13, R13, c[0x0][0x288], RZ ;  /* 0x0000a2000d0d7a24 */ /* 0x000fe600078e02ff */
[----:B------:R-:W-:Y:S01]  /*41c0*/  IADD3.X R17, RZ, UR6, R9, P1, P0 ;  /* 0x00000006ff117c10 */ /* 0x000fe20008fe0409 */
[----:B------:R-:W-:Y:S01]  /*41d0*/  IMAD R13, R12, c[0x0][0x28c], R13 ;  /* 0x0000a3000c0d7a24 */ /* 0x000fe200078e020d */
[----:B------:R-:W-:Y:S04]  /*41e0*/  IADD3 R14, P1, P0, R14, 0x180, R8 ;  /* 0x000001800e0e7810 */ /* 0x000fe8000783e008 */
[----:B------:R-:W-:Y:S02]  /*41f0*/  IADD3.X R15, RZ, UR6, R9, P1, P0 ;  /* 0x00000006ff0f7c10 */ /* 0x000fe40008fe0409 */
[----:B------:R-:W-:Y:S02]  /*4200*/  IADD3 R12, P0, R10, UR18, RZ ;  /* 0x000000120a0c7c10 */ /* 0x000fe4000ff1e0ff */
[----:B------:R-:W-:Y:S02]  /*4210*/  LOP3.LUT P1, RZ, R241, 0x4, RZ, 0xc0, !PT ;  /* 0x00000004f1ff7812 */ /* 0x000fe4000782c0ff */
[----:B------:R-:W-:Y:S01]  /*4220*/  IADD3.X R11, R11, UR17, R13, P0, !PT ;  /* 0x000000110b0b7c10 */ /* 0x000fe200087fe40d */
[----:B------:R-:W-:Y:S01]  /*4230*/  IMAD.U32 R13, RZ, RZ, UR4 ;  /* 0x00000004ff0d7e24 */ /* 0x000fe2000f8e00ff */
[C---:B------:R-:W-:Y:S04]  /*4240*/  LEA R10, P0, R12.reuse, c[0x0][0x280], 0x2 ;  /* 0x0000a0000c0a7a11 */ /* 0x040fe800078010ff */
[----:B------:R-:W-:Y:S01]  /*4250*/  LEA.HI.X R11, R12, c[0x0][0x284], R11, 0x2, P0 ;  /* 0x0000a1000c0b7a11 */ /* 0x000fe200000f140b */
[----:B------:R-:W-:Y:S05]  /*4260*/  IMAD.U32 R12, RZ, RZ, UR4 ;  /* 0x00000004ff0c7e24 */ /* 0x000fea000f8e00ff */
[----:B------:R-:W-:Y:S01]  /*4270*/  LEA R12, P0, R12, R10, 0x2 ;  /* 0x0000000a0c0c7211 */ /* 0x000fe200078010ff */
[----:B------:R-:W-:Y:S03]  /*4280*/  IMAD.U32 R10, RZ, RZ, UR4 ;  /* 0x00000004ff0a7e24 */ /* 0x000fe6000f8e00ff */
[----:B------:R-:W-:Y:S02]  /*4290*/  LEA.HI.X.SX32 R13, R13, R11, 0x2, P0 ;  /* 0x0000000b0d0d7211 */ /* 0x000fe400000f16ff */
[----:B------:R-:W-:Y:S04]  /*42a0*/  IADD3 R10, -R246, c[0x0][0x168], -R10 ;  /* 0x00005a00f60a7a10 */ /* 0x000fe80007ffe90a */
[C---:B------:R-:W-:Y:S11]  /*42b0*/  ISETP.LT.OR P0, PT, R10.reuse, 0x1, !P3 ;  /* 0x000000010a00780c */ /* 0x040ff60005f01670 */
[----:B------:R-:W-:Y:S02]  /*42c0*/  @!UPT UIADD3 URZ, URZ, URZ, URZ ;  /* 0x0000003f3f3ff290 */ /* 0x000fe4000fffe03f */
[----:B------:R-:W-:Y:S01]  /*42d0*/  @!PT LDS RZ, [RZ] ;  /* 0x00000000fffff984 */ /* 0x000fe20000000800 */
[----:B------:R-:W-:Y:S01]  /*42e0*/  @!PT LDS RZ, [RZ] ;  /* 0x00000000fffff984 */ /* 0x000fe20000000800 */
[----:B------:R-:W-:Y:S01]  /*42f0*/  @!PT LDS RZ, [RZ] ;  /* 0x00000000fffff984 */ /* 0x000fe20000000800 */
[----:B------:R1:W-:Y:S01]  /*4300*/  LDGSTS.E.BYPASS.LTC128B.128 [R238+0x18080], [R8.64], !P0 ;  /* 0x1808000008ee7fae */ /* 0x0003e2000c101d4e */
[C---:B------:R-:W-:Y:S11]  /*4310*/  ISETP.LT.OR P0, PT, R10.reuse, 0x1, !P2 ;  /* 0x000000010a00780c */ /* 0x040ff60005701670 */
[----:B------:R-:W-:Y:S02]  /*4320*/  @!UPT UIADD3 URZ, URZ, URZ, URZ ;  /* 0x0000003f3f3ff290 */ /* 0x000fe4000fffe03f */
[----:B------:R1:W-:Y:S01]  /*4330*/  LDGSTS.E.BYPASS.LTC128B.128 [R238+0x1a080], [R8.64+0x80], !P0 ;  /* 0x1a08008008ee7fae */ /* 0x0003e2000c101d4e */
[C---:B------:R-:W-:Y:S11]  /*4340*/  ISETP.LT.OR P0, PT, R10.reuse, 0x1, !P1 ;  /* 0x000000010a00780c */ /* 0x040ff60004f01670 */
[----:B------:R-:W-:Y:S02]  /*4350*/  @!UPT UIADD3 URZ, URZ, URZ, URZ ;  /* 0x0000003f3f3ff290 */ /* 0x000fe4000fffe03f */
[----:B------:R1:W-:Y:S01]  /*4360*/  LDGSTS.E.BYPASS.LTC128B.128 [R238+0x1c080], [R8.64+0x100], !P0 ;  /* 0x1c08010008ee7fae */ /* 0x0003e2000c101d4e */
[----:B------:R-:W-:Y:S11]  /*4370*/  ISETP.LT.OR P0, PT, R10, 0x1, !P4 ;  /* 0x000000010a00780c */ /* 0x000ff60006701670 */
[----:B------:R-:W-:Y:S02]  /*4380*/  @!UPT UIADD3 URZ, URZ, URZ, URZ ;  /* 0x0000003f3f3ff290 */ /* 0x000fe4000fffe03f */
[----:B------:R1:W-:Y:S02]  /*4390*/  LDGSTS.E.BYPASS.LTC128B.128 [R238+0x1e080], [R8.64+0x180], !P0 ;  /* 0x1e08018008ee7fae */ /* 0x0003e4000c101d4e */
[----:B-1----:R-:W-:Y:S04]  /*43a0*/  IADD3 R8, P0, R8, UR16, RZ ;  /* 0x0000001008087c10 */ /* 0x002fe8000ff1e0ff */
[----:B------:R-:W-:Y:S02]  /*43b0*/  IADD3.X R9, R9, UR6, RZ, P0, !PT ;  /* 0x0000000609097c10 */ /* 0x000fe400087fe4ff */
[C---:B------:R-:W-:Y:S11]  /*43c0*/  ISETP.LT.OR P0, PT, R10.reuse, 0x21, !P3 ;  /* 0x000000210a00780c */ /* 0x040ff60005f01670 */
[----:B------:R-:W-:Y:S02]  /*43d0*/  @!UPT UIADD3 URZ, URZ, URZ, URZ ;  /* 0x0000003f3f3ff290 */ /* 0x000fe4000fffe03f */
[----:B------:R1:W-:Y:S01]  /*43e0*/  LDGSTS.E.BYPASS.LTC128B.128 [R238+0x19080], [R8.64], !P0 ;  /* 0x1908000008ee7fae */ /* 0x0003e2000c101d4e */
[C---:B------:R-:W-:Y:S11]  /*43f0*/  ISETP.LT.OR P0, PT, R10.reuse, 0x21, !P2 ;  /* 0x000000210a00780c */ /* 0x040ff60005701670 */
[----:B------:R-:W-:Y:S02]  /*4400*/  @!UPT UIADD3 URZ, URZ, URZ, URZ ;  /* 0x0000003f3f3ff290 */ /* 0x000fe4000fffe03f */
[----:B------:R2:W-:Y:S01]  /*4410*/  LDGSTS.E.BYPASS.LTC128B.128 [R238+0x1b080], [R18.64], !P0 ;  /* 0x1b08000012ee7fae */ /* 0x0005e2000c101d4e */
[----:B------:R-:W-:Y:S01]  /*4420*/  ISETP.LT.OR P0, PT, R10, 0x21, !P1 ;  /* 0x000000210a00780c */ /* 0x000fe20004f01670 */
[----:B-1----:R-:W-:Y:S11]  /*4430*/  @!P6 IMAD.SHL.U32 R8, R244, 0x10, RZ ;  /* 0x00000010f408e824 */ /* 0x002ff600078e00ff */
[----:B------:R-:W-:Y:S01]  /*4440*/  @!UPT UIADD3 URZ, URZ, URZ, URZ ;  /* 0x0000003f3f3ff290 */ /* 0x000fe2000fffe03f */
[----:B------:R2:W-:Y:S01]  /*4450*/  LDGSTS.E.BYPASS.LTC128B.128 [R238+0x1d080], [R16.64], !P0 ;  /* 0x1d08000010ee7fae */ /* 0x0005e2000c101d4e */
[----:B------:R-:W-:Y:S11]  /*4460*/  ISETP.LT.OR P0, PT, R10, 0x21, !P4 ;  /* 0x000000210a00780c */ /* 0x000ff60006701670 */
[----:B------:R-:W-:Y:S02]  /*4470*/  @!UPT UIADD3 URZ, URZ, URZ, URZ ;  /* 0x0000003f3f3ff290 */ /* 0x000fe4000fffe03f */
[----:B------:R2:W-:Y:S04]  /*4480*/  LDGSTS.E.BYPASS.LTC128B.128 [R238+0x1f080], [R14.64], !P0 ;  /* 0x1f0800000eee7fae */ /* 0x0005e8000c101d4e */
[----:B------:R2:W-:Y:S02]  /*4490*/  @!P6 LDGSTS.E.BYPASS.LTC128B.128 [R8+0x20180], [R12.64] ;  /* 0x201800000c08efae */ /* 0x0005e4000b901d4e */
.L_x_561:
[-C--:B-123--:R-:W-:Y:S01]  /*44a0*/  HMMA.16816.F32 R100, R4, R20.reuse, R100 ;  /* 0x000000140464723c */ /* 0x08efe20000001864 */
[----:B------:R-:W-:Y:S07]  /*44b0*/  LDSM.16.MT88.4 R8, [R0+0x11080] ;  /* 0x011080000008783b */ /* 0x000fee0000004200 */
[C---:B------:R-:W-:Y:S01]  /*44c0*/  HMMA.16816.F32 R104, R24.reuse, R20, R104 ;  /* 0x000000141868723c */ /* 0x040fe20000001868 */
[----:B------:R-:W-:Y:S07]  /*44d0*/  LDSM.16.MT88.4 R12, [R227+0x23280] ;  /* 0x02328000e30c783b */ /* 0x000fee0000004200 */
[-C--:B------:R-:W-:Y:S01]  /*44e0*/  HMMA.16816.F32 R108, R24, R22.reuse, R108 ;  /* 0x00000016186c723c */ /* 0x080fe2000000186c */
[----:B------:R-:W-:Y:S07]  /*44f0*/  LDSM.16.MT88.4 R16, [R0+0x13080] ;  /* 0x013080000010783b */ /* 0x000fee0000004200 */
[C---:B------:R-:W-:Y:S01]  /*4500*/  HMMA.16816.F32 R112, R4.reuse, R22, R112 ;  /* 0x000000160470723c */ /* 0x040fe20000001870 */
[----:B------:R-:W-:Y:S07]  /*4510*/  LDSM.16.MT88.4 R20, [R0+0x15080] ;  /* 0x015080000014783b */ /* 0x000fee0000004200 */
[-C--:B------:R-:W-:Y:S01]  /*4520*/  HMMA.16816.F32 R116, R4, R28.reuse, R116 ;  /* 0x0000001c0474723c */ /* 0x080fe20000001874 */
[----:B------:R-:W-:Y:S07]  /*4530*/  LDSM.16.MT88.4 R164, [R227+0x23a80] ;  /* 0x023a8000e3a4783b */ /* 0x000fee0000004200 */
[C---:B------:R-:W-:Y:S01]  /*4540*/  HMMA.16816.F32 R120, R24.reuse, R28, R120 ;  /* 0x0000001c1878723c */ /* 0x040fe20000001878 */
[----:B------:R-:W0:Y:S07]  /*4550*/  LDGDEPBAR ;  /* 0x00000000000079af */ /* 0x000e2e0000000000 */
[-C--:B------:R-:W-:Y:S08]  /*4560*/  HMMA.16816.F32 R124, R24, R30.reuse, R124 ;  /* 0x0000001e187c723c */ /* 0x080ff0000000187c */
[C---:B------:R-:W-:Y:S01]  /*4570*/  HMMA.16816.F32 R128, R4.reuse, R30, R128 ;  /* 0x0000001e0480723c */ /* 0x040fe20000001880 */
[----:B------:R-:W-:Y:S07]  /*4580*/  LDSM.16.MT88.4 R28, [R230+0x23a80] ;  /* 0x023a8000e61c783b */ /* 0x000fee0000004200 */
[-C--:B------:R-:W-:Y:S08]  /*4590*/  HMMA.16816.F32 R132, R4, R32.reuse, R132 ;  /* 0x000000200484723c */ /* 0x080ff00000001884 */
[C---:B------:R-:W-:Y:S08]  /*45a0*/  HMMA.16816.F32 R136, R24.reuse, R32, R136 ;  /* 0x000000201888723c */ /* 0x040ff00000001888 */
[-C--:B------:R-:W-:Y:S08]  /*45b0*/  HMMA.16816.F32 R140, R24, R34.reuse, R140 ;  /* 0x00000022188c723c */ /* 0x080ff0000000188c */
[C---:B------:R-:W-:Y:S01]  /*45c0*/  HMMA.16816.F32 R144, R4.reuse, R34, R144 ;  /* 0x000000220490723c */ /* 0x040fe20000001890 */
[----:B------:R-:W-:Y:S07]  /*45d0*/  LDSM.16.MT88.4 R32, [R0+0x11880] ;  /* 0x011880000020783b */ /* 0x000fee0000004200 */
[-C--:B------:R-:W-:Y:S08]  /*45e0*/  HMMA.16816.F32 R148, R4, R168.reuse, R148 ;  /* 0x000000a80494723c */ /* 0x080ff00000001894 */
[C---:B------:R-:W-:Y:S08]  /*45f0*/  HMMA.16816.F32 R152, R24.reuse, R168, R152 ;  /* 0x000000a81898723c */ /* 0x040ff00000001898 */
[-C--:B------:R-:W-:Y:S01]  /*4600*/  HMMA.16816.F32 R156, R24, R170.reuse, R156 ;  /* 0x000000aa189c723c */ /* 0x080fe2000000189c */
[----:B------:R-:W-:Y:S07]  /*4610*/  LDSM.16.MT88.4 R24, [R0+0x17080] ;  /* 0x017080000018783b */ /* 0x000fee0000004200 */
[----:B------:R-:W-:Y:S01]  /*4620*/  HMMA.16816.F32 R160, R4, R170, R160 ;  /* 0x000000aa04a0723c */ /* 0x000fe200000018a0 */
[----:B------:R-:W1:Y:S07]  /*4630*/  LDSM.16.MT88.4 R4, [R230+0x23280] ;  /* 0x02328000e604783b */ /* 0x000e6e0000004200 */
[-C--:B------:R-:W-:Y:S01]  /*4640*/  HMMA.16816.F32 R100, R172, R180.reuse, R100 ;  /* 0x000000b4ac64723c */ /* 0x080fe20000001864 */
[----:B------:R-:W2:Y:S07]  /*4650*/  LDSM.16.MT88.4 R168, [R0+0x13880] ;  /* 0x0138800000a8783b */ /* 0x000eae0000004200 */
        /* <DEDUP_REMOVED lines=15> */
[-C--:B-1----:R-:W-:Y:S08]  /*4750*/  HMMA.16816.F32 R100, R4, R8.reuse, R100 ;  /* 0x000000080464723c */ /* 0x082ff00000001864 */
[C---:B------:R-:W-:Y:S08]  /*4760*/  HMMA.16816.F32 R104, R12.reuse, R8, R104 ;  /* 0x000000080c68723c */ /* 0x040ff00000001868 */
[-C--:B------:R-:W-:Y:S08]  /*4770*/  HMMA.16816.F32 R108, R12, R10.reuse, R108 ;  /* 0x0000000a0c6c723c */ /* 0x080ff0000000186c */
[C---:B------:R-:W-:Y:S01]  /*4780*/  HMMA.16816.F32 R112, R4.reuse, R10, R112 ;  /* 0x0000000a0470723c */ /* 0x040fe20000001870 */
[----:B------:R-:W1:Y:S07]  /*4790*/  LDSM.16.MT88.4 R8, [R0+0x15880] ;  /* 0x015880000008783b */ /* 0x000e6e0000004200 */
        /* <DEDUP_REMOVED lines=12> */
[----:B------:R-:W3:Y:S07]  /*4860*/  LDSM.16.MT88.4 R4, [R0+0x17880] ;  /* 0x017880000004783b */ /* 0x000eee0000004200 */
[-C--:B------:R-:W-:Y:S01]  /*4870*/  HMMA.16816.F32 R100, R28, R32.reuse, R100 ;  /* 0x000000201c64723c */ /* 0x080fe20000001864 */
[----:B------:R-:W-:Y:S07]  /*4880*/  BAR.SYNC.DEFER_BLOCKING 0x0 ;  /* 0x0000000000007b1d */ /* 0x000fee0000010000 */
[C---:B------:R-:W-:Y:S08]  /*4890*/  HMMA.16816.F32 R104, R164.reuse, R32, R104 ;  /* 0x00000020a468723c */ /* 0x040ff00000001868 */
[-C--:B------:R-:W-:Y:S08]  /*48a0*/  HMMA.16816.F32 R108, R164, R34.reuse, R108 ;  /* 0x00000022a46c723c */ /* 0x080ff0000000186c */
[C---:B------:R-:W-:Y:S01]  /*48b0*/  HMMA.16816.F32 R112, R28.reuse, R34, R112 ;  /* 0x000000221c70723c */ /* 0x040fe20000001870 */
[----:B------:R4:W3:Y:S07]  /*48c0*/  LDSM.16.M88.4 R192, [R232] ;  /* 0x00000000e8c0783b */ /* 0x0008ee0000000200 */
[-C--:B--2---:R-:W-:Y:S01]  /*48d0*/  HMMA.16816.F32 R116, R28, R168.reuse, R116 ;  /* 0x000000a81c74723c */ /* 0x084fe20000001874 */
[----:B------:R4:W2:Y:S07]  /*48e0*/  LDSM.16.M88.4 R188, [R232+0x1000] ;  /* 0x00100000e8bc783b */ /* 0x0008ae0000000200 */
[C---:B------:R-:W-:Y:S01]  /*48f0*/  HMMA.16816.F32 R120, R164.reuse, R168, R120 ;  /* 0x000000a8a478723c */ /* 0x040fe20000001878 */
[----:B------:R4:W2:Y:S07]  /*4900*/  LDSM.16.MT88.4 R16, [R0+0x80] ;  /* 0x000080000010783b */ /* 0x0008ae0000004200 */
[-C--:B------:R-:W-:Y:S01]  /*4910*/  HMMA.16816.F32 R124, R164, R170.reuse, R124 ;  /* 0x000000aaa47c723c */ /* 0x080fe2000000187c */
[----:B------:R4:W2:Y:S07]  /*4920*/  LDSM.16.MT88.4 R32, [R0+0x2080] ;  /* 0x002080000020783b */ /* 0x0008ae0000004200 */
[C---:B------:R-:W-:Y:S01]  /*4930*/  HMMA.16816.F32 R128, R28.reuse, R170, R128 ;  /* 0x000000aa1c80723c */ /* 0x040fe20000001880 */
[----:B------:R4:W2:Y:S07]  /*4940*/  LDSM.16.MT88.4 R176, [R0+0x4080] ;  /* 0x0040800000b0783b */ /* 0x0008ae0000004200 */
[-C--:B-1----:R-:W-:Y:S01]  /*4950*/  HMMA.16816.F32 R132, R28, R8.reuse, R132 ;  /* 0x000000081c84723c */ /* 0x082fe20000001884 */
[----:B------:R4:W1:Y:S07]  /*4960*/  LDSM.16.MT88.4 R196, [R0+0x6080] ;  /* 0x0060800000c4783b */ /* 0x00086e0000004200 */
[C---:B------:R-:W-:Y:S01]  /*4970*/  HMMA.16816.F32 R136, R164.reuse, R8, R136 ;  /* 0x00000008a488723c */ /* 0x040fe20000001888 */
[----:B------:R4:W1:Y:S07]  /*4980*/  LDSM.16.M88.4 R200, [R233] ;  /* 0x00000000e9c8783b */ /* 0x00086e0000000200 */
[-C--:B------:R-:W-:Y:S01]  /*4990*/  HMMA.16816.F32 R140, R164, R10.reuse, R140 ;  /* 0x0000000aa48c723c */ /* 0x080fe2000000188c */
[----:B------:R4:W1:Y:S07]  /*49a0*/  LDSM.16.M88.4 R208, [R233+0x1000] ;  /* 0x00100000e9d0783b */ /* 0x00086e0000000200 */
[C---:B------:R-:W-:Y:S01]  /*49b0*/  HMMA.16816.F32 R144, R28.reuse, R10, R144 ;  /* 0x0000000a1c90723c */ /* 0x040fe20000001890 */
[----:B------:R4:W1:Y:S07]  /*49c0*/  LDSM.16.MT88.4 R204, [R0+0x880] ;  /* 0x0008800000cc783b */ /* 0x00086e0000004200 */
[-C--:B---3--:R-:W-:Y:S01]  /*49d0*/  HMMA.16816.F32 R148, R28, R4.reuse, R148 ;  /* 0x000000041c94723c */ /* 0x088fe20000001894 */
[----:B------:R4:W3:Y:S07]  /*49e0*/  LDSM.16.MT88.4 R212, [R0+0x2880] ;  /* 0x0028800000d4783b */ /* 0x0008ee0000004200 */
[C---:B------:R-:W-:Y:S01]  /*49f0*/  HMMA.16816.F32 R152, R164.reuse, R4, R152 ;  /* 0x00000004a498723c */ /* 0x040fe20000001898 */
[----:B------:R4:W1:Y:S07]  /*4a00*/  LDSM.16.MT88.4 R216, [R0+0x4880] ;  /* 0x0048800000d8783b */ /* 0x00086e0000004200 */
[-C--:B------:R-:W-:Y:S01]  /*4a10*/  HMMA.16816.F32 R156, R164, R6.reuse, R156 ;  /* 0x00000006a49c723c */ /* 0x080fe2000000189c */
[----:B------:R4:W1:Y:S07]  /*4a20*/  LDSM.16.MT88.4 R220, [R0+0x6880] ;  /* 0x0068800000dc783b */ /* 0x00086e0000004200 */
[----:B------:R-:W-:Y:S01]  /*4a30*/  HMMA.16816.F32 R160, R28, R6, R160 ;  /* 0x000000061ca0723c */ /* 0x000fe200000018a0 */
[----:B------:R-:W-:-:S07]  /*4a40*/  @P5 BRA `(.L_x_562) ;  /* 0x0000049000005947 */ /* 0x000fce0003800000 */
[C---:B--2---:R-:W-:Y:S01]  /*4a50*/  LOP3.LUT P3, RZ, R242.reuse, 0x1, RZ, 0xc0, !PT ;  /* 0x00000001f2ff7812 */ /* 0x044fe2000786c0ff */
[----:B------:R-:W-:Y:S01]  /*4a60*/  USHF.R.S32.HI UR22, URZ, 0x1f, UR21 ;  /* 0x0000001f3f167899 */ /* 0x000fe20008011415 */
[C---:B------:R-:W-:Y:S01]  /*4a70*/  LOP3.LUT P2, RZ, R242.reuse, 0x2, RZ, 0xc0, !PT ;  /* 0x00000002f2ff7812 */ /* 0x040fe2000784c0ff */
[----:B------:R-:W2:Y:S01]  /*4a80*/  S2R R8, SR_CTAID.Y ;  /* 0x0000000000087919 */ /* 0x000ea20000002600 */
        /* <DEDUP_REMOVED lines=18> */
[----:B--2---:R-:W-:Y:S01]  /*4bb0*/  SHF.R.S32.HI R9, RZ, 0x1f, R8 ;  /* 0x0000001fff097819 */ /* 0x004fe20000011408 */
        /* <DEDUP_REMOVED lines=34> */
[----:B--2---:R-:W-:Y:S04]  /*4de0*/  IADD3 R4, P0, R4, UR9, RZ ;  /* 0x0000000904047c10 */ /* 0x004fe8000ff1e0ff */
        /* <DEDUP_REMOVED lines=8> */
[----:B--2---:R-:W-:Y:S11]  /*4e70*/  @!P6 IMAD.SHL.U32 R4, R244, 0x10, RZ ;  /* 0x00000010f404e824 */ /* 0x004ff600078e00ff */
[----:B------:R-:W-:Y:S01]  /*4e80*/  @!UPT UIADD3 URZ, URZ, URZ, URZ ;  /* 0x0000003f3f3ff290 */ /* 0x000fe2000fffe03f */
[----:B------:R4:W-:Y:S01]  /*4e90*/  LDGSTS.E.BYPASS.LTC128B.128 [R238+0x15080], [R12.64], !P0 ;  /* 0x150800000cee7fae */ /* 0x0009e2000c101d4e */
[----:B------:R-:W-:Y:S11]  /*4ea0*/  ISETP.LT.OR P0, PT, R6, 0x21, !P4 ;  /* 0x000000210600780c */ /* 0x000ff60006701670 */
[----:B------:R-:W-:Y:S02]  /*4eb0*/  @!UPT UIADD3 URZ, URZ, URZ, URZ ;  /* 0x0000003f3f3ff290 */ /* 0x000fe4000fffe03f */
[----:B------:R4:W-:Y:S04]  /*4ec0*/  LDGSTS.E.BYPASS.LTC128B.128 [R238+0x17080], [R10.64], !P0 ;  /* 0x170800000aee7fae */ /* 0x0009e8000c101d4e */
[----:B------:R4:W-:Y:S02]  /*4ed0*/  @!P6 LDGSTS.E.BYPASS.LTC128B.128 [R4+0x20080], [R8.64] ;  /* 0x200800000804efae */ /* 0x0009e4000b901d4e */
.L_x_562:
[-C--:B--2-4-:R-:W-:Y:S01]  /*4ee0*/  HMMA.16816.F32 R4, R192, R16.reuse, RZ ;  /* 0x00000010c004723c */ /* 0x094fe200000018ff */
[----:B-----5:R-:W2:Y:S01]  /*4ef0*/  LDL R236, [R1+0x10] ;  /* 0x0000100001ec7983 */ /* 0x020ea20000100800 */
[----:B------:R-:W-:Y:S02]  /*4f00*/  USHF.L.U32 UR11, UR11, 0xe, URZ ;  /* 0x0000000e0b0b7899 */ /* 0x000fe4000800063f */
[----:B------:R-:W-:Y:S01]  /*4f10*/  UISETP.GE.AND UP0, UPT, UR21, UR20, UPT ;  /* 0x000000141500728c */ /* 0x000fe2000bf06270 */
[----:B------:R-:W0:Y:S03]  /*4f20*/  LDGDEPBAR ;  /* 0x00000000000079af */ /* 0x000e260000000000 */
[C---:B------:R-:W-:Y:S08]  /*4f30*/  HMMA.16816.F32 R8, R188.reuse, R16, RZ ;  /* 0x00000010bc08723c */ /* 0x040ff000000018ff */
[-C--:B------:R-:W-:Y:S08]  /*4f40*/  HMMA.16816.F32 R12, R188, R18.reuse, RZ ;  /* 0x00000012bc0c723c */ /* 0x080ff000000018ff */
        /* <DEDUP_REMOVED lines=9> */
[-C--:B-1----:R-:W-:Y:S08]  /*4fe0*/  HMMA.16816.F32 R180, R192, R196.reuse, RZ ;  /* 0x000000c4c0b4723c */ /* 0x082ff000000018ff */
[C---:B------:R-:W-:Y:S07]  /*4ff0*/  HMMA.16816.F32 R184, R188.reuse, R196, RZ ;  /* 0x000000c4bcb8723c */ /* 0x040fee00000018ff */
[----:B------:R-:W-:Y:S01]  /*5000*/  IMAD.U32 R197, RZ, RZ, UR11 ;  /* 0x0000000bffc57e24 */ /* 0x000fe2000f8e00ff */
[-C--:B------:R-:W-:Y:S08]  /*5010*/  HMMA.16816.F32 R188, R188, R198.reuse, RZ ;  /* 0x000000c6bcbc723c */ /* 0x080ff000000018ff */
[----:B------:R-:W-:Y:S01]  /*5020*/  HMMA.16816.F32 R192, R192, R198, RZ ;  /* 0x000000c6c0c0723c */ /* 0x000fe200000018ff */
[----:B------:R-:W4:Y:S07]  /*5030*/  LDL.64 R198, [R1+0x8] ;  /* 0x0000080001c67983 */ /* 0x000f2e0000100a00 */
[-C--:B------:R-:W-:Y:S08]  /*5040*/  HMMA.16816.F32 R4, R200, R204.reuse, R4 ;  /* 0x000000ccc804723c */ /* 0x080ff00000001804 */
[C---:B------:R-:W-:Y:S08]  /*5050*/  HMMA.16816.F32 R8, R208.reuse, R204, R8 ;  /* 0x000000ccd008723c */ /* 0x040ff00000001808 */
[-C--:B------:R-:W-:Y:S08]  /*5060*/  HMMA.16816.F32 R12, R208, R206.reuse, R12 ;  /* 0x000000ced00c723c */ /* 0x080ff0000000180c */
[C---:B------:R-:W-:Y:S01]  /*5070*/  HMMA.16816.F32 R16, R200.reuse, R206, R16 ;  /* 0x000000cec810723c */ /* 0x040fe20000001810 */
[----:B------:R-:W-:Y:S07]  /*5080*/  LDSM.16.MT88.4 R204, [R0+0x1080] ;  /* 0x0010800000cc783b */ /* 0x000fee0000004200 */
[-C--:B---3--:R-:W-:Y:S08]  /*5090*/  HMMA.16816.F32 R20, R200, R212.reuse, R20 ;  /* 0x000000d4c814723c */ /* 0x088ff00000001814 */
[C---:B------:R-:W-:Y:S08]  /*50a0*/  HMMA.16816.F32 R24, R208.reuse, R212, R24 ;  /* 0x000000d4d018723c */ /* 0x040ff00000001818 */
[-C--:B------:R-:W-:Y:S08]  /*50b0*/  HMMA.16816.F32 R28, R208, R214.reuse, R28 ;  /* 0x000000d6d01c723c */ /* 0x080ff0000000181c */
[C---:B------:R-:W-:Y:S01]  /*50c0*/  HMMA.16816.F32 R32, R200.reuse, R214, R32 ;  /* 0x000000d6c820723c */ /* 0x040fe20000001820 */
[----:B------:R-:W-:Y:S07]  /*50d0*/  LDSM.16.MT88.4 R212, [R0+0x5080] ;  /* 0x0050800000d4783b */ /* 0x000fee0000004200 */
[-C--:B------:R-:W-:Y:S08]  /*50e0*/  HMMA.16816.F32 R164, R200, R216.reuse, R164 ;  /* 0x000000d8c8a4723c */ /* 0x080ff000000018a4 */
[C---:B------:R-:W-:Y:S08]  /*50f0*/  HMMA.16816.F32 R168, R208.reuse, R216, R168 ;  /* 0x000000d8d0a8723c */ /* 0x040ff000000018a8 */
[-C--:B------:R-:W-:Y:S08]  /*5100*/  HMMA.16816.F32 R172, R208, R218.reuse, R172 ;  /* 0x000000dad0ac723c */ /* 0x080ff000000018ac */
[C---:B------:R-:W-:Y:S08]  /*5110*/  HMMA.16816.F32 R176, R200.reuse, R218, R176 ;  /* 0x000000dac8b0723c */ /* 0x040ff000000018b0 */
[-C--:B------:R-:W-:Y:S08]  /*5120*/  HMMA.16816.F32 R180, R200, R220.reuse, R180 ;  /* 0x000000dcc8b4723c */ /* 0x080ff000000018b4 */
[C---:B------:R-:W-:Y:S08]  /*5130*/  HMMA.16816.F32 R184, R208.reuse, R220, R184 ;  /* 0x000000dcd0b8723c */ /* 0x040ff000000018b8 */
[-C--:B------:R-:W-:Y:S01]  /*5140*/  HMMA.16816.F32 R188, R208, R222.reuse, R188 ;  /* 0x000000ded0bc723c */ /* 0x080fe200000018bc */
[----:B------:R-:W-:Y:S07]  /*5150*/  LDSM.16.M88.4 R208, [R235+0x1000] ;  /* 0x00100000ebd0783b */ /* 0x000fee0000000200 */
[----:B------:R-:W-:Y:S01]  /*5160*/  HMMA.16816.F32 R192, R200, R222, R192 ;  /* 0x000000dec8c0723c */ /* 0x000fe200000018c0 */
[----:B------:R-:W-:Y:S03]  /*5170*/  LDSM.16.MT88.4 R200, [R0+0x3080] ;  /* 0x0030800000c8783b */ /* 0x000fe60000004200 */
[----:B----4-:R-:W-:Y:S01]  /*5180*/  IADD3 R196, P0, R198, UR11, RZ ;  /* 0x0000000bc6c47c10 */ /* 0x010fe2000ff1e0ff */
[----:B------:R-:W-:Y:S03]  /*5190*/  UMOV UR11, UR21 ;  /* 0x00000015000b7c82 */ /* 0x000fe60008000000 */
[----:B--2---:R-:W-:Y:S04]  /*51a0*/  LEA.HI.X.SX32 R197, R197, R236, 0x1, P0 ;  /* 0x000000ecc5c57211 */ /* 0x004fe800000f0eff */
[C---:B------:R-:W-:Y:S04]  /*51b0*/  LEA R236, P0, R196.reuse, c[0x0][0x220], 0x2 ;  /* 0x00008800c4ec7a11 */ /* 0x040fe800078010ff */
[----:B------:R-:W-:Y:S02]  /*51c0*/  LEA.HI.X R237, R196, c[0x0][0x224], R197, 0x2, P0 ;  /* 0x00008900c4ed7a11 */ /* 0x000fe400000f14c5 */
[----:B------:R-:W1:Y:S01]  /*51d0*/  LDSM.16.M88.4 R196, [R235] ;  /* 0x00000000ebc4783b */ /* 0x000e620000000200 */
[----:B------:R-:W-:Y:S01]  /*51e0*/  PLOP3.LUT P0, PT, PT, PT, UP0, 0x80, 0x0 ;  /* 0x000000000000781c */ /* 0x000fe20003f0f008 */
        /* <DEDUP_REMOVED lines=8> */
[C---:B------:R-:W-:Y:S01]  /*5270*/  HMMA.16816.F32 R32, R196.reuse, R202, R32 ;  /* 0x000000cac420723c */ /* 0x040fe20000001820 */
[----:B------:R-:W-:Y:S07]  /*5280*/  LDSM.16.M88.4 R200, [R234] ;  /* 0x00000000eac8783b */ /* 0x000fee0000000200 */
[-C--:B------:R-:W-:Y:S08]  /*5290*/  HMMA.16816.F32 R164, R196, R212.reuse, R164 ;  /* 0x000000d4c4a4723c */ /* 0x080ff000000018a4 */
[C---:B------:R-:W-:Y:S08]  /*52a0*/  HMMA.16816.F32 R168, R208.reuse, R212, R168 ;  /* 0x000000d4d0a8723c */ /* 0x040ff000000018a8 */
[-C--:B------:R-:W-:Y:S08]  /*52b0*/  HMMA.16816.F32 R172, R208, R214.reuse, R172 ;  /* 0x000000d6d0ac723c */ /* 0x080ff000000018ac */
[C---:B------:R-:W-:Y:S01]  /*52c0*/  HMMA.16816.F32 R176, R196.reuse, R214, R176 ;  /* 0x000000d6c4b0723c */ /* 0x040fe200000018b0 */
[----:B------:R-:W-:Y:S07]  /*52d0*/  LDSM.16.M88.4 R212, [R234+0x1000] ;  /* 0x00100000ead4783b */ /* 0x000fee0000000200 */
[-C--:B-1----:R-:W-:Y:S08]  /*52e0*/  HMMA.16816.F32 R180, R196, R204.reuse, R180 ;  /* 0x000000ccc4b4723c */ /* 0x082ff000000018b4 */
[C---:B------:R-:W-:Y:S08]  /*52f0*/  HMMA.16816.F32 R184, R208.reuse, R204, R184 ;  /* 0x000000ccd0b8723c */ /* 0x040ff000000018b8 */
[-C--:B------:R-:W-:Y:S01]  /*5300*/  HMMA.16816.F32 R188, R208, R206.reuse, R188 ;  /* 0x000000ced0bc723c */ /* 0x080fe200000018bc */
[----:B------:R-:W1:Y:S07]  /*5310*/  LDSM.16.MT88.4 R208, [R0+0x1880] ;  /* 0x0018800000d0783b */ /* 0x000e6e0000004200 */
[----:B------:R-:W-:Y:S01]  /*5320*/  HMMA.16816.F32 R192, R196, R206, R192 ;  /* 0x000000cec4c0723c */ /* 0x000fe200000018c0 */
[----:B------:R-:W2:Y:S04]  /*5330*/  LDSM.16.MT88.4 R196, [R0+0x3880] ;  /* 0x0038800000c4783b */ /* 0x000ea80000004200 */
[----:B------:R-:W3:Y:S03]  /*5340*/  LDSM.16.MT88.4 R204, [R0+0x5880] ;  /* 0x0058800000cc783b */ /* 0x000ee60000004200 */
[-C--:B-1----:R-:W-:Y:S08]  /*5350*/  HMMA.16816.F32 R4, R200, R208.reuse, R4 ;  /* 0x000000d0c804723c */ /* 0x082ff00000001804 */
[C---:B------:R-:W-:Y:S08]  /*5360*/  HMMA.16816.F32 R8, R212.reuse, R208, R8 ;  /* 0x000000d0d408723c */ /* 0x040ff00000001808 */
[-C--:B------:R-:W-:Y:S07]  /*5370*/  HMMA.16816.F32 R12, R212, R210.reuse, R12 ;  /* 0x000000d2d40c723c */ /* 0x080fee000000180c */
[----:B------:R-:W-:Y:S01]  /*5380*/  RED.E.ADD.F32.FTZ.RN.STRONG.GPU [R236.64], R4 ;  /* 0x00000004ec00798e */ /* 0x000fe2000c10e78e */
[C---:B------:R-:W-:Y:S03]  /*5390*/  HMMA.16816.F32 R16, R200.reuse, R210, R16 ;  /* 0x000000d2c810723c */ /* 0x040fe60000001810 */
[----:B------:R-:W1:Y:S04]  /*53a0*/  LDSM.16.MT88.4 R208, [R0+0x7880] ;  /* 0x0078800000d0783b */ /* 0x000e680000004200 */
[----:B------:R4:W-:Y:S01]  /*53b0*/  RED.E.ADD.F32.FTZ.RN.STRONG.GPU [R236.64+0x400], R5 ;  /* 0x00040005ec00798e */ /* 0x0009e2000c10e78e */
[-C--:B--2---:R-:W-:Y:S03]  /*53c0*/  HMMA.16816.F32 R20, R200, R196.reuse, R20 ;  /* 0x000000c4c814723c */ /* 0x084fe60000001814 */
[----:B------:R4:W-:Y:S04]  /*53d0*/  RED.E.ADD.F32.FTZ.RN.STRONG.GPU [R236.64+0x800], R6 ;  /* 0x00080006ec00798e */ /* 0x0009e8000c10e78e */
[----:B------:R4:W-:Y:S01]  /*53e0*/  RED.E.ADD.F32.FTZ.RN.STRONG.GPU [R236.64+0xc00], R7 ;  /* 0x000c0007ec00798e */ /* 0x0009e2000c10e78e */
[C---:B------:R-:W-:Y:S03]  /*53f0*/  HMMA.16816.F32 R24, R212.reuse, R196, R24 ;  /* 0x000000c4d418723c */ /* 0x040fe60000001818 */
[----:B------:R4:W-:Y:S04]  /*5400*/  RED.E.ADD.F32.FTZ.RN.STRONG.GPU [R236.64+0x1000], R8 ;  /* 0x00100008ec00798e */ /* 0x0009e8000c10e78e */
[----:B------:R4:W-:Y:S01]  /*5410*/  RED.E.ADD.F32.FTZ.RN.STRONG.GPU [R236.64+0x1400], R9 ;  /* 0x00140009ec00798e */ /* 0x0009e2000c10e78e */
[-C--:B------:R-:W-:Y:S03]  /*5420*/  HMMA.16816.F32 R28, R212, R198.reuse, R28 ;  /* 0x000000c6d41c723c */ /* 0x080fe6000000181c */
[----:B------:R4:W-:Y:S04]  /*5430*/  RED.E.ADD.F32.FTZ.RN.STRONG.GPU [R236.64+0x1800], R10 ;  /* 0x0018000aec00798e */ /* 0x0009e8000c10e78e */
[----:B------:R4:W-:Y:S01]  /*5440*/  RED.E.ADD.F32.FTZ.RN.STRONG.GPU [R236.64+0x1c00], R11 ;  /* 0x001c000bec00798e */ /* 0x0009e2000c10e78e */
[C---:B------:R-:W-:Y:S03]  /*5450*/  HMMA.16816.F32 R32, R200.reuse, R198, R32 ;  /* 0x000000c6c820723c */ /* 0x040fe60000001820 */
[----:B------:R4:W-:Y:S04]  /*5460*/  RED.E.ADD.F32.FTZ.RN.STRONG.GPU [R236.64+0x2000], R16 ;  /* 0x00200010ec00798e */ /* 0x0009e8000c10e78e */
[----:B------:R4:W-:Y:S01]  /*5470*/  RED.E.ADD.F32.FTZ.RN.STRONG.GPU [R236.64+0x2400], R17 ;  /* 0x00240011ec00798e */ /* 0x0009e2000c10e78e */
[-C--:B---3--:R-:W-:Y:S03]  /*5480*/  HMMA.16816.F32 R164, R200, R204.reuse, R164 ;  /* 0x000000ccc8a4723c */ /* 0x088fe600000018a4 */
        /* <DEDUP_REMOVED lines=11> */
[-C--:B-1----:R-:W-:Y:S03]  /*5540*/  HMMA.16816.F32 R180, R200, R208.reuse, R180 ;  /* 0x000000d0c8b4723c */ /* 0x082fe600000018b4 */
        /* <DEDUP_REMOVED lines=8> */
[----:B------:R-:W-:Y:S03]  /*55d0*/  HMMA.16816.F32 R192, R200, R210, R192 ;  /* 0x000000d2c8c0723c */ /* 0x000fe600000018c0 */
        /* <DEDUP_REMOVED lines=41> */
.L_x_560:
[----:B------:R-:W1:Y:S01]  /*5870*/  S2R R2, SR_TID.X ;  /* 0x0000000000027919 */ /* 0x000e620000002100 */
[----:B------:R-:W-:Y:S01]  /*5880*/  SHF.R.S32.HI R3, RZ, 0x1f, R244 ;  /* 0x0000001fff037819 */ /* 0x000fe200000114f4 */
[----:B------:R-:W-:Y:S01]  /*5890*/  FMUL.FTZ R100, R100, c[0x0][0x298] ;  /* 0x0000a60064647a20 */ /* 0x000fe20000410000 */
[----:B------:R-:W-:Y:S01]  /*58a0*/  LOP3.LUT P0, RZ, R252, 0x4, RZ, 0xc0, !PT ;  /* 0x00000004fcff7812 */ /* 0x000fe2000780c0ff */
[----:B------:R-:W-:Y:S01]  /*58b0*/  BAR.SYNC.DEFER_BLOCKING 0x1, 0x100 ;  /* 0x0044000000007b1d */ /* 0x000fe20000010000 */
[----:B------:R-:W-:Y:S01]  /*58c0*/  LEA.HI R4, R3, R244, RZ, 0x6 ;  /* 0x000000f403047211 */ /* 0x000fe200078f30ff */
[----:B----4-:R-:W-:Y:S01]  /*58d0*/  FMUL.FTZ R34, R101, c[0x0][0x298] ;  /* 0x0000a60065227a20 */ /* 0x010fe20000410000 */
        /* <DEDUP_REMOVED lines=22> */
[----:B------:R-:W-:Y:S01]  /*5a40*/  LEA.HI R0, R0, R2, RZ, 0x5 ;  /* 0x0000000200007211 */ /* 0x000fe200078f28ff */
[----:B------:R-:W-:Y:S01]  /*5a50*/  IMAD.SHL.U32 R2, R252, 0x40, RZ ;  /* 0x00000040fc027824 */ /* 0x000fe200078e00ff */
[----:B------:R-:W-:Y:S01]  /*5a60*/  F2FP.PACK_AB R64, R65, R64 ;  /* 0x000000404140723e */ /* 0x000fe200000000ff */
[----:B------:R-:W-:Y:S01]  /*5a70*/  FMUL.FTZ R28, R109, c[0x0][0x298] ;  /* 0x0000a6006d1c7a20 */ /* 0x000fe20000410000 */
[----:B------:R-:W-:Y:S01]  /*5a80*/  SHF.R.S32.HI R8, RZ, 0x5, R0 ;  /* 0x00000005ff087819 */ /* 0x000fe20000011400 */
[----:B------:R-:W-:Y:S01]  /*5a90*/  FMUL.FTZ R110, R110, c[0x0][0x298] ;  /* 0x0000a6006e6e7a20 */ /* 0x000fe20000410000 */
[----:B------:R-:W-:Y:S01]  /*5aa0*/  LOP3.LUT R6, R2, 0x1c0, RZ, 0xc0, !PT ;  /* 0x000001c002067812 */ /* 0x000fe200078ec0ff */
[----:B------:R-:W-:Y:S01]  /*5ab0*/  FMUL.FTZ R27, R111, c[0x0][0x298] ;  /* 0x0000a6006f1b7a20 */ /* 0x000fe20000410000 */
[----:B------:R-:W-:Y:S01]  /*5ac0*/  LEA.HI R0, R0, R8, RZ, 0x1 ;  /* 0x0000000800007211 */ /* 0x000fe200078f08ff */
[----:B------:R-:W-:Y:S01]  /*5ad0*/  FMUL.FTZ R116, R116, c[0x0][0x298] ;  /* 0x0000a60074747a20 */ /* 0x000fe20000410000 */
[----:B------:R-:W-:Y:S01]  /*5ae0*/  SHF.R.S32.HI R2, RZ, 0x6, R4 ;  /* 0x00000006ff027819 */ /* 0x000fe20000011404 */
[----:B------:R-:W-:Y:S01]  /*5af0*/  FMUL.FTZ R26, R117, c[0x0][0x298] ;  /* 0x0000a600751a7a20 */ /* 0x000fe20000410000 */
[CC--:B------:R-:W-:Y:S01]  /*5b00*/  LEA.HI R4, R3.reuse, R244.reuse, RZ, 0x2 ;  /* 0x000000f403047211 */ /* 0x0c0fe200078f10ff */
[----:B------:R-:W-:Y:S01]  /*5b10*/  FMUL.FTZ R118, R118, c[0x0][0x298] ;  /* 0x0000a60076767a20 */ /* 0x000fe20000410000 */
[----:B------:R-:W-:Y:S01]  /*5b20*/  LOP3.LUT R0, R0, 0xfffffffe, RZ, 0xc0, !PT ;  /* 0xfffffffe00007812 */ /* 0x000fe200078ec0ff */
[----:B------:R-:W-:Y:S01]  /*5b30*/  IMAD.SHL.U32 R2, R2, 0x8, RZ ;  /* 0x0000000802027824 */ /* 0x000fe200078e00ff */
[----:B------:R-:W-:Y:S01]  /*5b40*/  LEA.HI R3, R3, R244, RZ, 0x5 ;  /* 0x000000f403037211 */ /* 0x000fe200078f28ff */
[----:B------:R-:W-:Y:S01]  /*5b50*/  FMUL.FTZ R25, R119, c[0x0][0x298] ;  /* 0x0000a60077197a20 */ /* 0x000fe20000410000 */
[----:B------:R-:W-:Y:S01]  /*5b60*/  LOP3.LUT R5, R4, 0x7ffffffc, RZ, 0xc0, !PT ;  /* 0x7ffffffc04057812 */ /* 0x000fe200078ec0ff */
[----:B------:R-:W-:Y:S01]  /*5b70*/  IMAD.IADD R0, R8, 0x1, -R0 ;  /* 0x0000000108007824 */ /* 0x000fe200078e0a00 */
[----:B------:R-:W-:Y:S01]  /*5b80*/  LOP3.LUT R4, R3, 0xffffffe0, RZ, 0xc0, !PT ;  /* 0xffffffe003047812 */ /* 0x000fe200078ec0ff */
[----:B------:R-:W-:Y:S01]  /*5b90*/  FMUL.FTZ R128, R128, c[0x0][0x298] ;  /* 0x0000a60080807a20 */ /* 0x000fe20000410000 */
[----:B------:R-:W-:Y:S01]  /*5ba0*/  LOP3.LUT R3, R6, 0x18, R2, 0xf8, !PT ;  /* 0x0000001806037812 */ /* 0x000fe200078ef802 */
[----:B------:R-:W-:Y:S01]  /*5bb0*/  IMAD.IADD R2, R244, 0x1, -R5 ;  /* 0x00000001f4027824 */ /* 0x000fe200078e0a05 */
[----:B------:R-:W-:Y:S01]  /*5bc0*/  SHF.R.U32.HI R6, RZ, 0x3, R6 ;  /* 0x00000003ff067819 */ /* 0x000fe20000011606 */
[----:B------:R-:W-:Y:S01]  /*5bd0*/  IMAD.SHL.U32 R5, R0, 0x400, RZ ;  /* 0x0000040000057824 */ /* 0x000fe200078e00ff */
[----:B------:R-:W-:Y:S01]  /*5be0*/  F2FP.PACK_AB R66, R67, R66 ;  /* 0x000000424342723e */ /* 0x000fe200000000ff */
[----:B------:R-:W-:Y:S01]  /*5bf0*/  IMAD.IADD R0, R244, 0x1, -R4 ;  /* 0x00000001f4007824 */ /* 0x000fe200078e0a04 */
[----:B------:R-:W-:Y:S01]  /*5c00*/  LOP3.LUT R3, R3, R6, RZ, 0x3c, !PT ;  /* 0x0000000603037212 */ /* 0x000fe200078e3cff */
[----:B------:R-:W-:Y:S01]  /*5c10*/  IMAD R5, R2, 0x2, R5 ;  /* 0x0000000202057824 */ /* 0x000fe200078e0205 */
[----:B------:R-:W-:Y:S01]  /*5c20*/  F2FP.PACK_AB R56, R57, R56 ;  /* 0x000000383938723e */ /* 0x000fe200000000ff */
[----:B------:R-:W-:Y:S01]  /*5c30*/  IMAD.SHL.U32 R4, R8, 0x40, RZ ;  /* 0x0000004008047824 */ /* 0x000fe200078e00ff */
[----:B------:R-:W-:Y:S01]  /*5c40*/  SHF.R.S32.HI R2, RZ, 0x1f, R0 ;  /* 0x0000001fff027819 */ /* 0x000fe20000011400 */
[----:B------:R-:W-:Y:S01]  /*5c50*/  IMAD.IADD R3, R3, 0x1, R5 ;  /* 0x0000000103037824 */ /* 0x000fe200078e0205 */
[----:B------:R-:W-:Y:S01]  /*5c60*/  F2FP.PACK_AB R58, R59, R58 ;  /* 0x0000003a3b3a723e */ /* 0x000fe200000000ff */
[----:B------:R-:W-:Y:S01]  /*5c70*/  IMAD.SHL.U32 R6, R0, 0x8, RZ ;  /* 0x0000000800067824 */ /* 0x000fe200078e00ff */
[----:B------:R-:W-:Y:S01]  /*5c80*/  LOP3.LUT R7, R4, 0x1c0, RZ, 0xc0, !PT ;  /* 0x000001c004077812 */ /* 0x000fe200078ec0ff */
[----:B------:R-:W-:Y:S01]  /*5c90*/  FMUL.FTZ R22, R129, c[0x0][0x298] ;  /* 0x0000a60081167a20 */ /* 0x000fe20000410000 */
[----:B------:R-:W-:Y:S01]  /*5ca0*/  LEA.HI R2, R2, R0, RZ, 0x3 ;  /* 0x0000000002027211 */ /* 0x000fe200078f18ff */
[----:B------:R-:W-:Y:S01]  /*5cb0*/  IMAD.SHL.U32 R0, R3, 0x2, RZ ;  /* 0x0000000203007824 */ /* 0x000fe200078e00ff */
[----:B------:R-:W-:Y:S01]  /*5cc0*/  LOP3.LUT R4, R7, 0x38, R6, 0xf8, !PT ;  /* 0x0000003807047812 */ /* 0x000fe200078ef806 */
[----:B------:R-:W-:Y:S01]  /*5cd0*/  FMUL.FTZ R130, R130, c[0x0][0x298] ;  /* 0x0000a60082827a20 */ /* 0x000fe20000410000 */
[----:B------:R-:W-:Y:S01]  /*5ce0*/  SHF.R.U32.HI R35, RZ, 0x3, R7 ;  /* 0x00000003ff237819 */ /* 0x000fe20000011607 */
[----:B------:R-:W-:Y:S01]  /*5cf0*/  IMAD.SHL.U32 R7, R2, 0x200, RZ ;  /* 0x0000020002077824 */ /* 0x000fe200078e00ff */
[C---:B------:R-:W-:Y:S01]  /*5d00*/  IADD3 R2, R0.reuse, 0x40, RZ ;  /* 0x0000004000027810 */ /* 0x040fe20007ffe0ff */
[----:B------:R-:W-:Y:S01]  /*5d10*/  STS [R0+0x8080], R36 ;  /* 0x0080802400007388 */ /* 0x000fe20000000800 */
[C---:B------:R-:W-:Y:S01]  /*5d20*/  IADD3 R3, R0.reuse, 0x440, RZ ;  /* 0x0000044000037810 */ /* 0x040fe20007ffe0ff */
[----:B------:R-:W-:Y:S01]  /*5d30*/  FMUL.FTZ R21, R131, c[0x0][0x298] ;  /* 0x0000a60083157a20 */ /* 0x000fe20000410000 */
[C---:B------:R-:W-:Y:S01]  /*5d40*/  @P0 IADD3 R2, R0.reuse, -0x40, RZ ;  /* 0xffffffc000020810 */ /* 0x040fe20007ffe0ff */
[----:B------:R-:W-:Y:S01]  /*5d50*/  STS [R0+0x8480], R38 ;  /* 0x0084802600007388 */ /* 0x000fe20000000800 */
[----:B------:R-:W-:Y:S01]  /*5d60*/  @P0 IADD3 R3, R0, 0x3c0, RZ ;  /* 0x000003c000030810 */ /* 0x000fe20007ffe0ff */
[----:B------:R-:W-:Y:S01]  /*5d70*/  FMUL.FTZ R120, R120, c[0x0][0x298] ;  /* 0x0000a60078787a20 */ /* 0x000fe20000410000 */
[----:B------:R-:W-:Y:S01]  /*5d80*/  F2FP.PACK_AB R60, R61, R60 ;  /* 0x0000003c3d3c723e */ /* 0x000fe200000000ff */
[----:B------:R-:W-:Y:S01]  /*5d90*/  STS [R2+0x8080], R48 ;  /* 0x0080803002007388 */ /* 0x000fe20000000800 */
[----:B------:R-:W-:Y:S01]  /*5da0*/  F2FP.PACK_AB R62, R63, R62 ;  /* 0x0000003e3f3e723e */ /* 0x000fe200000000ff */
        /* <DEDUP_REMOVED lines=51> */
[----:B------:R-:W-:Y:S01]  /*60e0*/  FMUL.FTZ R146, R146, c[0x0][0x298] ;  /* 0x0000a60092927a20 */ /* 0x000fe20000410000 */
[----:B------:R-:W-:Y:S01]  /*60f0*/  F2FP.PACK_AB R25, R25, R118 ;  /* 0x000000761919723e */ /* 0x000fe200000000ff */
[----:B------:R-:W-:Y:S01]  /*6100*/  FMUL.FTZ R13, R147, c[0x0][0x298] ;  /* 0x0000a600930d7a20 */ /* 0x000fe20000410000 */
        /* <DEDUP_REMOVED lines=49> */
[----:B------:R-:W-:Y:S01]  /*6420*/  F2FP.PACK_AB R12, R12, R140 ;  /* 0x0000008c0c0c723e */ /* 0x000fe200000000ff */
[----:B------:R-:W-:Y:S01]  /*6430*/  USHF.R.S32.HI UR6, URZ, 0x1f, UR10 ;  /* 0x0000001f3f067899 */ /* 0x000fe2000801140a */
[----:B------:R-:W-:Y:S01]  /*6440*/  F2FP.PACK_AB R11, R11, R142 ;  /* 0x0000008e0b0b723e */ /* 0x000fe200000000ff */
[----:B------:R-:W-:Y:S01]  /*6450*/  STS [R0+0xf480], R90 ;  /* 0x00f4805a00007388 */ /* 0x000fe20000000800 */
[----:B------:R-:W-:Y:S01]  /*6460*/  F2FP.PACK_AB R149, R149, R148 ;  /* 0x000000949595723e */ /* 0x000fe200000000ff */
[----:B------:R-:W-:Y:S01]  /*6470*/  ULDC.64 UR4, c[0x0][0x340] ;  /* 0x0000d00000047ab9 */ /* 0x000fe20000000a00 */
[----:B------:R-:W-:Y:S01]  /*6480*/  F2FP.PACK_AB R150, R151, R150 ;  /* 0x000000969796723e */ /* 0x000fe200000000ff */
[----:B------:R-:W-:Y:S01]  /*6490*/  STS [R2+0xf080], R92 ;  /* 0x00f0805c02007388 */ /* 0x000fe20000000800 */
[----:B------:R-:W-:Y:S01]  /*64a0*/  F2FP.PACK_AB R10, R10, R160 ;  /* 0x000000a00a0a723e */ /* 0x000fe200000000ff */
[----:B------:R-:W-:Y:S01]  /*64b0*/  UIMAD UR4, UR6, UR4, URZ ;  /* 0x00000004060472a4 */ /* 0x000fe2000f8e023f */
[----:B------:R-:W-:Y:S01]  /*64c0*/  F2FP.PACK_AB R9, R9, R162 ;  /* 0x000000a20909723e */ /* 0x000fe200000000ff */
[----:B------:R-:W-:Y:S01]  /*64d0*/  STS [R2+0xf480], R94 ;  /* 0x00f4805e02007388 */ /* 0x000fe20000000800 */
[----:B------:R-:W-:Y:S01]  /*64e0*/  F2FP.PACK_AB R152, R153, R152 ;  /* 0x000000989998723e */ /* 0x000fe200000000ff */
[----:B------:R-:W-:Y:S01]  /*64f0*/  UIMAD UR4, UR10, UR5, UR4 ;  /* 0x000000050a0472a4 */ /* 0x000fe2000f8e0204 */
[----:B------:R-:W-:Y:S01]  /*6500*/  F2FP.PACK_AB R154, R155, R154 ;  /* 0x0000009a9b9a723e */ /* 0x000fe200000000ff */
[----:B------:R-:W-:Y:S01]  /*6510*/  STS [R0+0x80], R34 ;  /* 0x0000802200007388 */ /* 0x000fe20000000800 */
[----:B------:R-:W-:Y:S01]  /*6520*/  LOP3.LUT R35, R4, R35, RZ, 0x3c, !PT ;  /* 0x0000002304237212 */ /* 0x000fe200078e3cff */
[----:B------:R-:W-:Y:S01]  /*6530*/  BSSY B0, `(.L_x_564) ;  /* 0x0000050000007945 */ /* 0x000fe20003800000 */
[----:B------:R-:W-:Y:S01]  /*6540*/  F2FP.PACK_AB R5, R157, R156 ;  /* 0x0000009c9d05723e */ /* 0x000fe200000000ff */
[----:B------:R-:W-:Y:S01]  /*6550*/  STS [R0+0x480], R33 ;  /* 0x0004802100007388 */ /* 0x000fe20000000800 */
[----:B------:R-:W-:-:S02]  /*6560*/  F2FP.PACK_AB R4, R159, R158 ;  /* 0x0000009e9f04723e */ /* 0x000fc400000000ff */
[----:B------:R-:W-:Y:S01]  /*6570*/  LOP3.LUT R7, R35, 0x7ffff000, R7, 0xf8, !PT ;  /* 0x7ffff00023077812 */ /* 0x000fe200078ef807 */
        /* <DEDUP_REMOVED lines=25> */
[----:B------:R2:W-:Y:S04]  /*6710*/  STS [R2+0x6480], R9 ;  /* 0x0064800902007388 */ /* 0x0005e80000000800 */
[----:B------:R-:W-:Y:S04]  /*6720*/  STS [R0+0x7080], R152 ;  /* 0x0070809800007388 */ /* 0x000fe80000000800 */
[----:B------:R3:W-:Y:S04]  /*6730*/  STS [R0+0x7480], R154 ;  /* 0x0074809a00007388 */ /* 0x0007e80000000800 */
[----:B------:R4:W-:Y:S04]  /*6740*/  STS [R2+0x7080], R5 ;  /* 0x0070800502007388 */ /* 0x0009e80000000800 */
[----:B------:R5:W-:Y:S04]  /*6750*/  STS [R2+0x7480], R4 ;  /* 0x0074800402007388 */ /* 0x000be80000000800 */
[----:B-1----:R-:W1:Y:S04]  /*6760*/  S2R R12, SR_CTAID.X ;  /* 0x00000000000c7919 */ /* 0x002e680000002500 */
[----:B------:R-:W5:Y:S01]  /*6770*/  S2R R21, SR_CTAID.Y ;  /* 0x0000000000157919 */ /* 0x000f620000002600 */
[----:B--2---:R-:W-:Y:S01]  /*6780*/  SHF.R.S32.HI R9, RZ, 0x1f, R8 ;  /* 0x0000001fff097819 */ /* 0x004fe20000011408 */
[----:B---3--:R-:W-:-:S02]  /*6790*/  IMAD.SHL.U32 R0, R7, 0x2, RZ ;  /* 0x0000000207007824 */ /* 0x008fc400078e00ff */
[----:B------:R-:W-:Y:S01]  /*67a0*/  BAR.SYNC.DEFER_BLOCKING 0x1, 0x100 ;  /* 0x0044000000007b1d */ /* 0x000fe20000010000 */
[----:B------:R-:W-:Y:S01]  /*67b0*/  SHF.R.S32.HI R7, RZ, 0x1f, R6 ;  /* 0x0000001fff077819 */ /* 0x000fe20000011406 */
[----:B----4-:R-:W-:-:S04]  /*67c0*/  IMAD.MOV.U32 R5, RZ, RZ, -0x40 ;  /* 0xffffffc0ff057424 */ /* 0x010fc800078e00ff */
[----:B-1----:R-:W-:Y:S01]  /*67d0*/  IMAD R5, R12, R5, c[0x0][0x2f0] ;  /* 0x0000bc000c057624 */ /* 0x002fe200078e0205 */
[----:B-----5:R-:W-:Y:S01]  /*67e0*/  SHF.R.S32.HI R22, RZ, 0x1f, R21 ;  /* 0x0000001fff167819 */ /* 0x020fe20000011415 */
[----:B------:R-:W-:-:S03]  /*67f0*/  IMAD.WIDE.U32 R2, R21, c[0x0][0x338], R6 ;  /* 0x0000ce0015027a25 */ /* 0x000fc600078e0006 */
[----:B------:R-:W-:Y:S01]  /*6800*/  IMNMX R20, R5, 0x40, PT ;  /* 0x0000004005147817 */ /* 0x000fe20003800200 */
[----:B------:R-:W-:-:S03]  /*6810*/  IMAD R4, R22, c[0x0][0x338], RZ ;  /* 0x0000ce0016047a24 */ /* 0x000fc600078e02ff */
[----:B------:R-:W-:Y:S01]  /*6820*/  ISETP.GE.AND P2, PT, R8, R20, PT ;  /* 0x000000140800720c */ /* 0x000fe20003f46270 */
[----:B------:R-:W-:Y:S01]  /*6830*/  IMAD R4, R21, c[0x0][0x33c], R4 ;  /* 0x0000cf0015047a24 */ /* 0x000fe200078e0204 */
[----:B------:R1:W2:Y:S02]  /*6840*/  LDS.128 R24, [R0+0x8480] ;  /* 0x0084800000187984 */ /* 0x0002a40000000c00 */
[----:B------:R-:W-:Y:S01]  /*6850*/  ISETP.GE.OR P0, PT, R6, c[0x0][0x324], P2 ;  /* 0x0000c90006007a0c */ /* 0x000fe20001706670 */
[----:B------:R-:W-:Y:S01]  /*6860*/  IMAD.IADD R3, R3, 0x1, R4 ;  /* 0x0000000103037824 */ /* 0x000fe200078e0204 */
[----:B------:R1:W3:Y:S01]  /*6870*/  LDS.128 R28, [R0+0x8880] ;  /* 0x00888000001c7984 */ /* 0x0002e20000000c00 */
[----:B------:R-:W-:-:S03]  /*6880*/  IMAD.U32 R4, RZ, RZ, UR10 ;  /* 0x0000000aff047e24 */ /* 0x000fc6000f8e00ff */
[----:B------:R1:W4:Y:S01]  /*6890*/  LDS.128 R32, [R0+0x8c80] ;  /* 0x008c800000207984 */ /* 0x0003220000000c00 */
[----:B------:R-:W-:-:S03]  /*68a0*/  IMAD.WIDE.U32 R10, R4, c[0x0][0x340], R2 ;  /* 0x0000d000040a7a25 */ /* 0x000fc600078e0002 */
[----:B------:R1:W1:Y:S01]  /*68b0*/  LDS.128 R36, [R0+0x9080] ;  /* 0x0090800000247984 */ /* 0x0002620000000c00 */
[----:B------:R-:W-:Y:S01]  /*68c0*/  IMAD.WIDE R4, R12, 0x40, R8 ;  /* 0x000000400c047825 */ /* 0x000fe200078e0208 */
[----:B------:R-:W-:Y:S02]  /*68d0*/  IADD3 R3, R11, UR4, RZ ;  /* 0x000000040b037c10 */ /* 0x000fe4000fffe0ff */
        /* <DEDUP_REMOVED lines=21> */
.L_x_565:
[----:B--234-:R-:W-:Y:S05]  /*6a30*/  BSYNC B0 ;  /* 0x0000000000007941 */ /* 0x01cfea0003800000 */
.L_x_564:
        /* <DEDUP_REMOVED lines=17> */
.L_x_567:
[----:B------:R-:W-:Y:S05]  /*6b50*/  BSYNC B0 ;  /* 0x0000000000007941 */ /* 0x000fea0003800000 */
.L_x_566:
        /* <DEDUP_REMOVED lines=17> */
.L_x_569:
[----:B------:R-:W-:Y:S05]  /*6c70*/  BSYNC B0 ;  /* 0x0000000000007941 */ /* 0x000fea0003800000 */
.L_x_568:
        /* <DEDUP_REMOVED lines=16> */
.L_x_571:
[----:B------:R-:W-:Y:S05]  /*6d80*/  BSYNC B0 ;  /* 0x0000000000007941 */ /* 0x000fea0003800000 */
.L_x_570:
        /* <DEDUP_REMOVED lines=16> */
.L_x_573:
[----:B------:R-:W-:Y:S05]  /*6e90*/  BSYNC B0 ;  /* 0x0000000000007941 */ /* 0x000fea0003800000 */
.L_x_572:
        /* <DEDUP_REMOVED lines=16> */
.L_x_575:
[----:B------:R-:W-:Y:S05]  /*6fa0*/  BSYNC B0 ;  /* 0x0000000000007941 */ /* 0x000fea0003800000 */
.L_x_574:
        /* <DEDUP_REMOVED lines=16> */
.L_x_577:
[----:B------:R-:W-:Y:S05]  /*70b0*/  BSYNC B0 ;  /* 0x0000000000007941 */ /* 0x000fea0003800000 */
.L_x_576:
        /* <DEDUP_REMOVED lines=15> */
.L_x_579:
[----:B------:R-:W-:Y:S05]  /*71b0*/  BSYNC B0 ;  /* 0x0000000000007941 */ /* 0x000fea0003800000 */
.L_x_578:
[----:B------:R-:W-:Y:S01]  /*71c0*/  IMAD R0, R22, c[0x0][0x308], RZ ;  /* 0x0000c20016007a24 */ /* 0x000fe200078e02ff */
[----:B------:R-:W-:Y:S01]  /*71d0*/  ULDC.64 UR4, c[0x0][0x310] ;  /* 0x0000c40000047ab9 */ /* 0x000fe20000000a00 */
[C---:B--2---:R-:W-:Y:S01]  /*71e0*/  IMAD.WIDE.U32 R2, R21.reuse, c[0x0][0x308], R6 ;  /* 0x0000c20015027a25 */ /* 0x044fe200078e0006 */
[----:B------:R-:W-:Y:S01]  /*71f0*/  ISETP.GE.OR P0, PT, R6, c[0x0][0x2f4], P2 ;  /* 0x0000bd0006007a0c */ /* 0x000fe20001706670 */
[----:B------:R-:W-:Y:S01]  /*7200*/  UIMAD UR4, UR6, UR4, URZ ;  /* 0x00000004060472a4 */ /* 0x000fe2000f8e023f */
[----:B------:R-:W-:Y:S01]  /*7210*/  BSSY B0, `(.L_x_580) ;  /* 0x0000010000007945 */ /* 0x000fe20003800000 */
[----:B------:R-:W-:Y:S02]  /*7220*/  IMAD R0, R21, c[0x0][0x30c], R0 ;  /* 0x0000c30015007a24 */ /* 0x000fe400078e0200 */
[----:B------:R-:W-:-:S03]  /*7230*/  UIMAD UR4, UR10, UR5, UR4 ;  /* 0x000000050a0472a4 */ /* 0x000fc6000f8e0204 */
[----:B------:R-:W-:Y:S02]  /*7240*/  IADD3 R3, R3, R0, RZ ;  /* 0x0000000003037210 */ /* 0x000fe40007ffe0ff */
        /* <DEDUP_REMOVED lines=12> */
.L_x_581:
[----:B------:R-:W-:Y:S05]  /*7310*/  BSYNC B0 ;  /* 0x0000000000007941 */ /* 0x000fea0003800000 */
.L_x_580:
        /* <DEDUP_REMOVED lines=15> */
.L_x_583:
[----:B------:R-:W-:Y:S05]  /*7410*/  BSYNC B0 ;  /* 0x0000000000007941 */ /* 0x000fea0003800000 */
.L_x_582:
        /* <DEDUP_REMOVED lines=15> */
.L_x_585:
[----:B------:R-:W-:Y:S05]  /*7510*/  BSYNC B0 ;  /* 0x0000000000007941 */ /* 0x000fea0003800000 */
.L_x_584:
        /* <DEDUP_REMOVED lines=14> */
.L_x_587:
[----:B------:R-:W-:Y:S05]  /*7600*/  BSYNC B0 ;  /* 0x0000000000007941 */ /* 0x000fea0003800000 */
.L_x_586:
        /* <DEDUP_REMOVED lines=14> */
.L_x_589:
[----:B------:R-:W-:Y:S05]  /*76f0*/  BSYNC B0 ;  /* 0x0000000000007941 */ /* 0x000fea0003800000 */
.L_x_588:
        /* <DEDUP_REMOVED lines=14> */
.L_x_591:
[----:B------:R-:W-:Y:S05]  /*77e0*/  BSYNC B0 ;  /* 0x0000000000007941 */ /* 0x000fea0003800000 */
.L_x_590:
        /* <DEDUP_REMOVED lines=14> */
.L_x_593:
[----:B------:R-:W-:Y:S05]  /*78d0*/  BSYNC B0 ;  /* 0x0000000000007941 */ /* 0x000fea0003800000 */
.L_x_592:
[----:B------:R-:W-:-:S13]  /*78e0*/  ISETP.GE.OR P0, PT, R6, c[0x0][0x2f4], P1 ;  /* 0x0000bd0006007a0c */ /* 0x000fda0000f06670 */
[----:B------:R-:W-:Y:S05]  /*78f0*/  @P0 EXIT ;  /* 0x000000000000094d */ /* 0x000fea0003800000 */
[----:B------:R-:W-:Y:S02]  /*7900*/  IADD3 R6, P0, R4, 0x38, RZ ;  /* 0x0000003804067810 */ /* 0x000fe40007f1e0ff */
[----:B------:R-:W-:Y:S02]  /*7910*/  MOV R2, R8 ;  /* 0x0000000800027202 */ /* 0x000fe40000000f00 */
[----:B------:R-:W-:-:S03]  /*7920*/  IADD3.X R0, RZ, R5, RZ, P0, !PT ;  /* 0x00000005ff007210 */ /* 0x000fc600007fe4ff */
[----:B------:R-:W-:-:S04]  /*7930*/  IMAD.WIDE.U32 R4, R6, c[0x0][0x300], R2 ;  /* 0x0000c00006047a25 */ /* 0x000fc800078e0002 */
[----:B------:R-:W-:Y:S01]  /*7940*/  IMAD R0, R0, c[0x0][0x300], RZ ;  /* 0x0000c00000007a24 */ /* 0x000fe200078e02ff */
[----:B------:R-:W-:-:S03]  /*7950*/  LEA R2, P0, R4, c[0x0][0x2e8], 0x1 ;  /* 0x0000ba0004027a11 */ /* 0x000fc600078008ff */
[----:B------:R-:W-:-:S05]  /*7960*/  IMAD R0, R6, c[0x0][0x304], R0 ;  /* 0x0000c10006007a24 */ /* 0x000fca00078e0200 */
[----:B------:R-:W-:-:S04]  /*7970*/  IADD3 R0, R5, R0, RZ ;  /* 0x0000000005007210 */ /* 0x000fc80007ffe0ff */
[----:B------:R-:W-:-:S05]  /*7980*/  LEA.HI.X R3, R4, c[0x0][0x2ec], R0, 0x1, P0 ;  /* 0x0000bb0004037a11 */ /* 0x000fca00000f0c00 */
[----:B------:R-:W-:Y:S01]  /*7990*/  STG.E.128 [R2.64], R80 ;  /* 0x0000005002007986 */ /* 0x000fe2000c101d0e */
[----:B------:R-:W-:Y:S05]  /*79a0*/  EXIT ;  /* 0x000000000000794d */ /* 0x000fea0003800000 */
.L_x_594:
        /* <DEDUP_REMOVED lines=13> */
.L_x_1161:


//--------------------- .text._ZN7cutlass13device_kernelIN5flash19enable_sm80_to_sm89INS1_16FlashAttnBwdSm80INS1_25CollectiveMainloopBwdSm80ILi1ELi1EN4cute5tupleIJNS5_1CILi64EEES8_NS7_ILi256EEEEEENS_6half_tEfNS_4arch4Sm80ELb0ELb0ELb0ELb0ELb0ELb0ELb0ELb0ELi2ELi4ELi2ELi2ELb0EEENS1_24CollectiveEpilogueBwdGQAISA_fSD_Li256ELb0ELb0EEENS1_19SingleTileSchedulerILb0ELb0ELb0ELi64EEEEEEEEEvNT_6ParamsE --------------------------
	.section	.text._ZN7cutlass13device_kernelIN5flash19enable_sm80_to_sm89INS1_16FlashAttnBwdSm80INS1_25CollectiveMainloopBwdSm80ILi1ELi1EN4cute5tupleIJNS5_1CILi64EEES8_NS7_ILi256EEEEEENS_6half_tEfNS_4arch4Sm80ELb0ELb0ELb0ELb0ELb0ELb0ELb0ELb0ELi2ELi4ELi2ELi2ELb0EEENS1_24CollectiveEpilogueBwdGQAISA_fSD_Li256ELb0ELb0EEENS1_19SingleTileSchedulerILb0ELb0ELb0ELi64EEEEEEEEEvNT_6ParamsE,"ax",@progbits
	.sectioninfo	@"SHI_REGISTERS=255"
	.align	128
.text._ZN7cutlass13device_kernelIN5flash19enable_sm80_to_sm89INS1_16FlashAttnBwdSm80INS1_25CollectiveMainloopBwdSm80ILi1ELi1EN4cute5tupleIJNS5_1CILi64EEES8_NS7_ILi256EEEEEENS_6half_tEfNS_4arch4Sm80ELb0ELb0ELb0ELb0ELb0ELb0ELb0ELb0ELi2ELi4ELi2ELi2ELb0EEENS1_24CollectiveEpilogueBwdGQAISA_fSD_Li256ELb0ELb0EEENS1_19SingleTileSchedulerILb0ELb0ELb0ELi64EEEEEEEEEvNT_6ParamsE:
        .type           _ZN7cutlass13device_kernelIN5flash19enable_sm80_to_sm89INS1_16FlashAttnBwdSm80INS1_25CollectiveMainloopBwdSm80ILi1ELi1EN4cute5tupleIJNS5_1CILi64EEES8_NS7_ILi256EEEEEENS_6half_tEfNS_4arch4Sm80ELb0ELb0ELb0ELb0ELb0ELb0ELb0ELb0ELi2ELi4ELi2ELi2ELb0EEENS1_24CollectiveEpilogueBwdGQAISA_fSD_Li256ELb0ELb0EEENS1_19SingleTileSchedulerILb0ELb0ELb0ELi64EEEEEEEEEvNT_6ParamsE,@function
        .size           _ZN7cutlass13device_kernelIN5flash19enable_sm80_to_sm89INS1_16FlashAttnBwdSm80INS1_25CollectiveMainloopBwdSm80ILi1ELi1EN4cute5tupleIJNS5_1CILi64EEES8_NS7_ILi256EEEEEENS_6half_tEfNS_4arch4Sm80ELb0ELb0ELb0ELb0ELb0ELb0ELb0ELb0ELi2ELi4ELi2ELi2ELb0EEENS1_24CollectiveEpilogueBwdGQAISA_fSD_Li256ELb0ELb0EEENS1_19SingleTileSchedulerILb0ELb0ELb0ELi64EEEEEEEEEvNT_6ParamsE,(.L_x_1162 - _ZN7cutlass13device_kernelIN5flash19enable_sm80_to_sm89INS1_16FlashAttnBwdSm80INS1_25CollectiveMainloopBwdSm80ILi1ELi1EN4cute5tupleIJNS5_1CILi64EEES8_NS7_ILi256EEEEEENS_6half_tEfNS_4arch4Sm80ELb0ELb0ELb0ELb0ELb0ELb0ELb0ELb0ELi2ELi4ELi2ELi2ELb0EEENS1_24CollectiveEpilogueBwdGQAISA_fSD_Li256ELb0ELb0EEENS1_19SingleTileSchedulerILb0ELb0ELb0ELi64EEEEEEEEEvNT_6ParamsE)
        .other          _ZN7cutlass13device_kernelIN5flash19enable_sm80_to_sm89INS1_16FlashAttnBwdSm80INS1_25CollectiveMainloopBwdSm80ILi1ELi1EN4cute5tupleIJNS5_1CILi64EEES8_NS7_ILi256EEEEEENS_6half_tEfNS_4arch4Sm80ELb0ELb0ELb0ELb0ELb0ELb0ELb0ELb0ELi2ELi4ELi2ELi2ELb0EEENS1_24CollectiveEpilogueBwdGQAISA_fSD_Li256ELb0ELb0EEENS1_19SingleTileSchedulerILb0ELb0ELb0ELi64EEEEEEEEEvNT_6ParamsE,@"STO_CUDA_ENTRY STV_DEFAULT"
_ZN7cutlass13device_kernelIN5flash19enable_sm80_to_sm89INS1_16FlashAttnBwdSm80INS1_25CollectiveMainloopBwdSm80ILi1ELi1EN4cute5tupleIJNS5_1CILi64EEES8_NS7_ILi256EEEEEENS_6half_tEfNS_4arch4Sm80ELb0ELb0ELb0ELb0ELb0ELb0ELb0ELb0ELi2ELi4ELi2ELi2ELb0EEENS1_24CollectiveEpilogueBwdGQAISA_fSD_Li256ELb0ELb0EEENS1_19SingleTileSchedulerILb0ELb0ELb0ELi64EEEEEEEEEvNT_6ParamsE:
        /* <DEDUP_REMOVED lines=8> */
[----:B------:R-:W-:Y:S01]  /*0080*/  IMAD.MOV.U32 R25, RZ, RZ, R3 ;  /* 0x000000ffff197224 */ /* 0x000fe200078e0003 */
[----:B------:R-:W2:Y:S01]  /*0090*/  S2R R18, SR_CTAID.Y ;  /* 0x0000000000127919 */ /* 0x000ea20000002600 */
[----:B------:R-:W-:Y:S01]  /*00a0*/  ULDC.64 UR4, c[0x0][0x1e8] ;  /* 0x00007a0000047ab9 */ /* 0x000fe20000000a00 */
[----:B------:R-:W-:Y:S01]  /*00b0*/  ISETP.NE.AND P0, PT, R0, 0x1, PT ;  /* 0x000000010000780c */ /* 0x000fe20003f05270 */
[----:B------:R-:W-:Y:S01]  /*00c0*/  UIMAD UR4, UR11, UR4, URZ ;  /* 0x000000040b0472a4 */ /* 0x000fe2000f8e023f */
[----:B------:R-:W3:Y:S01]  /*00d0*/  S2R R10, SR_CTAID.X ;  /* 0x00000000000a7919 */ /* 0x000ee20000002500 */
[----:B------:R-:W-:Y:S01]  /*00e0*/  IMAD.MOV.U32 R22, RZ, RZ, -0x40 ;  /* 0xffffffc0ff167424 */ /* 0x000fe200078e00ff */
[----:B------:R-:W-:Y:S01]  /*00f0*/  ULDC.64 UR14, c[0x0][0x118] ;  /* 0x00004600000e7ab9 */ /* 0x000fe20000000a00 */
[----:B------:R-:W-:Y:S01]  /*0100*/  IMAD.U32 R13, RZ, RZ, UR10 ;  /* 0x0000000aff0d7e24 */ /* 0x000fe2000f8e00ff */
[----:B------:R-:W-:Y:S01]  /*0110*/  UIMAD UR6, UR10, UR5, UR4 ;  /* 0x000000050a0672a4 */ /* 0x000fe2000f8e0204 */
[----:B------:R-:W-:Y:S01]  /*0120*/  IMAD.MOV.U32 R17, RZ, RZ, c[0x0][0x1dc] ;  /* 0x00007700ff117624 */ /* 0x000fe200078e00ff */
[----:B------:R-:W-:Y:S01]  /*0130*/  UMOV UR16, 0x6 ;  /* 0x0000000600107882 */ /* 0x000fe20000000000 */
[----:B------:R-:W-:Y:S01]  /*0140*/  CS2R R158, SRZ ;  /* 0x00000000009e7805 */ /* 0x000fe2000001ff00 */
[----:B------:R-:W-:Y:S01]  /*0150*/  ULDC.64 UR4, c[0x0][0x1b8] ;  /* 0x00006e0000047ab9 */ /* 0x000fe20000000a00 */
[----:B------:R-:W-:Y:S01]  /*0160*/  CS2R R156, SRZ ;  /* 0x00000000009c7805 */ /* 0x000fe2000001ff00 */
[----:B------:R-:W-:Y:S01]  /*0170*/  UIMAD UR4, UR11, UR4, URZ ;  /* 0x000000040b0472a4 */ /* 0x000fe2000f8e023f */
[----:B------:R-:W-:Y:S01]  /*0180*/  CS2R R162, SRZ ;  /* 0x0000000000a27805 */ /* 0x000fe2000001ff00 */
[----:B------:R-:W-:Y:S01]  /*0190*/  ULDC UR20, c[0x0][0x168] ;  /* 0x00005a0000147ab9 */ /* 0x000fe20000000800 */
[----:B------:R-:W-:Y:S01]  /*01a0*/  CS2R R160, SRZ ;  /* 0x0000000000a07805 */ /* 0x000fe2000001ff00 */
[----:B------:R-:W-:Y:S01]  /*01b0*/  UIMAD UR4, UR10, UR5, UR4 ;  /* 0x000000050a0472a4 */ /* 0x000fe2000f8e0204 */
[----:B------:R-:W-:Y:S01]  /*01c0*/  CS2R R154, SRZ ;  /* 0x00000000009a7805 */ /* 0x000fe2000001ff00 */
[--C-:B-1----:R-:W-:Y:S01]  /*01d0*/  IMAD.MOV.U32 R24, RZ, RZ, R2.reuse ;  /* 0x000000ffff187224 */ /* 0x102fe200078e0002 */
[----:B------:R1:W-:Y:S01]  /*01e0*/  STL [R1], R2 ;  /* 0x0000000201007387 */ /* 0x0003e20000100800 */
[----:B------:R-:W-:Y:S01]  /*01f0*/  IMAD.MOV.U32 R24, RZ, RZ, R2 ;  /* 0x000000ffff187224 */ /* 0x000fe200078e0002 */
[----:B------:R-:W-:Y:S01]  /*0200*/  UISETP.GE.AND UP0, UPT, UR20, 0x1, UPT ;  /* 0x000000011400788c */ /* 0x000fe2000bf06270 */
[----:B--2---:R-:W-:Y:S01]  /*0210*/  @P0 IMAD.HI.U32 R3, R18, c[0x0][0x24c], RZ ;  /* 0x0000930012030a27 */ /* 0x004fe200078e00ff */
[----:B------:R-:W-:Y:S01]  /*0220*/  SHF.R.S32.HI R23, RZ, 0x1f, R18 ;  /* 0x0000001fff177819 */ /* 0x000fe20000011412 */
[----:B------:R-:W-:Y:S01]  /*0230*/  CS2R R152, SRZ ;  /* 0x0000000000987805 */ /* 0x000fe2000001ff00 */
[----:B------:R-:W-:Y:S01]  /*0240*/  SHF.R.S32.HI R19, RZ, 0x1f, R24 ;  /* 0x0000001fff137819 */ /* 0x000fe20000011418 */
[----:B------:R-:W-:Y:S01]  /*0250*/  IMAD.MOV.U32 R0, RZ, RZ, R18 ;  /* 0x000000ffff007224 */ /* 0x000fe200078e0012 */
[----:B------:R-:W-:Y:S01]  /*0260*/  @P0 SHF.R.U32.HI R0, RZ, c[0x0][0x250], R3 ;  /* 0x00009400ff000a19 */ /* 0x000fe20000011603 */
[----:B---3--:R-:W-:Y:S01]  /*0270*/  IMAD R22, R10, R22, c[0x0][0x198] ;  /* 0x000066000a167624 */ /* 0x008fe200078e0216 */
[----:B------:R-:W-:Y:S01]  /*0280*/  CS2R R150, SRZ ;  /* 0x0000000000967805 */ /* 0x000fe2000001ff00 */
[----:B------:R-:W-:Y:S01]  /*0290*/  IMAD.SHL.U32 R30, R24, 0x4, RZ ;  /* 0x00000004181e7824 */ /* 0x000fe200078e00ff */
[----:B------:R-:W-:Y:S01]  /*02a0*/  CS2R R148, SRZ ;  /* 0x0000000000947805 */ /* 0x000fe2000001ff00 */
[----:B------:R-:W-:Y:S01]  /*02b0*/  CS2R R142, SRZ ;  /* 0x00000000008e7805 */ /* 0x000fe2000001ff00 */
[----:B------:R-:W-:Y:S01]  /*02c0*/  CS2R R140, SRZ ;  /* 0x00000000008c7805 */ /* 0x000fe2000001ff00 */
[----:B------:R-:W-:Y:S01]  /*02d0*/  CS2R R146, SRZ ;  /* 0x0000000000927805 */ /* 0x000fe2000001ff00 */
[----:B------:R-:W-:Y:S01]  /*02e0*/  SHF.R.S32.HI R31, RZ, 0x1f, R30 ;  /* 0x0000001fff1f7819 */ /* 0x000fe2000001141e */
        /* <DEDUP_REMOVED lines=8> */
[----:B-1----:R-:W-:Y:S01]  /*0370*/  LEA.HI R2, R19, R24, RZ, 0x3 ;  /* 0x0000001813027211 */ /* 0x002fe200078f18ff */
[----:B------:R-:W-:Y:S01]  /*0380*/  CS2R R128, SRZ ;  /* 0x0000000000807805 */ /* 0x000fe2000001ff00 */
[----:B------:R-:W-:Y:S01]  /*0390*/  CS2R R122, SRZ ;  /* 0x00000000007a7805 */ /* 0x000fe2000001ff00 */
[----:B------:R-:W-:Y:S01]  /*03a0*/  CS2R R120, SRZ ;  /* 0x0000000000787805 */ /* 0x000fe2000001ff00 */
[----:B------:R-:W-:Y:S01]  /*03b0*/  SHF.R.S32.HI R26, RZ, 0x3, R2 ;  /* 0x00000003ff1a7819 */ /* 0x000fe20000011402 */
[----:B------:R-:W-:Y:S01]  /*03c0*/  CS2R R118, SRZ ;  /* 0x0000000000767805 */ /* 0x000fe2000001ff00 */
[----:B------:R-:W-:Y:S01]  /*03d0*/  LOP3.LUT R2, R2, 0xfffffff8, RZ, 0xc0, !PT ;  /* 0xfffffff802027812 */ /* 0x000fe200078ec0ff */
[----:B------:R-:W-:Y:S01]  /*03e0*/  CS2R R116, SRZ ;  /* 0x0000000000747805 */ /* 0x000fe2000001ff00 */
[----:B------:R-:W-:Y:S01]  /*03f0*/  SHF.R.S32.HI R27, RZ, 0x1f, R26 ;  /* 0x0000001fff1b7819 */ /* 0x000fe2000001141a */
[----:B------:R-:W-:Y:S01]  /*0400*/  IMAD.SHL.U32 R3, R26, 0x40, RZ ;  /* 0x000000401a037824 */ /* 0x000fe200078e00ff */
[----:B------:R-:W-:Y:S01]  /*0410*/  CS2R R110, SRZ ;  /* 0x00000000006e7805 */ /* 0x000fe2000001ff00 */
[----:B------:R-:W-:Y:S01]  /*0420*/  IMAD.IADD R20, R24, 0x1, -R2 ;  /* 0x0000000118147824 */ /* 0x000fe200078e0a02 */
[----:B------:R-:W-:Y:S01]  /*0430*/  SHF.R.S32.HI R2, RZ, 0x1f, R0 ;  /* 0x0000001fff027819 */ /* 0x000fe20000011400 */
[----:B------:R-:W-:Y:S01]  /*0440*/  IMAD.WIDE R10, R10, 0x40, R26 ;  /* 0x000000400a0a7825 */ /* 0x000fe200078e021a */
[----:B------:R1:W-:Y:S01]  /*0450*/  STL.64 [R1+0x8], R26 ;  /* 0x0000081a01007387 */ /* 0x0003e20000100a00 */
[----:B------:R-:W-:Y:S01]  /*0460*/  CS2R R108, SRZ ;  /* 0x00000000006c7805 */ /* 0x000fe2000001ff00 */
[----:B------:R-:W-:Y:S01]  /*0470*/  CS2R R114, SRZ ;  /* 0x0000000000727805 */ /* 0x000fe2000001ff00 */
[----:B------:R-:W-:Y:S01]  /*0480*/  IMAD.SHL.U32 R14, R20, 0x8, RZ ;  /* 0x00000008140e7824 */ /* 0x000fe200078e00ff */
[----:B------:R-:W-:Y:S01]  /*0490*/  CS2R R112, SRZ ;  /* 0x0000000000707805 */ /* 0x000fe2000001ff00 */
[C---:B------:R-:W-:Y:S01]  /*04a0*/  IMAD R4, R2.reuse, c[0x0][0x1e0], RZ ;  /* 0x0000780002047a24 */ /* 0x040fe200078e02ff */
[----:B------:R-:W-:Y:S01]  /*04b0*/  CS2R R106, SRZ ;  /* 0x00000000006a7805 */ /* 0x000fe2000001ff00 */
[----:B------:R-:W-:Y:S01]  /*04c0*/  IMAD R6, R2, c[0x0][0x1b0], RZ ;  /* 0x00006c0002067a24 */ /* 0x000fe200078e02ff */
[----:B------:R-:W-:Y:S01]  /*04d0*/  SHF.R.S32.HI R15, RZ, 0x1f, R14 ;  /* 0x0000001fff0f7819 */ /* 0x000fe2000001140e */
[C---:B------:R-:W-:Y:S01]  /*04e0*/  IMAD R7, R0.reuse, c[0x0][0x1e4], R4 ;  /* 0x0000790000077a24 */ /* 0x040fe200078e0204 */
[----:B------:R-:W-:Y:S01]  /*04f0*/  LOP3.LUT R2, R3, 0x1c0, RZ, 0xc0, !PT ;  /* 0x000001c003027812 */ /* 0x000fe200078ec0ff */
[----:B------:R-:W-:Y:S01]  /*0500*/  IMAD R6, R0, c[0x0][0x1b4], R6 ;  /* 0x00006d0000067a24 */ /* 0x000fe200078e0206 */
[----:B------:R-:W-:Y:S01]  /*0510*/  ISETP.GE.AND P6, PT, R14, c[0x0][0x1cc], PT ;  /* 0x000073000e007a0c */ /* 0x000fe20003fc6270 */
[--C-:B------:R-:W-:Y:S01]  /*0520*/  IMAD.WIDE.U32 R4, R0, c[0x0][0x1e0], R14.reuse ;  /* 0x0000780000047a25 */ /* 0x100fe200078e000e */
[----:B------:R-:W-:Y:S01]  /*0530*/  LOP3.LUT R9, R2, 0x38, R14, 0xf8, !PT ;  /* 0x0000003802097812 */ /* 0x000fe200078ef80e */
[----:B------:R-:W-:Y:S01]  /*0540*/  CS2R R104, SRZ ;  /* 0x0000000000687805 */ /* 0x000fe2000001ff00 */
[----:B------:R-:W-:Y:S01]  /*0550*/  SHF.R.U32.HI R8, RZ, 0x3, R2 ;  /* 0x00000003ff087819 */ /* 0x000fe20000011602 */
[----:B------:R-:W-:Y:S01]  /*0560*/  IMAD.WIDE.U32 R2, R0, c[0x0][0x1b0], R14 ;  /* 0x00006c0000027a25 */ /* 0x000fe200078e000e */
[----:B------:R-:W-:Y:S01]  /*0570*/  CS2R R102, SRZ ;  /* 0x0000000000667805 */ /* 0x000fe2000001ff00 */
[----:B------:R-:W-:Y:S01]  /*0580*/  CS2R R100, SRZ ;  /* 0x0000000000647805 */ /* 0x000fe2000001ff00 */
[----:B------:R-:W-:Y:S01]  /*0590*/  LOP3.LUT R16, R9, R8, RZ, 0x3c, !PT ;  /* 0x0000000809107212 */ /* 0x000fe200078e3cff */
[----:B------:R-:W-:Y:S01]  /*05a0*/  IMAD.IADD R5, R5, 0x1, R7 ;  /* 0x0000000105057824 */ /* 0x000fe200078e0207 */
[----:B------:R-:W-:Y:S01]  /*05b0*/  CS2R R94, SRZ ;  /* 0x00000000005e7805 */ /* 0x000fe2000001ff00 */
[----:B------:R-:W-:Y:S01]  /*05c0*/  IMAD.U32 R0, RZ, RZ, UR10 ;  /* 0x0000000aff007e24 */ /* 0x000fe2000f8e00ff */
[----:B------:R-:W-:Y:S01]  /*05d0*/  CS2R R92, SRZ ;  /* 0x00000000005c7805 */ /* 0x000fe2000001ff00 */
[----:B------:R-:W-:Y:S01]  /*05e0*/  IMAD.IADD R3, R3, 0x1, R6 ;  /* 0x0000000103037824 */ /* 0x000fe200078e0206 */
[----:B------:R-:W-:Y:S01]  /*05f0*/  CS2R R98, SRZ ;  /* 0x0000000000627805 */ /* 0x000fe2000001ff00 */
[----:B------:R-:W-:Y:S01]  /*0600*/  IMAD.WIDE.U32 R4, R0, c[0x0][0x1e8], R4 ;  /* 0x00007a0000047a25 */ /* 0x000fe200078e0004 */
[----:B------:R-:W-:Y:S01]  /*0610*/  CS2R R96, SRZ ;  /* 0x0000000000607805 */ /* 0x000fe2000001ff00 */
[----:B------:R-:W-:Y:S01]  /*0620*/  CS2R R90, SRZ ;  /* 0x00000000005a7805 */ /* 0x000fe2000001ff00 */
[----:B------:R-:W-:Y:S01]  /*0630*/  CS2R R88, SRZ ;  /* 0x0000000000587805 */ /* 0x000fe2000001ff00 */
[----:B------:R-:W-:Y:S01]  /*0640*/  IMAD.U32 R6, RZ, RZ, UR10 ;  /* 0x0000000aff067e24 */ /* 0x000fe2000f8e00ff */
[----:B------:R-:W-:Y:S01]  /*0650*/  IADD3 R5, R5, UR6, RZ ;  /* 0x0000000605057c10 */ /* 0x000fe2000fffe0ff */
[----:B------:R-:W-:Y:S01]  /*0660*/  IMAD R0, R27, c[0x0][0x178], RZ ;  /* 0x00005e001b007a24 */ /* 0x000fe200078e02ff */
[----:B------:R-:W-:Y:S01]  /*0670*/  CS2R R86, SRZ ;  /* 0x0000000000567805 */ /* 0x000fe2000001ff00 */
[----:B------:R-:W-:Y:S01]  /*0680*/  IMAD.WIDE.U32 R2, R6, c[0x0][0x1b8], R2 ;  /* 0x00006e0006027a25 */ /* 0x000fe200078e0002 */
[----:B------:R-:W-:Y:S01]  /*0690*/  CS2R R84, SRZ ;  /* 0x0000000000547805 */ /* 0x000fe2000001ff00 */
[----:B------:R-:W-:Y:S01]  /*06a0*/  CS2R R78, SRZ ;  /* 0x00000000004e7805 */ /* 0x000fe2000001ff00 */
[----:B------:R-:W-:Y:S01]  /*06b0*/  CS2R R76, SRZ ;  /* 0x00000000004c7805 */ /* 0x000fe2000001ff00 */
[----:B------:R-:W-:Y:S01]  /*06c0*/  IMAD R6, R11, c[0x0][0x1d8], RZ ;  /* 0x000076000b067a24 */ /* 0x000fe200078e02ff */
[----:B------:R-:W-:Y:S01]  /*06d0*/  IADD3 R3, R3, UR4, RZ ;  /* 0x0000000403037c10 */ /* 0x000fe2000fffe0ff */
[C---:B------:R-:W-:Y:S01]  /*06e0*/  IMAD R0, R26.reuse, c[0x0][0x17c], R0 ;  /* 0x00005f001a007a24 */ /* 0x040fe200078e0200 */
[----:B------:R-:W-:Y:S01]  /*06f0*/  ULDC.64 UR4, c[0x0][0x188] ;  /* 0x0000620000047ab9 */ /* 0x000fe20000000a00 */
[----:B------:R-:W-:Y:S01]  /*0700*/  IMAD.WIDE.U32 R8, R26, c[0x0][0x178], R14 ;  /* 0x00005e001a087a25 */ /* 0x000fe200078e000e */
[----:B------:R-:W-:Y:S01]  /*0710*/  UIMAD UR4, UR11, UR4, URZ ;  /* 0x000000040b0472a4 */ /* 0x000fe2000f8e023f */
[----:B------:R-:W-:Y:S01]  /*0720*/  CS2R R82, SRZ ;  /* 0x0000000000527805 */ /* 0x000fe2000001ff00 */
[----:B------:R-:W-:Y:S01]  /*0730*/  CS2R R80, SRZ ;  /* 0x0000000000507805 */ /* 0x000fe2000001ff00 */
[C---:B------:R-:W-:Y:S01]  /*0740*/  IMAD R6, R10.reuse, c[0x0][0x1dc], R6 ;  /* 0x000077000a067a24 */ /* 0x040fe200078e0206 */
[----:B------:R-:W-:Y:S01]  /*0750*/  UIMAD UR5, UR10, UR5, UR4 ;  /* 0x000000050a0572a4 */ /* 0x000fe2000f8e0204 */
[----:B------:R-:W-:Y:S01]  /*0760*/  IMAD.WIDE.U32 R4, R10, c[0x0][0x1d8], R4 ;  /* 0x000076000a047a25 */ /* 0x000fe200078e0004 */
[----:B------:R-:W-:Y:S01]  /*0770*/  CS2R R74, SRZ ;  /* 0x00000000004a7805 */ /* 0x000fe2000001ff00 */
[----:B------:R-:W-:Y:S01]  /*0780*/  CS2R R72, SRZ ;  /* 0x0000000000487805 */ /* 0x000fe2000001ff00 */
[----:B------:R-:W-:Y:S01]  /*0790*/  CS2R R70, SRZ ;  /* 0x0000000000467805 */ /* 0x000fe2000001ff00 */
[----:B------:R-:W-:Y:S01]  /*07a0*/  IMAD.IADD R9, R9, 0x1, R0 ;  /* 0x0000000109097824 */ /* 0x000fe200078e0200 */
[----:B------:R-:W-:Y:S01]  /*07b0*/  CS2R R68, SRZ ;  /* 0x0000000000447805 */ /* 0x000fe2000001ff00 */
[----:B------:R-:W-:Y:S01]  /*07c0*/  IMAD R0, R23, c[0x0][0x180], RZ ;  /* 0x0000600017007a24 */ /* 0x000fe200078e02ff */
[----:B------:R-:W-:Y:S01]  /*07d0*/  CS2R R62, SRZ ;  /* 0x00000000003e7805 */ /* 0x000fe2000001ff00 */
[----:B------:R-:W-:Y:S01]  /*07e0*/  IMAD R7, R11, c[0x0][0x1a8], RZ ;  /* 0x00006a000b077a24 */ /* 0x000fe200078e02ff */
[----:B------:R-:W-:Y:S01]  /*07f0*/  CS2R R60, SRZ ;  /* 0x00000000003c7805 */ /* 0x000fe2000001ff00 */
[----:B------:R-:W-:Y:S01]  /*0800*/  IMAD.IADD R5, R5, 0x1, R6 ;  /* 0x0000000105057824 */ /* 0x000fe200078e0206 */
[----:B------:R-:W-:Y:S01]  /*0810*/  LEA R6, P0, R4, c[0x0][0x1c0], 0x1 ;  /* 0x0000700004067a11 */ /* 0x000fe200078008ff */
[----:B------:R-:W-:Y:S01]  /*0820*/  IMAD R0, R18, c[0x0][0x184], R0 ;  /* 0x0000610012007a24 */ /* 0x000fe200078e0200 */
[----:B------:R-:W-:Y:S01]  /*0830*/  CS2R R66, SRZ ;  /* 0x0000000000427805 */ /* 0x000fe2000001ff00 */
[----:B------:R-:W-:Y:S01]  /*0840*/  IMAD R12, R10, c[0x0][0x1ac], R7 ;  /* 0x00006b000a0c7a24 */ /* 0x000fe200078e0207 */
[----:B------:R-:W-:Y:S01]  /*0850*/  LEA.HI.X R7, R4, c[0x0][0x1c4], R5, 0x1, P0 ;  /* 0x0000710004077a11 */ /* 0x000fe200000f0c05 */
[----:B------:R-:W-:Y:S01]  /*0860*/  IMAD.WIDE.U32 R8, R18, c[0x0][0x180], R8 ;  /* 0x0000600012087a25 */ /* 0x000fe200078e0008 */
[----:B------:R-:W-:Y:S01]  /*0870*/  CS2R R64, SRZ ;  /* 0x0000000000407805 */ /* 0x000fe2000001ff00 */
[----:B------:R-:W-:Y:S01]  /*0880*/  CS2R R58, SRZ ;  /* 0x00000000003a7805 */ /* 0x000fe2000001ff00 */
[----:B------:R-:W-:Y:S01]  /*0890*/  CS2R R56, SRZ ;  /* 0x0000000000387805 */ /* 0x000fe2000001ff00 */
[----:B------:R-:W-:Y:S01]  /*08a0*/  IMAD.WIDE.U32 R10, R10, c[0x0][0x1a8], R2 ;  /* 0x00006a000a0a7a25 */ /* 0x000fe200078e0002 */
[----:B------:R-:W-:Y:S01]  /*08b0*/  CS2R R54, SRZ ;  /* 0x0000000000367805 */ /* 0x000fe2000001ff00 */
[----:B------:R-:W-:Y:S01]  /*08c0*/  CS2R R52, SRZ ;  /* 0x0000000000347805 */ /* 0x000fe2000001ff00 */
[----:B------:R-:W-:Y:S01]  /*08d0*/  CS2R R46, SRZ ;  /* 0x00000000002e7805 */ /* 0x000fe2000001ff00 */
[----:B------:R-:W-:Y:S01]  /*08e0*/  IMAD.MOV.U32 R5, RZ, RZ, c[0x0][0x1d8] ;  /* 0x00007600ff057624 */ /* 0x000fe200078e00ff */
[C---:B------:R-:W-:Y:S01]  /*08f0*/  LEA R2, P0, R10.reuse, c[0x0][0x190], 0x1 ;  /* 0x000064000a027a11 */ /* 0x040fe200078008ff */
[----:B------:R-:W-:Y:S01]  /*0900*/  IMAD.IADD R9, R9, 0x1, R0 ;  /* 0x0000000109097824 */ /* 0x000fe200078e0200 */
[----:B------:R-:W-:Y:S01]  /*0910*/  CS2R R44, SRZ ;  /* 0x00000000002c7805 */ /* 0x000fe2000001ff00 */
[----:B------:R-:W-:Y:S01]  /*0920*/  IMAD.IADD R0, R11, 0x1, R12 ;  /* 0x000000010b007824 */ /* 0x000fe200078e020c */
[----:B------:R-:W-:Y:S01]  /*0930*/  LEA R4, P1, R5, R6, 0x6 ;  /* 0x0000000605047211 */ /* 0x000fe200078230ff */
[----:B------:R-:W-:Y:S01]  /*0940*/  IMAD.WIDE.U32 R12, R13, c[0x0][0x188], R8 ;  /* 0x000062000d0c7a25 */ /* 0x000fe200078e0008 */
[----:B------:R-:W-:Y:S01]  /*0950*/  LEA.HI R8, R19, R24, RZ, 0x6 ;  /* 0x0000001813087211 */ /* 0x000fe200078f30ff */
[----:B------:R-:W-:Y:S01]  /*0960*/  CS2R R50, SRZ ;  /* 0x0000000000327805 */ /* 0x000fe2000001ff00 */
[----:B------:R-:W-:Y:S01]  /*0970*/  LEA.HI.X R3, R10, c[0x0][0x194], R0, 0x1, P0 ;  /* 0x000065000a037a11 */ /* 0x000fe200000f0c00 */
[----:B------:R-:W-:Y:S01]  /*0980*/  IMAD.IADD R0, R22, 0x1, -R26 ;  /* 0x0000000116007824 */ /* 0x000fe200078e0a1a */
[----:B------:R-:W-:Y:S01]  /*0990*/  LEA.HI.X R5, R5, R7, R17, 0x6, P1 ;  /* 0x0000000705057211 */ /* 0x000fe200008f3411 */
[----:B------:R-:W-:Y:S01]  /*09a0*/  IMAD.MOV.U32 R9, RZ, RZ, c[0x0][0x1a8] ;  /* 0x00006a00ff097624 */ /* 0x000fe200078e00ff */
[----:B------:R-:W-:Y:S01]  /*09b0*/  IADD3 R17, R14, 0x40, RZ ;  /* 0x000000400e117810 */ /* 0x000fe20007ffe0ff */
[----:B------:R-:W-:Y:S01]  /*09c0*/  IMAD.MOV.U32 R10, RZ, RZ, c[0x0][0x1ac] ;  /* 0x00006b00ff0a7624 */ /* 0x000fe200078e00ff */
[----:B------:R-:W-:Y:S01]  /*09d0*/  SHF.R.S32.HI R21, RZ, 0x6, R8 ;  /* 0x00000006ff157819 */ /* 0x000fe20000011408 */
[----:B------:R-:W-:Y:S01]  /*09e0*/  CS2R R48, SRZ ;  /* 0x0000000000307805 */ /* 0x000fe2000001ff00 */
[----:B------:R-:W-:Y:S01]  /*09f0*/  ISETP.LT.OR P2, PT, R0, 0x1, P6 ;  /* 0x000000010000780c */ /* 0x000fe20003741670 */
[----:B------:R-:W-:Y:S01]  /*0a00*/  CS2R R42, SRZ ;  /* 0x00000000002a7805 */ /* 0x000fe2000001ff00 */
[----:B------:R-:W-:Y:S01]  /*0a10*/  ISETP.GE.AND P3, PT, R17, c[0x0][0x1cc], PT ;  /* 0x0000730011007a0c */ /* 0x000fe20003f66270 */
[----:B------:R-:W-:Y:S01]  /*0a20*/  IMAD R8, R21, 0x200, R16 ;  /* 0x0000020015087824 */ /* 0x000fe200078e0210 */
[----:B------:R-:W-:Y:S01]  /*0a30*/  IADD3 R11, R14, 0x80, RZ ;  /* 0x000000800e0b7810 */ /* 0x000fe20007ffe0ff */
[----:B------:R-:W-:Y:S01]  /*0a40*/  CS2R R40, SRZ ;  /* 0x0000000000287805 */ /* 0x000fe2000001ff00 */
[----:B------:R-:W-:Y:S01]  /*0a50*/  ISETP.LT.OR P0, PT, R0, 0x1, P3 ;  /* 0x000000010000780c */ /* 0x000fe20001f01670 */
[----:B------:R-:W-:Y:S01]  /*0a60*/  IMAD.SHL.U32 R242, R8, 0x2, RZ ;  /* 0x0000000208f27824 */ /* 0x000fe200078e00ff */
[----:B------:R-:W-:Y:S01]  /*0a70*/  ISETP.GE.AND P5, PT, R11, c[0x0][0x1cc], PT ;  /* 0x000073000b007a0c */ /* 0x000fe20003fa6270 */
[----:B------:R-:W-:Y:S01]  /*0a80*/  CS2R R38, SRZ ;  /* 0x0000000000267805 */ /* 0x000fe2000001ff00 */
[----:B------:R-:W-:Y:S01]  /*0a90*/  LEA R8, P4, R9, R2, 0x6 ;  /* 0x0000000209087211 */ /* 0x000fe200078830ff */
[----:B------:R-:W-:Y:S01]  /*0aa0*/  CS2R R36, SRZ ;  /* 0x0000000000247805 */ /* 0x000fe2000001ff00 */
[----:B------:R-:W-:Y:S01]  /*0ab0*/  IADD3 R16, R14, 0xc0, RZ ;  /* 0x000000c00e107810 */ /* 0x000fe20007ffe0ff */
[----:B------:R2:W-:Y:S01]  /*0ac0*/  LDGSTS.E.BYPASS.LTC128B.128 [R242+0x8080], [R6.64], !P2 ;  /* 0x0808000006f27fae */ /* 0x0005e2000d101d4e */
[----:B------:R-:W-:-:S02]  /*0ad0*/  ISETP.LT.OR P2, PT, R0, 0x1, P5 ;  /* 0x000000010000780c */ /* 0x000fc40002f41670 */
[----:B------:R-:W-:Y:S02]  /*0ae0*/  LEA.HI.X R9, R9, R3, R10, 0x6, P4 ;  /* 0x0000000309097211 */ /* 0x000fe400020f340a */
[----:B------:R-:W-:Y:S01]  /*0af0*/  ISETP.GE.AND P1, PT, R16, c[0x0][0x1cc], PT ;  /* 0x0000730010007a0c */ /* 0x000fe20003f26270 */
[----:B------:R2:W-:Y:S01]  /*0b00*/  LDGSTS.E.BYPASS.LTC128B.128 [R242+0xa080], [R6.64+0x80], !P0 ;  /* 0x0a08008006f27fae */ /* 0x0005e2000c101d4e */
[----:B------:R-:W-:Y:S01]  /*0b10*/  IADD3 R10, R13, UR5, RZ ;  /* 0x000000050d0a7c10 */ /* 0x000fe2000fffe0ff */
[----:B------:R-:W-:Y:S01]  /*0b20*/  ULDC.64 UR4, c[0x0][0x278] ;  /* 0x00009e0000047ab9 */ /* 0x000fe20000000a00 */
[----:B------:R-:W-:Y:S01]  /*0b30*/  LEA R32, P4, R12, c[0x0][0x160], 0x1 ;  /* 0x000058000c207a11 */ /* 0x000fe200078808ff */
[----:B------:R-:W-:Y:S01]  /*0b40*/  UIMAD UR6, UR11, UR4, URZ ;  /* 0x000000040b0672a4 */ /* 0x000fe2000f8e023f */
[----:B------:R-:W-:Y:S01]  /*0b50*/  ISETP.LT.OR P0, PT, R0, 0x1, P1 ;  /* 0x000000010000780c */ /* 0x000fe20000f01670 */
[----:B------:R-:W-:Y:S01]  /*0b60*/  UIMAD.WIDE.U32 UR12, UR10, UR4, URZ ;  /* 0x000000040a0c72a5 */ /* 0x000fe2000f8e003f */
[----:B------:R-:W-:Y:S01]  /*0b70*/  LEA.HI.X R33, R12, c[0x0][0x164], R10, 0x1, P4 ;  /* 0x000059000c217a11 */ /* 0x000fe200020f0c0a */
[----:B------:R2:W-:Y:S01]  /*0b80*/  LDGSTS.E.BYPASS.LTC128B.128 [R242+0xc080], [R6.64+0x100], !P2 ;  /* 0x0c08010006f27fae */ /* 0x0005e2000d101d4e */
[C---:B------:R-:W-:Y:S01]  /*0b90*/  ISETP.LT.OR P4, PT, R0.reuse, 0x21, P6 ;  /* 0x000000210000780c */ /* 0x040fe20003781670 */
[----:B------:R-:W-:Y:S01]  /*0ba0*/  UIMAD UR5, UR10, UR5, UR6 ;  /* 0x000000050a0572a4 */ /* 0x000fe2000f8e0206 */
[C---:B------:R-:W-:Y:S01]  /*0bb0*/  ISETP.LT.OR P3, PT, R0.reuse, 0x21, P3 ;  /* 0x000000210000780c */ /* 0x040fe20001f61670 */
[----:B------:R1:W-:Y:S01]  /*0bc0*/  STL.64 [R1+0x18], R32 ;  /* 0x0000182001007387 */ /* 0x0003e20000100a00 */
[C---:B------:R-:W-:Y:S01]  /*0bd0*/  ISETP.LT.OR P2, PT, R0.reuse, 0x21, P5 ;  /* 0x000000210000780c */ /* 0x040fe20002f41670 */
[----:B------:R-:W-:Y:S01]  /*0be0*/  UIADD3 UR8, UR13, UR5, URZ ;  /* 0x000000050d087290 */ /* 0x000fe2000fffe03f */
[----:B------:R-:W-:Y:S01]  /*0bf0*/  ISETP.LT.OR P1, PT, R0, 0x21, P1 ;  /* 0x000000210000780c */ /* 0x000fe20000f21670 */
[----:B------:R-:W-:Y:S01]  /*0c00*/  ULDC.64 UR6, c[0x0][0x178] ;  /* 0x00005e0000067ab9 */ /* 0x000fe20000000a00 */
[----:B------:R-:W-:Y:S01]  /*0c10*/  ISETP.GE.AND P6, PT, R14, c[0x0][0x19c], PT ;  /* 0x000067000e007a0c */ /* 0x000fe20003fc6270 */
[----:B------:R2:W-:Y:S01]  /*0c20*/  LDGSTS.E.BYPASS.LTC128B.128 [R242+0xe080], [R6.64+0x180], !P0 ;  /* 0x0e08018006f27fae */ /* 0x0005e2000c101d4e */
[----:B------:R-:W-:Y:S01]  /*0c30*/  ISETP.GE.AND P0, PT, R17, c[0x0][0x19c], PT ;  /* 0x0000670011007a0c */ /* 0x000fe20003f06270 */
[----:B------:R-:W-:Y:S01]  /*0c40*/  ULDC.64 UR4, c[0x0][0x218] ;  /* 0x0000860000047ab9 */ /* 0x000fe20000000a00 */
[----:B------:R-:W-:Y:S01]  /*0c50*/  IADD3 R10, -R26, c[0x0][0x168], RZ ;  /* 0x00005a001a0a7a10 */ /* 0x000fe20007ffe1ff */
[----:B------:R3:W-:Y:S01]  /*0c60*/  LDGSTS.E.BYPASS.LTC128B.128 [R242+0x9080], [R4.64], !P4 ;  /* 0x0908000004f27fae */ /* 0x0007e2000e101d4e */
[----:B------:R-:W-:Y:S01]  /*0c70*/  ISETP.LT.OR P4, PT, R0, 0x1, P6 ;  /* 0x000000010000780c */ /* 0x000fe20003781670 */
[----:B------:R-:W-:-:S02]  /*0c80*/  UIMAD UR4, UR11, UR4, URZ ;  /* 0x000000040b0472a4 */ /* 0x000fc4000f8e023f */
[----:B------:R3:W-:Y:S01]  /*0c90*/  LDGSTS.E.BYPASS.LTC128B.128 [R242+0xb080], [R4.64+0x80], !P3 ;  /* 0x0b08008004f27fae */ /* 0x0007e2000d901d4e */
[C---:B------:R-:W-:Y:S01]  /*0ca0*/  ISETP.LT.OR P3, PT, R0.reuse, 0x1, P0 ;  /* 0x000000010000780c */ /* 0x040fe20000761670 */
[----:B------:R-:W-:Y:S01]  /*0cb0*/  USHF.L.U32 UR9, UR6, 0x6, URZ ;  /* 0x0000000606097899 */ /* 0x000fe2000800063f */
[----:B------:R-:W-:Y:S01]  /*0cc0*/  ISETP.LT.OR P0, PT, R0, 0x21, P0 ;  /* 0x000000210000780c */ /* 0x000fe20000701670 */
[----:B------:R3:W-:Y:S01]  /*0cd0*/  LDGSTS.E.BYPASS.LTC128B.128 [R242+0xd080], [R4.64+0x100], !P2 ;  /* 0x0d08010004f27fae */ /* 0x0007e2000d101d4e */
[----:B------:R-:W-:Y:S01]  /*0ce0*/  ISETP.GE.AND P2, PT, R11, c[0x0][0x19c], PT ;  /* 0x000067000b007a0c */ /* 0x000fe20003f46270 */
[----:B------:R-:W-:Y:S02]  /*0cf0*/  UIMAD UR4, UR10, UR5, UR4 ;  /* 0x000000050a0472a4 */ /* 0x000fe4000f8e0204 */
[----:B------:R3:W-:Y:S01]  /*0d00*/  LDGSTS.E.BYPASS.LTC128B.128 [R242+0xf080], [R4.64+0x180], !P1 ;  /* 0x0f08018004f27fae */ /* 0x0007e2000c901d4e */
[----:B------:R-:W-:Y:S01]  /*0d10*/  ISETP.GE.AND P1, PT, R16, c[0x0][0x19c], PT ;  /* 0x0000670010007a0c */ /* 0x000fe20003f26270 */
[----:B------:R-:W-:Y:S01]  /*0d20*/  USHF.L.U64.HI UR7, UR6, UR16, UR7 ;  /* 0x0000001006077299 */ /* 0x000fe20008010207 */
[C---:B------:R-:W-:Y:S01]  /*0d30*/  ISETP.LT.OR P5, PT, R0.reuse, 0x1, P2 ;  /* 0x000000010000780c */ /* 0x040fe200017a1670 */
[----:B------:R4:W-:Y:S01]  /*0d40*/  LDGSTS.E.BYPASS.LTC128B.128 [R242+0x80], [R2.64], !P4 ;  /* 0x0008000002f27fae */ /* 0x0009e2000e101d4e */
[----:B------:R-:W-:-:S03]  /*0d50*/  ISETP.LT.OR P2, PT, R0, 0x21, P2 ;  /* 0x000000210000780c */ /* 0x000fc60001741670 */
[----:B------:R4:W-:Y:S01]  /*0d60*/  LDGSTS.E.BYPASS.LTC128B.128 [R242+0x2080], [R2.64+0x80], !P3 ;  /* 0x0208008002f27fae */ /* 0x0009e2000d901d4e */
[C---:B------:R-:W-:Y:S01]  /*0d70*/  ISETP.LT.OR P3, PT, R0.reuse, 0x1, P1 ;  /* 0x000000010000780c */ /* 0x040fe20000f61670 */
[----:B--2---:R-:W-:Y:S01]  /*0d80*/  IMAD R6, R23, c[0x0][0x270], RZ ;  /* 0x00009c0017067a24 */ /* 0x004fe200078e02ff */
[----:B------:R-:W-:Y:S01]  /*0d90*/  ISETP.LT.OR P1, PT, R0, 0x21, P1 ;  /* 0x000000210000780c */ /* 0x000fe20000f21670 */
[----:B------:R1:W-:Y:S02]  /*0da0*/  STL.64 [R1+0x20], R30 ;  /* 0x0000201e01007387 */ /* 0x0003e40000100a00 */
[----:B------:R-:W-:Y:S02]  /*0db0*/  IMAD R6, R18, c[0x0][0x274], R6 ;  /* 0x00009d0012067a24 */ /* 0x000fe400078e0206 */
[----:B------:R4:W-:Y:S01]  /*0dc0*/  LDGSTS.E.BYPASS.LTC128B.128 [R242+0x4080], [R2.64+0x100], !P5 ;  /* 0x0408010002f27fae */ /* 0x0009e2000e901d4e */
[----:B------:R-:W-:-:S05]  /*0dd0*/  ISETP.GE.AND P5, PT, R14, c[0x0][0x16c], PT ;  /* 0x00005b000e007a0c */ /* 0x000fca0003fa6270 */
[----:B------:R4:W-:Y:S01]  /*0de0*/  LDGSTS.E.BYPASS.LTC128B.128 [R242+0x6080], [R2.64+0x180], !P3 ;  /* 0x0608018002f27fae */ /* 0x0009e2000d901d4e */
[----:B------:R-:W-:Y:S01]  /*0df0*/  ISETP.GE.AND P3, PT, R17, c[0x0][0x16c], PT ;  /* 0x00005b0011007a0c */ /* 0x000fe20003f66270 */
[----:B---3--:R-:W-:-:S05]  /*0e00*/  IMAD.WIDE.U32 R4, R18, c[0x0][0x270], R30 ;  /* 0x00009c0012047a25 */ /* 0x008fca00078e001e */
[----:B------:R-:W-:Y:S01]  /*0e10*/  IADD3 R7, P4, R4, UR12, RZ ;  /* 0x0000000c04077c10 */ /* 0x000fe2000ff9e0ff */
[----:B------:R-:W-:-:S03]  /*0e20*/  IMAD R4, R27, c[0x0][0x208], RZ ;  /* 0x000082001b047a24 */ /* 0x000fc600078e02ff */
[----:B------:R-:W-:Y:S02]  /*0e30*/  IADD3.X R6, R5, UR8, R6, P4, !PT ;  /* 0x0000000805067c10 */ /* 0x000fe4000a7fe406 */
[----:B------:R-:W-:Y:S01]  /*0e40*/  ISETP.LT.OR P4, PT, R0, 0x21, P6 ;  /* 0x000000210000780c */ /* 0x000fe20003781670 */
[C---:B------:R-:W-:Y:S02]  /*0e50*/  IMAD R0, R26.reuse, c[0x0][0x20c], R4 ;  /* 0x000083001a007a24 */ /* 0x040fe400078e0204 */
[----:B------:R-:W-:-:S04]  /*0e60*/  IMAD.WIDE.U32 R4, R26, c[0x0][0x208], R14 ;  /* 0x000082001a047a25 */ /* 0x000fc800078e000e */
[----:B----4-:R-:W-:-:S06]  /*0e70*/  IMAD.IADD R3, R5, 0x1, R0 ;  /* 0x0000000105037824 */ /* 0x010fcc00078e0200 */
[----:B------:R2:W-:Y:S01]  /*0e80*/  LDGSTS.E.BYPASS.LTC128B.128 [R242+0x1080], [R8.64], !P4 ;  /* 0x0108000008f27fae */ /* 0x0005e2000e101d4e */
[C---:B------:R-:W-:Y:S01]  /*0e90*/  ISETP.LT.OR P4, PT, R10.reuse, 0x1, P5 ;  /* 0x000000010a00780c */ /* 0x040fe20002f81670 */
[----:B------:R-:W-:Y:S02]  /*0ea0*/  IMAD.MOV.U32 R2, RZ, RZ, R4 ;  /* 0x000000ffff027224 */ /* 0x000fe400078e0004 */
[----:B------:R2:W-:Y:S01]  /*0eb0*/  LDGSTS.E.BYPASS.LTC128B.128 [R242+0x3080], [R8.64+0x80], !P0 ;  /* 0x0308008008f27fae */ /* 0x0005e2000c101d4e */
[C---:B------:R-:W-:Y:S01]  /*0ec0*/  ISETP.LT.OR P0, PT, R10.reuse, 0x1, P3 ;  /* 0x000000010a00780c */ /* 0x040fe20001f01670 */
[----:B------:R-:W-:Y:S01]  /*0ed0*/  IMAD R0, R23, c[0x0][0x210], RZ ;  /* 0x0000840017007a24 */ /* 0x000fe200078e02ff */
[----:B------:R-:W-:Y:S01]  /*0ee0*/  ISETP.LT.OR P3, PT, R10, 0x21, P3 ;  /* 0x000000210a00780c */ /* 0x000fe20001f61670 */
[----:B------:R2:W-:Y:S01]  /*0ef0*/  LDGSTS.E.BYPASS.LTC128B.128 [R242+0x5080], [R8.64+0x100], !P2 ;  /* 0x0508010008f27fae */ /* 0x0005e2000d101d4e */
[----:B------:R-:W-:Y:S01]  /*0f00*/  ISETP.GE.AND P2, PT, R11, c[0x0][0x16c], PT ;  /* 0x00005b000b007a0c */ /* 0x000fe20003f46270 */
[----:B------:R-:W-:-:S02]  /*0f10*/  IMAD R0, R18, c[0x0][0x214], R0 ;  /* 0x0000850012007a24 */ /* 0x000fc400078e0200 */
[----:B------:R2:W-:Y:S01]  /*0f20*/  LDGSTS.E.BYPASS.LTC128B.128 [R242+0x7080], [R8.64+0x180], !P1 ;  /* 0x0708018008f27fae */ /* 0x0005e2000c901d4e */
[----:B------:R-:W-:Y:S01]  /*0f30*/  ISETP.GE.AND P1, PT, R16, c[0x0][0x16c], PT ;  /* 0x00005b0010007a0c */ /* 0x000fe20003f26270 */
[----:B------:R-:W-:Y:S02]  /*0f40*/  IMAD.WIDE.U32 R2, R18, c[0x0][0x210], R2 ;  /* 0x0000840012027a25 */ /* 0x000fe400078e0002 */
[----:B------:R-:W0:Y:S01]  /*0f50*/  LDGDEPBAR ;  /* 0x00000000000079af */ /* 0x000e220000000000 */
[C---:B------:R-:W-:Y:S01]  /*0f60*/  ISETP.LT.OR P6, PT, R10.reuse, 0x1, P1 ;  /* 0x000000010a00780c */ /* 0x040fe20000fc1670 */
[----:B------:R-:W-:Y:S01]  /*0f70*/  IMAD.IADD R3, R3, 0x1, R0 ;  /* 0x0000000103037824 */ /* 0x000fe200078e0200 */
[C---:B------:R-:W-:Y:S01]  /*0f80*/  ISETP.LT.OR P1, PT, R10.reuse, 0x21, P1 ;  /* 0x000000210a00780c */ /* 0x040fe20000f21670 */
[----:B------:R1:W-:Y:S01]  /*0f90*/  LDGSTS.E.BYPASS.LTC128B.128 [R242+0x10080], [R32.64], !P4 ;  /* 0x1008000020f27fae */ /* 0x0003e2000e101d4e */
[C---:B------:R-:W-:Y:S01]  /*0fa0*/  ISETP.LT.OR P4, PT, R10.reuse, 0x1, P2 ;  /* 0x000000010a00780c */ /* 0x040fe20001781670 */
[----:B------:R-:W-:Y:S01]  /*0fb0*/  IMAD.U32 R4, RZ, RZ, UR10 ;  /* 0x0000000aff047e24 */ /* 0x000fe2000f8e00ff */
[----:B------:R-:W-:Y:S01]  /*0fc0*/  ISETP.LT.OR P2, PT, R10, 0x21, P2 ;  /* 0x000000210a00780c */ /* 0x000fe20001741670 */
[----:B------:R1:W-:Y:S02]  /*0fd0*/  LDGSTS.E.BYPASS.LTC128B.128 [R242+0x12080], [R32.64+0x80], !P0 ;  /* 0x1208008020f27fae */ /* 0x0003e4000c101d4e */
[----:B------:R-:W-:-:S05]  /*0fe0*/  IMAD.WIDE.U32 R4, R4, c[0x0][0x218], R2 ;  /* 0x0000860004047a25 */ /* 0x000fca00078e0002 */
[----:B------:R-:W-:Y:S01]  /*0ff0*/  IADD3 R0, R5, UR4, RZ ;  /* 0x0000000405007c10 */ /* 0x000fe2000fffe0ff */
[----:B------:R-:W-:Y:S02]  /*1000*/  ULDC.64 UR4, c[0x0][0x290] ;  /* 0x0000a40000047ab9 */ /* 0x000fe40000000a00 */
[----:B------:R1:W-:Y:S01]  /*1010*/  LDGSTS.E.BYPASS.LTC128B.128 [R242+0x14080], [R32.64+0x100], !P4 ;  /* 0x1408010020f27fae */ /* 0x0003e2000e101d4e */
[----:B------:R-:W-:Y:S01]  /*1020*/  ISETP.LT.OR P4, PT, R10, 0x21, P5 ;  /* 0x000000210a00780c */ /* 0x000fe20002f81670 */
[----:B------:R-:W-:Y:S01]  /*1030*/  UIMAD.WIDE.U32 UR18, UR10, UR4, URZ ;  /* 0x000000040a1272a5 */ /* 0x000fe2000f8e003f */
[----:B------:R-:W-:Y:S01]  /*1040*/  IADD3 R2, P5, R32, UR9, RZ ;  /* 0x0000000920027c10 */ /* 0x000fe2000ffbe0ff */
[----:B------:R1:W-:Y:S01]  /*1050*/  LDGSTS.E.BYPASS.LTC128B.128 [R242+0x16080], [R32.64+0x180], !P6 ;  /* 0x1608018020f27fae */ /* 0x0003e2000f101d4e */
[----:B--2---:R-:W-:Y:S01]  /*1060*/  LEA R8, P0, R7, c[0x0][0x258], 0x2 ;  /* 0x0000960007087a11 */ /* 0x004fe200078010ff */
[----:B------:R-:W-:Y:S01]  /*1070*/  UIMAD UR4, UR11, UR4, URZ ;  /* 0x000000040b0472a4 */ /* 0x000fe2000f8e023f */
[----:B------:R-:W-:-:S02]  /*1080*/  IADD3.X R3, R33, UR7, RZ, P5, !PT ;  /* 0x0000000721037c10 */ /* 0x000fc4000affe4ff */
[----:B------:R-:W-:Y:S01]  /*1090*/  LEA.HI.X R9, R7, c[0x0][0x25c], R6, 0x2, P0 ;  /* 0x0000970007097a11 */ /* 0x000fe200000f1406 */
[----:B------:R-:W-:Y:S01]  /*10a0*/  IMAD.U32 R6, RZ, RZ, UR9 ;  /* 0x00000009ff067e24 */ /* 0x000fe2000f8e00ff */
[----:B------:R-:W-:Y:S01]  /*10b0*/  LEA R28, P0, R4, c[0x0][0x1f0], 0x1 ;  /* 0x00007c00041c7a11 */ /* 0x000fe200078008ff */
[----:B------:R-:W-:Y:S02]  /*10c0*/  UIMAD UR4, UR10, UR5, UR4 ;  /* 0x000000050a0472a4 */ /* 0x000fe4000f8e0204 */
[----:B------:R2:W-:Y:S01]  /*10d0*/  LDGSTS.E.BYPASS.LTC128B.128 [R242+0x11080], [R2.64], !P4 ;  /* 0x1108000002f27fae */ /* 0x0005e2000e101d4e */
[----:B------:R-:W-:Y:S01]  /*10e0*/  IADD3 R6, P6, P5, R6, 0x180, R32 ;  /* 0x0000018006067810 */ /* 0x000fe20007dde020 */
[----:B------:R-:W-:Y:S01]  /*10f0*/  UIADD3 UR6, UR19, UR4, URZ ;  /* 0x0000000413067290 */ /* 0x000fe2000fffe03f */
[----:B------:R-:W-:Y:S01]  /*1100*/  LEA.HI.X R29, R4, c[0x0][0x1f4], R0, 0x1, P0 ;  /* 0x00007d00041d7a11 */ /* 0x000fe200000f0c00 */
[----:B------:R2:W-:Y:S01]  /*1110*/  LDGSTS.E.BYPASS.LTC128B.128 [R242+0x13080], [R2.64+0x80], !P3 ;  /* 0x1308008002f27fae */ /* 0x0005e2000d901d4e */
[----:B------:R-:W-:Y:S01]  /*1120*/  ISETP.GT.AND P0, PT, R24, 0xf, PT ;  /* 0x0000000f1800780c */ /* 0x000fe20003f04270 */
[----:B------:R-:W-:Y:S01]  /*1130*/  ULDC.64 UR4, c[0x0][0x208] ;  /* 0x0000820000047ab9 */ /* 0x000fe20000000a00 */
[----:B------:R-:W-:Y:S01]  /*1140*/  IADD3.X R7, RZ, UR7, R33, P6, P5 ;  /* 0x00000007ff077c10 */ /* 0x000fe2000b7ea421 */
[----:B------:R2:W-:Y:S01]  /*1150*/  LDGSTS.E.BYPASS.LTC128B.128 [R242+0x15080], [R2.64+0x100], !P2 ;  /* 0x1508010002f27fae */ /* 0x0005e2000d101d4e */
[----:B------:R-:W-:Y:S01]  /*1160*/  ISETP.GE.AND P6, PT, R14, c[0x0][0x1fc], PT ;  /* 0x00007f000e007a0c */ /* 0x000fe20003fc6270 */
[----:B------:R-:W-:Y:S01]  /*1170*/  USHF.L.U32 UR17, UR4, 0x6, URZ ;  /* 0x0000000604117899 */ /* 0x000fe2000800063f */
[----:B------:R-:W-:Y:S01]  /*1180*/  ISETP.GE.AND P5, PT, R17, c[0x0][0x1fc], PT ;  /* 0x00007f0011007a0c */ /* 0x000fe20003fa6270 */
[----:B------:R3:W-:Y:S01]  /*1190*/  LDGSTS.E.BYPASS.LTC128B.128 [R242+0x17080], [R6.64], !P1 ;  /* 0x1708000006f27fae */ /* 0x0007e2000c901d4e */
[C---:B------:R-:W-:Y:S01]  /*11a0*/  ISETP.LT.OR P3, PT, R10.reuse, 0x1, P6 ;  /* 0x000000010a00780c */ /* 0x040fe20003761670 */
[----:B------:R-:W-:Y:S01]  /*11b0*/  USHF.L.U64.HI UR16, UR4, UR16, UR5 ;  /* 0x0000001004107299 */ /* 0x000fe20008010205 */
[----:B------:R-:W-:Y:S01]  /*11c0*/  ISETP.LT.OR P2, PT, R10, 0x1, P5 ;  /* 0x000000010a00780c */ /* 0x000fe20002f41670 */
[----:B------:R-:W-:Y:S01]  /*11d0*/  IMAD.U32 R4, RZ, RZ, UR17 ;  /* 0x00000011ff047e24 */ /* 0x000fe2000f8e00ff */
[----:B------:R-:W-:Y:S01]  /*11e0*/  ISETP.GE.AND P4, PT, R11, c[0x0][0x1fc], PT ;  /* 0x00007f000b007a0c */ /* 0x000fe20003f86270 */
[----:B------:R-:W-:Y:S01]  /*11f0*/  @!P0 IMAD.SHL.U32 R0, R24, 0x10, RZ ;  /* 0x0000001018008824 */ /* 0x000fe200078e00ff */
[C---:B------:R-:W-:Y:S01]  /*1200*/  ISETP.LT.OR P6, PT, R10.reuse, 0x21, P6 ;  /* 0x000000210a00780c */ /* 0x040fe200037c1670 */
[----:B------:R1:W-:Y:S01]  /*1210*/  STL.64 [R1+0x10], R28 ;  /* 0x0000101c01007387 */ /* 0x0003e20000100a00 */
[----:B------:R-:W-:-:S02]  /*1220*/  ISETP.LT.OR P1, PT, R10, 0x1, P4 ;  /* 0x000000010a00780c */ /* 0x000fc40002721670 */
[C---:B------:R-:W-:Y:S01]  /*1230*/  ISETP.LT.OR P5, PT, R10.reuse, 0x21, P5 ;  /* 0x000000210a00780c */ /* 0x040fe20002fa1670 */
[----:B------:R4:W-:Y:S01]  /*1240*/  @!P0 LDGSTS.E.BYPASS.LTC128B.128 [R0+0x20080], [R8.64] ;  /* 0x2008000008008fae */ /* 0x0009e2000b901d4e */
[----:B------:R-:W-:-:S03]  /*1250*/  ISETP.LT.OR P4, PT, R10, 0x21, P4 ;  /* 0x000000210a00780c */ /* 0x000fc60002781670 */
[----:B------:R-:W0:Y:S04]  /*1260*/  LDGDEPBAR ;  /* 0x00000000000079af */ /* 0x000e280000000000 */
[----:B------:R1:W-:Y:S01]  /*1270*/  LDGSTS.E.BYPASS.LTC128B.128 [R242+0x18080], [R28.64], !P3 ;  /* 0x180800001cf27fae */ /* 0x0003e2000d901d4e */
[----:B------:R-:W-:Y:S01]  /*1280*/  ISETP.GE.AND P3, PT, R16, c[0x0][0x1fc], PT ;  /* 0x00007f0010007a0c */ /* 0x000fe20003f66270 */
[----:B--2---:R-:W-:Y:S02]  /*1290*/  IMAD.WIDE.U32 R2, R18, c[0x0][0x288], R30 ;  /* 0x0000a20012027a25 */ /* 0x004fe400078e001e */
[----:B------:R1:W-:Y:S01]  /*12a0*/  LDGSTS.E.BYPASS.LTC128B.128 [R242+0x1a080], [R28.64+0x80], !P2 ;  /* 0x1a0800801cf27fae */ /* 0x0003e2000d101d4e */
[C---:B------:R-:W-:Y:S02]  /*12b0*/  ISETP.LT.OR P2, PT, R10.reuse, 0x1, P3 ;  /* 0x000000010a00780c */ /* 0x040fe40001f41670 */
[----:B------:R-:W-:Y:S01]  /*12c0*/  ISETP.LT.OR P3, PT, R10, 0x21, P3 ;  /* 0x000000210a00780c */ /* 0x000fe20001f61670 */
[----:B------:R1:W-:Y:S01]  /*12d0*/  LDGSTS.E.BYPASS.LTC128B.128 [R242+0x1c080], [R28.64+0x100], !P1 ;  /* 0x1c0801001cf27fae */ /* 0x0003e2000c901d4e */
[----:B------:R-:W-:-:S09]  /*12e0*/  IADD3 R5, P1, R2, UR18, RZ ;  /* 0x0000001202057c10 */ /* 0x000fd2000ff3e0ff */
[----:B------:R1:W-:Y:S01]  /*12f0*/  LDGSTS.E.BYPASS.LTC128B.128 [R242+0x1e080], [R28.64+0x180], !P2 ;  /* 0x1e0801801cf27fae */ /* 0x0003e2000d101d4e */
[----:B----4-:R-:W-:Y:S01]  /*1300*/  IMAD R0, R23, c[0x0][0x288], RZ ;  /* 0x0000a20017007a24 */ /* 0x010fe200078e02ff */
[----:B---3--:R-:W-:-:S03]  /*1310*/  LEA R6, P2, R5, c[0x0][0x280], 0x2 ;  /* 0x0000a00005067a11 */ /* 0x008fc600078410ff */
[----:B------:R-:W-:-:S05]  /*1320*/  IMAD R0, R18, c[0x0][0x28c], R0 ;  /* 0x0000a30012007a24 */ /* 0x000fca00078e0200 */
[----:B------:R-:W-:Y:S02]  /*1330*/  IADD3.X R0, R3, UR6, R0, P1, !PT ;  /* 0x0000000603007c10 */ /* 0x000fe40008ffe400 */
[----:B------:R-:W-:Y:S02]  /*1340*/  IADD3 R2, P1, R28, UR17, RZ ;  /* 0x000000111c027c10 */ /* 0x000fe4000ff3e0ff */
[----:B------:R-:W-:Y:S01]  /*1350*/  LEA.HI.X R7, R5, c[0x0][0x284], R0, 0x2, P2 ;  /* 0x0000a10005077a11 */ /* 0x000fe200010f1400 */
[----:B------:R-:W-:Y:S01]  /*1360*/  @!P0 IMAD.SHL.U32 R0, R24, 0x10, RZ ;  /* 0x0000001018008824 */ /* 0x000fe200078e00ff */
[----:B------:R-:W-:Y:S02]  /*1370*/  IADD3.X R3, R29, UR16, RZ, P1, !PT ;  /* 0x000000101d037c10 */ /* 0x000fe40008ffe4ff */
[----:B------:R-:W-:-:S03]  /*1380*/  IADD3 R4, P2, P1, R4, 0x180, R28 ;  /* 0x0000018004047810 */ /* 0x000fc6000795e01c */
[----:B------:R1:W-:Y:S01]  /*1390*/  LDGSTS.E.BYPASS.LTC128B.128 [R242+0x19080], [R2.64], !P6 ;  /* 0x1908000002f27fae */ /* 0x0003e2000f101d4e */
[----:B------:R-:W-:Y:S02]  /*13a0*/  IADD3.X R5, RZ, UR16, R29, P2, P1 ;  /* 0x00000010ff057c10 */ /* 0x000fe400097e241d */
[----:B------:R-:W-:Y:S01]  /*13b0*/  PLOP3.LUT P1, PT, PT, PT, UP0, 0x80, 0x0 ;  /* 0x000000000000781c */ /* 0x000fe20003f2f008 */
[----:B------:R1:W-:Y:S04]  /*13c0*/  LDGSTS.E.BYPASS.LTC128B.128 [R242+0x1b080], [R2.64+0x80], !P5 ;  /* 0x1b08008002f27fae */ /* 0x0003e8000e901d4e */
[----:B------:R1:W-:Y:S04]  /*13d0*/  LDGSTS.E.BYPASS.LTC128B.128 [R242+0x1d080], [R2.64+0x100], !P4 ;  /* 0x1d08010002f27fae */ /* 0x0003e8000e101d4e */
[----:B------:R1:W-:Y:S04]  /*13e0*/  LDGSTS.E.BYPASS.LTC128B.128 [R242+0x1f080], [R4.64], !P3 ;  /* 0x1f08000004f27fae */ /* 0x0003e8000d901d4e */
[----:B------:R1:W-:Y:S04]  /*13f0*/  @!P0 LDGSTS.E.BYPASS.LTC128B.128 [R0+0x20180], [R6.64] ;  /* 0x2018000006008fae */ /* 0x0003e8000b901d4e */
[----:B------:R-:W0:Y:S01]  /*1400*/  LDGDEPBAR ;  /* 0x00000000000079af */ /* 0x000e220000000000 */
[----:B------:R-:W-:Y:S05]  /*1410*/  @!P1 BRA `(.L_x_595) ;  /* 0x000043c000009947 */ /* 0x000fea0003800000 */
[----:B------:R-:W-:Y:S01]  /*1420*/  ISETP.GE.AND P4, PT, R17, c[0x0][0x1fc], PT ;  /* 0x00007f0011007a0c */ /* 0x000fe20003f86270 */
[----:B-1----:R-:W-:Y:S01]  /*1430*/  IMAD R2, R23, c[0x0][0x238], RZ ;  /* 0x00008e0017027a24 */ /* 0x002fe200078e02ff */
[----:B------:R-:W-:Y:S01]  /*1440*/  ISETP.GE.AND P3, PT, R17, c[0x0][0x16c], PT ;  /* 0x00005b0011007a0c */ /* 0x000fe20003f66270 */
[----:B------:R-:W-:Y:S01]  /*1450*/  ULDC.64 UR4, c[0x0][0x240] ;  /* 0x0000900000047ab9 */ /* 0x000fe20000000a00 */
[----:B------:R-:W-:Y:S01]  /*1460*/  SEL R0, RZ, 0xffffffff, P4 ;  /* 0xffffffffff007807 */ /* 0x000fe20002000000 */
[----:B------:R-:W-:Y:S01]  /*1470*/  UIMAD UR4, UR11, UR4, URZ ;  /* 0x000000040b0472a4 */ /* 0x000fe2000f8e023f */
[----:B------:R-:W-:Y:S01]  /*1480*/  SEL R3, RZ, 0xffffffff, P3 ;  /* 0xffffffffff037807 */ /* 0x000fe20001800000 */
[----:B------:R-:W-:Y:S01]  /*1490*/  UIADD3 UR20, UR20, 0x3f, URZ ;  /* 0x0000003f14147890 */ /* 0x000fe2000fffe03f */
[----:B------:R-:W-:Y:S01]  /*14a0*/  ISETP.GE.AND P6, PT, R14, c[0x0][0x16c], PT ;  /* 0x00005b000e007a0c */ /* 0x000fe20003fc6270 */
[----:B------:R-:W-:Y:S01]  /*14b0*/  UIMAD UR5, UR10, UR5, UR4 ;  /* 0x000000050a0572a4 */ /* 0x000fe2000f8e0204 */
[C---:B------:R-:W-:Y:S01]  /*14c0*/  ISETP.GE.AND P4, PT, R16.reuse, c[0x0][0x16c], PT ;  /* 0x00005b0010007a0c */ /* 0x040fe20003f86270 */
[----:B------:R-:W-:Y:S01]  /*14d0*/  USHF.R.S32.HI UR4, URZ, 0x1f, UR20 ;  /* 0x0000001f3f047899 */ /* 0x000fe20008011414 */
[----:B------:R-:W-:Y:S01]  /*14e0*/  ISETP.GE.AND P3, PT, R16, c[0x0][0x1fc], PT ;  /* 0x00007f0010007a0c */ /* 0x000fe20003f66270 */
[----:B------:R-:W-:Y:S01]  /*14f0*/  IMAD R16, R18, c[0x0][0x23c], R2 ;  /* 0x00008f0012107a24 */ /* 0x000fe200078e0202 */
[----:B------:R-:W-:Y:S01]  /*1500*/  ISETP.GE.AND P1, PT, R14, c[0x0][0x1fc], PT ;  /* 0x00007f000e007a0c */ /* 0x000fe20003f26270 */
[----:B------:R-:W-:Y:S01]  /*1510*/  IMAD.SHL.U32 R2, R0, 0x2, RZ ;  /* 0x0000000200027824 */ /* 0x000fe200078e00ff */
[----:B------:R-:W-:Y:S01]  /*1520*/  SEL R5, RZ, 0x1, P6 ;  /* 0x00000001ff057807 */ /* 0x000fe20003000000 */
[----:B------:R-:W-:Y:S01]  /*1530*/  IMAD.SHL.U32 R0, R3, 0x2, RZ ;  /* 0x0000000203007824 */ /* 0x000fe200078e00ff */
[----:B------:R-:W-:Y:S01]  /*1540*/  LEA.HI R9, R19, R24, RZ, 0x5 ;  /* 0x0000001813097211 */ /* 0x000fe200078f28ff */
[----:B------:R-:W-:Y:S01]  /*1550*/  ULEA.HI UR20, UR4, UR20, URZ, 0x6 ;  /* 0x0000001404147291 */ /* 0x000fe2000f8f303f */
[--C-:B------:R-:W-:Y:S01]  /*1560*/  SHF.R.S32.HI R25, RZ, 0x1f, R24.reuse ;  /* 0x0000001fff197819 */ /* 0x100fe20000011418 */
[----:B------:R-:W-:Y:S01]  /*1570*/  CS2R R162, SRZ ;  /* 0x0000000000a27805 */ /* 0x000fe2000001ff00 */
[----:B------:R-:W-:Y:S01]  /*1580*/  SEL R4, RZ, 0x1, P1 ;  /* 0x00000001ff047807 */ /* 0x000fe20000800000 */
[----:B------:R-:W-:Y:S01]  /*1590*/  CS2R R160, SRZ ;  /* 0x0000000000a07805 */ /* 0x000fe2000001ff00 */
[----:B------:R-:W-:Y:S01]  /*15a0*/  LOP3.LUT R17, R0, 0x2, R5, 0xe2, !PT ;  /* 0x0000000200117812 */ /* 0x000fe200078ee205 */
[----:B------:R-:W-:Y:S01]  /*15b0*/  IMAD.WIDE.U32 R12, R18, c[0x0][0x238], R24 ;  /* 0x00008e00120c7a25 */ /* 0x000fe200078e0018 */
[--C-:B------:R-:W-:Y:S01]  /*15c0*/  SHF.R.S32.HI R3, RZ, 0x1f, R9.reuse ;  /* 0x0000001fff037819 */ /* 0x100fe20000011409 */
[----:B------:R1:W-:Y:S01]  /*15d0*/  STL [R1+0x4], R25 ;  /* 0x0000041901007387 */ /* 0x0003e20000100800 */
[----:B------:R-:W-:Y:S01]  /*15e0*/  SHF.R.S32.HI R0, RZ, 0x5, R9 ;  /* 0x00000005ff007819 */ /* 0x000fe20000011409 */
[----:B------:R-:W-:Y:S01]  /*15f0*/  CS2R R158, SRZ ;  /* 0x00000000009e7805 */ /* 0x000fe2000001ff00 */
[----:B------:R-:W-:Y:S01]  /*1600*/  LOP3.LUT R18, R2, 0x2, R4, 0xe2, !PT ;  /* 0x0000000202127812 */ /* 0x000fe200078ee204 */
[----:B------:R-:W-:Y:S01]  /*1610*/  CS2R R156, SRZ ;  /* 0x00000000009c7805 */ /* 0x000fe2000001ff00 */
[----:B------:R-:W-:Y:S01]  /*1620*/  LEA.HI R4, R3, R0, RZ, 0x2 ;  /* 0x0000000003047211 */ /* 0x000fe200078f10ff */
[----:B------:R-:W-:Y:S01]  /*1630*/  CS2R R154, SRZ ;  /* 0x00000000009a7805 */ /* 0x000fe2000001ff00 */
[----:B------:R-:W-:Y:S01]  /*1640*/  LEA.HI R8, R19, R24, RZ, 0x4 ;  /* 0x0000001813087211 */ /* 0x000fe200078f20ff */
[----:B------:R-:W-:Y:S01]  /*1650*/  CS2R R152, SRZ ;  /* 0x0000000000987805 */ /* 0x000fe2000001ff00 */
[----:B------:R-:W-:Y:S01]  /*1660*/  LEA.HI R3, R9, R0, RZ, 0x1 ;  /* 0x0000000009037211 */ /* 0x000fe200078f08ff */
[----:B------:R-:W-:Y:S01]  /*1670*/  CS2R R150, SRZ ;  /* 0x0000000000967805 */ /* 0x000fe2000001ff00 */
[-C--:B------:R-:W-:Y:S01]  /*1680*/  LEA.HI R2, R19, R24.reuse, RZ, 0x7 ;  /* 0x0000001813027211 */ /* 0x080fe200078f38ff */
[----:B------:R-:W-:Y:S01]  /*1690*/  CS2R R148, SRZ ;  /* 0x0000000000947805 */ /* 0x000fe2000001ff00 */
[----:B------:R-:W-:Y:S01]  /*16a0*/  SHF.R.S32.HI R6, RZ, 0x4, R8 ;  /* 0x00000004ff067819 */ /* 0x000fe20000011408 */
[----:B------:R-:W-:Y:S01]  /*16b0*/  CS2R R146, SRZ ;  /* 0x0000000000927805 */ /* 0x000fe2000001ff00 */
[----:B------:R-:W-:Y:S01]  /*16c0*/  LOP3.LUT R7, R4, 0xfffffffc, RZ, 0xc0, !PT ;  /* 0xfffffffc04077812 */ /* 0x000fe200078ec0ff */
[----:B------:R-:W-:Y:S01]  /*16d0*/  CS2R R144, SRZ ;  /* 0x0000000000907805 */ /* 0x000fe2000001ff00 */
[----:B------:R-:W-:Y:S01]  /*16e0*/  LOP3.LUT R3, R3, 0xfffffffe, RZ, 0xc0, !PT ;  /* 0xfffffffe03037812 */ /* 0x000fe200078ec0ff */
[----:B------:R-:W-:Y:S01]  /*16f0*/  CS2R R142, SRZ ;  /* 0x00000000008e7805 */ /* 0x000fe2000001ff00 */
[C---:B------:R-:W-:Y:S01]  /*1700*/  ISETP.GE.AND P5, PT, R11.reuse, c[0x0][0x16c], PT ;  /* 0x00005b000b007a0c */ /* 0x040fe20003fa6270 */
[----:B------:R-:W-:Y:S01]  /*1710*/  CS2R R140, SRZ ;  /* 0x00000000008c7805 */ /* 0x000fe2000001ff00 */
[----:B------:R-:W-:Y:S01]  /*1720*/  ISETP.GE.AND P2, PT, R11, c[0x0][0x1fc], PT ;  /* 0x00007f000b007a0c */ /* 0x000fe20003f46270 */
[C---:B------:R-:W-:Y:S01]  /*1730*/  IMAD.IADD R236, R0.reuse, 0x1, -R3 ;  /* 0x0000000100ec7824 */ /* 0x040fe200078e0a03 */
[----:B------:R-:W-:Y:S01]  /*1740*/  SHF.R.S32.HI R11, RZ, 0x7, R2 ;  /* 0x00000007ff0b7819 */ /* 0x000fe20000011402 */
[----:B------:R-:W-:Y:S01]  /*1750*/  IMAD.IADD R3, R13, 0x1, R16 ;  /* 0x000000010d037824 */ /* 0x000fe200078e0210 */
[----:B------:R-:W-:Y:S01]  /*1760*/  LEA.HI R15, R19, R24, RZ, 0x2 ;  /* 0x00000018130f7211 */ /* 0x000fe200078f10ff */
[----:B------:R-:W-:Y:S01]  /*1770*/  IMAD.IADD R19, R0, 0x1, -R7 ;  /* 0x0000000100137824 */ /* 0x000fe200078e0a07 */
[----:B------:R-:W-:Y:S01]  /*1780*/  LEA.HI R5, R8, R6, RZ, 0x1 ;  /* 0x0000000608057211 */ /* 0x000fe200078f08ff */
[----:B------:R-:W-:Y:S01]  /*1790*/  IMAD.MOV.U32 R16, RZ, RZ, 0x20 ;  /* 0x00000020ff107424 */ /* 0x000fe200078e00ff */
[----:B------:R-:W-:Y:S01]  /*17a0*/  LEA.HI R0, R2, R11, RZ, 0x1 ;  /* 0x0000000b02007211 */ /* 0x000fe200078f08ff */
[----:B------:R-:W-:Y:S01]  /*17b0*/  CS2R R138, SRZ ;  /* 0x00000000008a7805 */ /* 0x000fe2000001ff00 */
[----:B------:R-:W-:Y:S01]  /*17c0*/  LOP3.LUT R5, R5, 0xfffffffe, RZ, 0xc0, !PT ;  /* 0xfffffffe05057812 */ /* 0x000fe200078ec0ff */
[----:B------:R-:W-:Y:S01]  /*17d0*/  CS2R R136, SRZ ;  /* 0x0000000000887805 */ /* 0x000fe2000001ff00 */
[--C-:B------:R-:W-:Y:S01]  /*17e0*/  SHF.R.S32.HI R10, RZ, 0x2, R15.reuse ;  /* 0x00000002ff0a7819 */ /* 0x100fe2000001140f */
[----:B------:R-:W-:Y:S01]  /*17f0*/  CS2R R134, SRZ ;  /* 0x0000000000867805 */ /* 0x000fe2000001ff00 */
[----:B------:R-:W-:Y:S01]  /*1800*/  SHF.R.S32.HI R4, RZ, 0x1f, R15 ;  /* 0x0000001fff047819 */ /* 0x000fe2000001140f */
[----:B------:R-:W-:Y:S01]  /*1810*/  IMAD.IADD R14, R6, 0x1, -R5 ;  /* 0x00000001060e7824 */ /* 0x000fe200078e0a05 */
[----:B------:R-:W-:Y:S01]  /*1820*/  LOP3.LUT R0, R0, 0xfffffffe, RZ, 0xc0, !PT ;  /* 0xfffffffe00007812 */ /* 0x000fe200078ec0ff */
[----:B------:R-:W-:Y:S01]  /*1830*/  IMAD.U32 R6, RZ, RZ, UR10 ;  /* 0x0000000aff067e24 */ /* 0x000fe2000f8e00ff */
[----:B------:R-:W-:Y:S01]  /*1840*/  LEA.HI R2, R4, R10, RZ, 0x3 ;  /* 0x0000000a04027211 */ /* 0x000fe200078f18ff */
[----:B------:R-:W-:Y:S01]  /*1850*/  CS2R R132, SRZ ;  /* 0x0000000000847805 */ /* 0x000fe2000001ff00 */
[----:B------:R-:W-:Y:S01]  /*1860*/  SEL R5, RZ, 0x4, P2 ;  /* 0x00000004ff057807 */ /* 0x000fe20001000000 */
[----:B------:R-:W-:Y:S01]  /*1870*/  IMAD.IADD R0, R11, 0x1, -R0 ;  /* 0x000000010b007824 */ /* 0x000fe200078e0a00 */
[----:B------:R-:W-:Y:S01]  /*1880*/  LOP3.LUT R2, R2, 0xfffffff8, RZ, 0xc0, !PT ;  /* 0xfffffff802027812 */ /* 0x000fe200078ec0ff */
[----:B------:R-:W-:Y:S01]  /*1890*/  CS2R R130, SRZ ;  /* 0x0000000000827805 */ /* 0x000fe2000001ff00 */
[----:B------:R-:W-:Y:S01]  /*18a0*/  LOP3.LUT R252, R18, R5, RZ, 0xfc, !PT ;  /* 0x0000000512fc7212 */ /* 0x000fe200078efcff */
[----:B------:R-:W-:Y:S01]  /*18b0*/  IMAD R13, R0, -0x8, R22 ;  /* 0xfffffff8000d7824 */ /* 0x000fe200078e0216 */
[----:B------:R-:W-:Y:S01]  /*18c0*/  SEL R4, RZ, 0x4, P5 ;  /* 0x00000004ff047807 */ /* 0x000fe20002800000 */
[----:B------:R-:W-:Y:S01]  /*18d0*/  IMAD.SHL.U32 R0, R20, 0x40, RZ ;  /* 0x0000004014007824 */ /* 0x000fe200078e00ff */
[----:B------:R-:W-:Y:S01]  /*18e0*/  LOP3.LUT R5, R9, 0xffffffe0, RZ, 0xc0, !PT ;  /* 0xffffffe009057812 */ /* 0x000fe200078ec0ff */
[----:B------:R-:W-:Y:S01]  /*18f0*/  IMAD.IADD R10, R10, 0x1, -R2 ;  /* 0x000000010a0a7824 */ /* 0x000fe200078e0a02 */
[----:B------:R-:W-:Y:S01]  /*1900*/  LOP3.LUT R251, R17, R4, RZ, 0xfc, !PT ;  /* 0x0000000411fb7212 */ /* 0x000fe200078efcff */
[----:B------:R-:W-:Y:S01]  /*1910*/  IMAD.MOV.U32 R2, RZ, RZ, R12 ;  /* 0x000000ffff027224 */ /* 0x000fe200078e000c */
[----:B------:R-:W-:Y:S01]  /*1920*/  LOP3.LUT R12, R0, 0x1c0, RZ, 0xc0, !PT ;  /* 0x000001c0000c7812 */ /* 0x000fe200078ec0ff */
[----:B------:R-:W-:Y:S01]  /*1930*/  IMAD.SHL.U32 R4, R26, 0x8, RZ ;  /* 0x000000081a047824 */ /* 0x000fe200078e00ff */
[----:B------:R-:W-:Y:S01]  /*1940*/  LOP3.LUT R0, R8, 0xfffffff0, RZ, 0xc0, !PT ;  /* 0xfffffff008007812 */ /* 0x000fe200078ec0ff */
[----:B------:R-:W-:Y:S01]  /*1950*/  IMAD.IADD R5, R24, 0x1, -R5 ;  /* 0x0000000118057824 */ /* 0x000fe200078e0a05 */
[----:B------:R-:W-:Y:S01]  /*1960*/  SHF.R.U32.HI R234, RZ, 0x3, R12 ;  /* 0x00000003ffea7819 */ /* 0x000fe2000001160c */
[----:B------:R-:W-:Y:S01]  /*1970*/  IMAD.WIDE.U32 R22, R6, c[0x0][0x240], R2 ;  /* 0x0000900006167a25 */ /* 0x000fe200078e0002 */
[----:B------:R-:W-:Y:S01]  /*1980*/  LOP3.LUT R9, R4, 0x8, RZ, 0xc0, !PT ;  /* 0x0000000804097812 */ /* 0x000fe200078ec0ff */
[----:B------:R-:W-:Y:S01]  /*1990*/  CS2R R128, SRZ ;  /* 0x0000000000807805 */ /* 0x000fe2000001ff00 */
[----:B------:R-:W-:Y:S01]  /*19a0*/  SHF.R.S32.HI R3, RZ, 0x1f, R5 ;  /* 0x0000001fff037819 */ /* 0x000fe20000011405 */
[----:B------:R-:W-:Y:S01]  /*19b0*/  IMAD.IADD R0, R24, 0x1, -R0 ;  /* 0x0000000118007824 */ /* 0x000fe200078e0a00 */
[----:B------:R-:W-:Y:S01]  /*19c0*/  LOP3.LUT R4, R234, R9, R12, 0x1e, !PT ;  /* 0x00000009ea047212 */ /* 0x000fe200078e1e0c */
[----:B------:R-:W-:Y:S01]  /*19d0*/  IMAD R2, R14, 0x2, R11 ;  /* 0x000000020e027824 */ /* 0x000fe200078e020b */
[----:B------:R-:W-:Y:S01]  /*19e0*/  LEA.HI R8, R3, R5, RZ, 0x2 ;  /* 0x0000000503087211 */ /* 0x000fe200078f10ff */
[----:B------:R-:W-:Y:S01]  /*19f0*/  IMAD.SHL.U32 R6, R236, 0x10, RZ ;  /* 0x00000010ec067824 */ /* 0x000fe200078e00ff */
[----:B------:R-:W-:Y:S01]  /*1a00*/  SHF.R.S32.HI R7, RZ, 0x1f, R0 ;  /* 0x0000001fff077819 */ /* 0x000fe20000011400 */
[----:B------:R-:W-:Y:S01]  /*1a10*/  IMAD.U32 R2, R2, 0x200, R4 ;  /* 0x0000020002027824 */ /* 0x000fe200078e0004 */
[----:B------:R-:W-:Y:S01]  /*1a20*/  LOP3.LUT R3, R8, 0xfffffffc, RZ, 0xc0, !PT ;  /* 0xfffffffc08037812 */ /* 0x000fe200078ec0ff */
[----:B------:R-:W-:Y:S01]  /*1a30*/  IMAD.SHL.U32 R4, R14, 0x20, RZ ;  /* 0x000000200e047824 */ /* 0x000fe200078e00ff */
[----:B------:R-:W-:Y:S01]  /*1a40*/  LEA.HI R233, R7, R0, RZ, 0x3 ;  /* 0x0000000007e97211 */ /* 0x000fe200078f18ff */
[----:B------:R1:W-:Y:S01]  /*1a50*/  STL.64 [R1+0x28], R22 ;  /* 0x0000281601007387 */ /* 0x0003e20000100a00 */
[----:B------:R-:W-:Y:S01]  /*1a60*/  LOP3.LUT R7, R12, 0x10, R6, 0xf8, !PT ;  /* 0x000000100c077812 */ /* 0x000fe200078ef806 */
[----:B------:R-:W-:Y:S01]  /*1a70*/  IMAD.IADD R3, R5, 0x1, -R3 ;  /* 0x0000000105037824 */ /* 0x000fe200078e0a03 */
[----:B------:R-:W-:Y:S01]  /*1a80*/  LOP3.LUT R4, R4, 0x20, RZ, 0xc0, !PT ;  /* 0x0000002004047812 */ /* 0x000fe200078ec0ff */
[----:B------:R-:W-:Y:S01]  /*1a90*/  IMAD.SHL.U32 R5, R21, 0x8, RZ ;  /* 0x0000000815057824 */ /* 0x000fe200078e00ff */
[----:B------:R-:W-:Y:S01]  /*1aa0*/  LOP3.LUT R6, R233, 0xfffffff8, RZ, 0xc0, !PT ;  /* 0xfffffff8e9067812 */ /* 0x000fe200078ec0ff */
[----:B------:R-:W-:Y:S01]  /*1ab0*/  IMAD R13, R3, -0x2, R13 ;  /* 0xfffffffe030d7824 */ /* 0x000fe200078e020d */
[----:B------:R-:W-:Y:S01]  /*1ac0*/  LOP3.LUT R234, R234, R7, R9, 0x1e, !PT ;  /* 0x00000007eaea7212 */ /* 0x000fe200078e1e09 */
[----:B------:R-:W-:Y:S01]  /*1ad0*/  IMAD.SHL.U32 R7, R11, 0x8, RZ ;  /* 0x000000080b077824 */ /* 0x000fe200078e00ff */
[----:B------:R-:W-:Y:S01]  /*1ae0*/  LOP3.LUT R12, R4, 0x18, R5, 0xf8, !PT ;  /* 0x00000018040c7812 */ /* 0x000fe200078ef805 */
[----:B------:R-:W-:Y:S01]  /*1af0*/  IMAD.SHL.U32 R4, R10, 0x40, RZ ;  /* 0x000000400a047824 */ /* 0x000fe200078e00ff */
[----:B------:R-:W-:Y:S01]  /*1b00*/  SHF.R.U32.HI R5, RZ, 0x2, R8 ;  /* 0x00000002ff057819 */ /* 0x000fe20000011608 */
[----:B------:R-:W-:Y:S01]  /*1b10*/  IMAD.IADD R0, R0, 0x1, -R6 ;  /* 0x0000000100007824 */ /* 0x000fe200078e0a06 */
[----:B------:R-:W-:Y:S01]  /*1b20*/  LOP3.LUT R6, R15, 0x3ffffffc, RZ, 0xc0, !PT ;  /* 0x3ffffffc0f067812 */ /* 0x000fe200078ec0ff */
[C---:B------:R-:W-:Y:S01]  /*1b30*/  IMAD.SHL.U32 R9, R19.reuse, 0x400, RZ ;  /* 0x0000040013097824 */ /* 0x040fe200078e00ff */
[----:B------:R-:W-:Y:S01]  /*1b40*/  LOP3.LUT R4, R4, 0x1c0, RZ, 0xc0, !PT ;  /* 0x000001c004047812 */ /* 0x000fe200078ec0ff */
[----:B------:R-:W-:Y:S01]  /*1b50*/  IMAD R248, R19, 0x10, R5 ;  /* 0x0000001013f87824 */ /* 0x000fe200078e0205 */
[----:B------:R-:W-:Y:S01]  /*1b60*/  LOP3.LUT P1, RZ, R20, 0x2, RZ, 0xc0, !PT ;  /* 0x0000000214ff7812 */ /* 0x000fe2000782c0ff */
[----:B------:R-:W-:Y:S01]  /*1b70*/  IMAD.IADD R8, R24, 0x1, -R6 ;  /* 0x0000000118087824 */ /* 0x000fe200078e0a06 */
[----:B------:R-:W-:Y:S01]  /*1b80*/  LOP3.LUT P5, RZ, R20, 0x4, RZ, 0xc0, !PT ;  /* 0x0000000414ff7812 */ /* 0x000fe200078ac0ff */
[----:B------:R-:W-:Y:S01]  /*1b90*/  IMAD.SHL.U32 R5, R0, 0x40, RZ ;  /* 0x0000004000057824 */ /* 0x000fe200078e00ff */
[----:B------:R-:W-:Y:S01]  /*1ba0*/  LOP3.LUT R6, R4, 0x8, R7, 0xf8, !PT ;  /* 0x0000000804067812 */ /* 0x000fe200078ef807 */
[----:B------:R-:W-:Y:S01]  /*1bb0*/  IMAD.SHL.U32 R233, R233, 0x40, RZ ;  /* 0x00000040e9e97824 */ /* 0x000fe200078e00ff */
[----:B------:R-:W-:Y:S01]  /*1bc0*/  SHF.R.U32.HI R4, RZ, 0x3, R4 ;  /* 0x00000003ff047819 */ /* 0x000fe20000011604 */
[----:B------:R-:W-:Y:S01]  /*1bd0*/  IMAD.SHL.U32 R2, R2, 0x2, RZ ;  /* 0x0000000202027824 */ /* 0x000fe200078e00ff */
[----:B------:R-:W-:Y:S01]  /*1be0*/  SEL R3, R16, 0xffffffe0, !P1 ;  /* 0xffffffe010037807 */ /* 0x000fe20004800000 */
[----:B------:R-:W-:Y:S01]  /*1bf0*/  IMAD R234, R14, 0x200, R234 ;  /* 0x000002000eea7824 */ /* 0x000fe200078e02ea */
[----:B------:R-:W-:Y:S01]  /*1c00*/  R2P PR, R10, 0x6 ;  /* 0x000000060a007804 */ /* 0x000fe20000000000 */
[----:B------:R-:W-:Y:S01]  /*1c10*/  CS2R R126, SRZ ;  /* 0x00000000007e7805 */ /* 0x000fe2000001ff00 */
[----:B------:R-:W-:Y:S01]  /*1c20*/  SEL R249, RZ, 0x8, P4 ;  /* 0x00000008fff97807 */ /* 0x000fe20002000000 */
[----:B------:R-:W-:Y:S01]  /*1c30*/  IMAD.IADD R3, R2, 0x1, R3 ;  /* 0x0000000102037824 */ /* 0x000fe200078e0203 */
[C---:B------:R-:W-:Y:S01]  /*1c40*/  LOP3.LUT P6, RZ, R0.reuse, 0x2, RZ, 0xc0, !PT ;  /* 0x0000000200ff7812 */ /* 0x040fe200078cc0ff */
[----:B------:R-:W-:Y:S01]  /*1c50*/  CS2R R124, SRZ ;  /* 0x00000000007c7805 */ /* 0x000fe2000001ff00 */
[----:B------:R-:W-:Y:S01]  /*1c60*/  LOP3.LUT P4, RZ, R0, 0x4, RZ, 0xc0, !PT ;  /* 0x0000000400ff7812 */ /* 0x000fe2000788c0ff */
[----:B------:R-:W-:Y:S01]  /*1c70*/  CS2R R122, SRZ ;  /* 0x00000000007a7805 */ /* 0x000fe2000001ff00 */
[----:B------:R-:W-:Y:S01]  /*1c80*/  LOP3.LUT R7, R6, R4, RZ, 0x3c, !PT ;  /* 0x0000000406077212 */ /* 0x000fe200078e3cff */
[----:B------:R-:W-:Y:S01]  /*1c90*/  IMAD.SHL.U32 R6, R14, 0x8, RZ ;  /* 0x000000080e067824 */ /* 0x000fe200078e00ff */
[----:B------:R-:W-:Y:S01]  /*1ca0*/  LOP3.LUT R0, R5, 0x1c0, RZ, 0xc0, !PT ;  /* 0x000001c005007812 */ /* 0x000fe200078ec0ff */
[----:B------:R-:W-:Y:S01]  /*1cb0*/  IMAD R5, R8, 0x2, R9 ;  /* 0x0000000208057824 */ /* 0x000fe200078e0209 */
[----:B------:R-:W-:Y:S01]  /*1cc0*/  LOP3.LUT R233, R233, 0xfffffe00, RZ, 0xc0, !PT ;  /* 0xfffffe00e9e97812 */ /* 0x000fe200078ec0ff */
[----:B------:R-:W-:Y:S01]  /*1cd0*/  CS2R R120, SRZ ;  /* 0x0000000000787805 */ /* 0x000fe2000001ff00 */
[----:B------:R-:W-:Y:S01]  /*1ce0*/  SHF.R.U32.HI R4, RZ, 0x3, R0 ;  /* 0x00000003ff047819 */ /* 0x000fe20000011600 */
[----:B------:R-:W-:Y:S01]  /*1cf0*/  IMAD.IADD R7, R7, 0x1, R5 ;  /* 0x0000000107077824 */ /* 0x000fe200078e0205 */
[----:B------:R-:W-:Y:S01]  /*1d00*/  LOP3.LUT R5, R0, 0x8, R6, 0xf8, !PT ;  /* 0x0000000800057812 */ /* 0x000fe200078ef806 */
[----:B------:R-:W-:Y:S01]  /*1d10*/  IMAD R236, R236, 0x400, R233 ;  /* 0x00000400ecec7824 */ /* 0x000fe200078e02e9 */
[----:B------:R-:W-:Y:S01]  /*1d20*/  IADD3 R6, R23, UR5, RZ ;  /* 0x0000000517067c10 */ /* 0x000fe2000fffe0ff */
[----:B------:R-:W-:Y:S01]  /*1d30*/  CS2R R118, SRZ ;  /* 0x0000000000767805 */ /* 0x000fe2000001ff00 */
[----:B------:R-:W-:Y:S01]  /*1d40*/  LOP3.LUT R0, R4, R12, R0, 0x1e, !PT ;  /* 0x0000000c04007212 */ /* 0x000fe200078e1e00 */
[----:B------:R-:W-:Y:S01]  /*1d50*/  CS2R R116, SRZ ;  /* 0x0000000000747805 */ /* 0x000fe2000001ff00 */
[----:B------:R-:W-:Y:S01]  /*1d60*/  LOP3.LUT R4, R5, R4, RZ, 0x3c, !PT ;  /* 0x0000000405047212 */ /* 0x000fe200078e3cff */
[----:B------:R1:W-:Y:S01]  /*1d70*/  STL [R1+0x30], R6 ;  /* 0x0000300601007387 */ /* 0x0003e20000100800 */
[-C--:B------:R-:W-:Y:S01]  /*1d80*/  LOP3.LUT R0, R0, R233.reuse, RZ, 0xfc, !PT ;  /* 0x000000e900007212 */ /* 0x080fe200078efcff */
[----:B------:R-:W-:Y:S01]  /*1d90*/  CS2R R114, SRZ ;  /* 0x0000000000727805 */ /* 0x000fe2000001ff00 */
[C---:B------:R-:W-:Y:S01]  /*1da0*/  IADD3 R233, R4.reuse, R233, R9 ;  /* 0x000000e904e97210 */ /* 0x040fe20007ffe009 */
[----:B------:R-:W-:Y:S01]  /*1db0*/  IMAD.IADD R236, R4, 0x1, R236 ;  /* 0x0000000104ec7824 */ /* 0x000fe200078e02ec */
[----:B------:R-:W-:Y:S01]  /*1dc0*/  LEA R244, R7, 0x20280, 0x1 ;  /* 0x0002028007f47811 */ /* 0x000fe200078e08ff */
[----:B------:R-:W-:Y:S01]  /*1dd0*/  IMAD.MOV.U32 R4, RZ, RZ, 0x40 ;  /* 0x00000040ff047424 */ /* 0x000fe200078e00ff */
[----:B------:R-:W-:Y:S01]  /*1de0*/  SEL R5, R16, 0xffffffe0, !P6 ;  /* 0xffffffe010057807 */ /* 0x000fe20007000000 */
[C---:B------:R-:W-:Y:S01]  /*1df0*/  IMAD.SHL.U32 R235, R233.reuse, 0x2, RZ ;  /* 0x00000002e9eb7824 */ /* 0x040fe200078e00ff */
[----:B------:R-:W-:Y:S01]  /*1e00*/  LEA R236, R236, 0x22280, 0x1 ;  /* 0x00022280ecec7811 */ /* 0x000fe200078e08ff */
[----:B------:R-:W-:Y:S01]  /*1e10*/  CS2R R112, SRZ ;  /* 0x0000000000707805 */ /* 0x000fe2000001ff00 */
[----:B------:R-:W-:Y:S01]  /*1e20*/  SEL R231, R4, 0xffffffc0, !P5 ;  /* 0xffffffc004e77807 */ /* 0x000fe20006800000 */
[----:B------:R-:W-:Y:S01]  /*1e30*/  IMAD R230, R233, 0x2, R5 ;  /* 0x00000002e9e67824 */ /* 0x000fe200078e0205 */
[----:B------:R-:W-:Y:S01]  /*1e40*/  SEL R246, R16, 0xffffffe0, !P1 ;  /* 0xffffffe010f67807 */ /* 0x000fe20004800000 */
[----:B------:R-:W-:Y:S01]  /*1e50*/  IMAD.IADD R237, R5, 0x1, R236 ;  /* 0x0000000105ed7824 */ /* 0x000fe200078e02ec */
[----:B------:R-:W-:Y:S01]  /*1e60*/  IADD3 R245, R244, 0x40, RZ ;  /* 0x00000040f4f57810 */ /* 0x000fe20007ffe0ff */
[----:B------:R-:W-:Y:S01]  /*1e70*/  IMAD.IADD R229, R2, 0x1, R231 ;  /* 0x0000000102e57824 */ /* 0x000fe200078e02e7 */
[----:B------:R-:W-:Y:S01]  /*1e80*/  SEL R4, R4, 0xffffffc0, !P4 ;  /* 0xffffffc004047807 */ /* 0x000fe20006000000 */
[----:B------:R-:W-:Y:S01]  /*1e90*/  IMAD.IADD R228, R231, 0x1, R3 ;  /* 0x00000001e7e47824 */ /* 0x000fe200078e0203 */
[----:B------:R-:W-:Y:S01]  /*1ea0*/  @P2 IADD3 R245, R244, -0x40, RZ ;  /* 0xffffffc0f4f52810 */ /* 0x000fe20007ffe0ff */
[----:B------:R-:W-:Y:S01]  /*1eb0*/  IMAD R231, R234, 0x2, R231 ;  /* 0x00000002eae77824 */ /* 0x000fe200078e02e7 */
[----:B------:R-:W-:Y:S01]  /*1ec0*/  SEL R250, RZ, 0x8, P3 ;  /* 0x00000008fffa7807 */ /* 0x000fe20001800000 */
[----:B------:R-:W-:Y:S01]  /*1ed0*/  IMAD.IADD R247, R244, 0x1, R246 ;  /* 0x00000001f4f77824 */ /* 0x000fe200078e02f6 */
        /* <DEDUP_REMOVED lines=38> */
[----:B------:R-:W-:Y:S01]  /*2140*/  LOP3.LUT R250, R252, R250, RZ, 0xfc, !PT ;  /* 0x000000fafcfa7212 */ /* 0x000fe200078efcff */
[----:B------:R-:W-:Y:S01]  /*2150*/  IMAD.SHL.U32 R234, R234, 0x2, RZ ;  /* 0x00000002eaea7824 */ /* 0x000fe200078e00ff */
[----:B------:R-:W-:Y:S01]  /*2160*/  LOP3.LUT R249, R251, R249, RZ, 0xfc, !PT ;  /* 0x000000f9fbf97212 */ /* 0x000fe200078efcff */
[----:B------:R-:W-:Y:S01]  /*2170*/  IMAD.SHL.U32 R0, R0, 0x2, RZ ;  /* 0x0000000200007824 */ /* 0x000fe200078e00ff */
[----:B------:R-:W-:Y:S01]  /*2180*/  USHF.R.S32.HI UR20, URZ, 0x6, UR20 ;  /* 0x000000063f147899 */ /* 0x000fe20008011414 */
[----:B------:R-:W-:Y:S01]  /*2190*/  IMAD R233, R233, 0x2, R4 ;  /* 0x00000002e9e97824 */ /* 0x000fe200078e0204 */
[----:B------:R-:W-:Y:S01]  /*21a0*/  UMOV UR11, URZ ;  /* 0x0000003f000b7c82 */ /* 0x000fe20008000000 */
[----:B------:R-:W-:-:S02]  /*21b0*/  IMAD.IADD R246, R246, 0x1, R245 ;  /* 0x00000001f6f67824 */ /* 0x000fc400078e02f5 */
[C---:B------:R-:W-:Y:S02]  /*21c0*/  IMAD.IADD R232, R4.reuse, 0x1, R230 ;  /* 0x0000000104e87824 */ /* 0x040fe400078e02e6 */
[C---:B------:R-:W-:Y:S02]  /*21d0*/  IMAD.IADD R239, R4.reuse, 0x1, R236 ;  /* 0x0000000104ef7824 */ /* 0x040fe400078e02ec */
[----:B------:R-:W-:Y:S02]  /*21e0*/  IMAD.IADD R238, R4, 0x1, R237 ;  /* 0x0000000104ee7824 */ /* 0x000fe400078e02ed */
[C---:B-1----:R-:W-:Y:S02]  /*21f0*/  ISETP.GT.AND P2, PT, R13.reuse, RZ, PT ;  /* 0x000000ff0d00720c */ /* 0x042fe40003f44270 */
[----:B------:R-:W-:Y:S02]  /*2200*/  ISETP.GT.AND P1, PT, R13, 0x1, PT ;  /* 0x000000010d00780c */ /* 0x000fe40003f24270 */
[----:B------:R-:W-:Y:S02]  /*2210*/  LOP3.LUT R243, R243, 0xffffff7f, RZ, 0xc0, !PT ;  /* 0xffffff7ff3f37812 */ /* 0x000fe400078ec0ff */
[----:B------:R-:W-:-:S07]  /*2220*/  ISETP.GT.AND P3, PT, R13, 0x10, PT ;  /* 0x000000100d00780c */ /* 0x000fce0003f64270 */
[----:B------:R-:W-:Y:S02]  /*2230*/  @P2 LOP3.LUT R243, R243, 0x80, RZ, 0xfc, !PT ;  /* 0x00000080f3f32812 */ /* 0x000fe400078efcff */
[----:B------:R-:W-:Y:S02]  /*2240*/  ISETP.GT.AND P2, PT, R13, 0x11, PT ;  /* 0x000000110d00780c */ /* 0x000fe40003f44270 */
[----:B------:R-:W-:-:S04]  /*2250*/  LOP3.LUT R243, R243, 0xffffffbf, RZ, 0xc0, !PT ;  /* 0xffffffbff3f37812 */ /* 0x000fc800078ec0ff */
        /* <DEDUP_REMOVED lines=12> */
[----:B------:R-:W-:-:S04]  /*2320*/  @P3 LOP3.LUT R243, R243, 0x4, RZ, 0xfc, !PT ;  /* 0x00000004f3f33812 */ /* 0x000fc800078efcff */
[----:B------:R-:W-:-:S04]  /*2330*/  LOP3.LUT R243, R243, 0xfffffffe, RZ, 0xc0, !PT ;  /* 0xfffffffef3f37812 */ /* 0x000fc800078ec0ff */
[----:B------:R-:W-:-:S04]  /*2340*/  LOP3.LUT R243, R243, 0xfffffffd, RZ, 0xc0, !PT ;  /* 0xfffffffdf3f37812 */ /* 0x000fc800078ec0ff */
[----:B------:R-:W-:-:S04]  /*2350*/  @P2 LOP3.LUT R243, R243, 0x2, RZ, 0xfc, !PT ;  /* 0x00000002f3f32812 */ /* 0x000fc800078efcff */
[----:B------:R-:W-:Y:S02]  /*2360*/  @P1 LOP3.LUT R243, R243, 0x1, RZ, 0xfc, !PT ;  /* 0x00000001f3f31812 */ /* 0x000fe400078efcff */
.L_x_598:
[----:B------:R-:W-:Y:S04]  /*2370*/  DEPBAR.LE SB0, 0x0 ;  /* 0x000080000000791a */ /* 0x000fe80000000000 */
[----:B------:R-:W-:Y:S01]  /*2380*/  BAR.SYNC.DEFER_BLOCKING 0x0 ;  /* 0x0000000000007b1d */ /* 0x000fe20000010000 */
[C---:B------:R-:W-:Y:S01]  /*2390*/  LOP3.LUT P2, RZ, R243.reuse, 0x20, RZ, 0xc0, !PT ;  /* 0x00000020f3ff7812 */ /* 0x040fe2000784c0ff */
[----:B------:R-:W-:Y:S01]  /*23a0*/  UIADD3 UR21, UR11, 0x1, URZ ;  /* 0x000000010b157890 */ /* 0x000fe2000fffe03f */
[C---:B------:R-:W-:Y:S02]  /*23b0*/  LOP3.LUT P3, RZ, R243.reuse, 0x40, RZ, 0xc0, !PT ;  /* 0x00000040f3ff7812 */ /* 0x040fe4000786c0ff */
[C---:B------:R-:W-:Y:S01]  /*23c0*/  LOP3.LUT P1, RZ, R243.reuse, 0x80, RZ, 0xc0, !PT ;  /* 0x00000080f3ff7812 */ /* 0x040fe2000782c0ff */
[----:B------:R-:W-:Y:S01]  /*23d0*/  UISETP.GE.AND UP0, UPT, UR21, UR20, UPT ;  /* 0x000000141500728c */ /* 0x000fe2000bf06270 */
[----:B------:R-:W-:Y:S01]  /*23e0*/  LOP3.LUT P4, RZ, R243, 0x8, RZ, 0xc0, !PT ;  /* 0x00000008f3ff7812 */ /* 0x000fe2000788c0ff */
[----:B-1----:R-:W-:Y:S05]  /*23f0*/  LDSM.16.M88.4 R16, [R235+0x10080] ;  /* 0x01008000eb10783b */ /* 0x002fea0000000200 */
        /* <DEDUP_REMOVED lines=10> */
[----:B------:R1:W5:Y:S01]  /*24a0*/  LDL.64 R240, [R1+0x20] ;  /* 0x0000200001f07983 */ /* 0x0003620000100a00 */
        /* <DEDUP_REMOVED lines=138> */
[C---:B---3--:R-:W-:Y:S02]  /*2d50*/  HMMA.16816.F32 R20, R168.reuse, R180, R20 ;  /* 0x000000b4a814723c */ /* 0x048fe40000001814 */
[----:B------:R-:W-:Y:S06]  /*2d60*/  MUFU.EX2 R12, R12 ;  /* 0x0000000c000c7308 */ /* 0x000fec0000000800 */
        /* <DEDUP_REMOVED lines=78> */
[----:B------:R-:W4:Y:S01]  /*3250*/  LDSM.16.M88.4 R176, [R3+0xe080] ;  /* 0x00e0800003b0783b */ /* 0x000f220000000200 */
[----:B------:R-:W-:Y:S01]  /*3260*/  MUFU.EX2 R184, R184 ;  /* 0x000000b800b87308 */ /* 0x000fe20000000800 */
[C---:B-1----:R-:W-:Y:S08]  /*3270*/  HMMA.16816.F32 R20, R172.reuse, R188, R20 ;  /* 0x000000bcac14723c */ /* 0x042ff00000001814 */
[C---:B------:R-:W-:Y:S01]  /*3280*/  HMMA.16816.F32 R24, R172.reuse, R190, R24 ;  /* 0x000000beac18723c */ /* 0x040fe20000001818 */
[----:B---3--:R-:W-:Y:S07]  /*3290*/  LDSM.16.M88.4 R4, [R233+0x1e080] ;  /* 0x01e08000e904783b */ /* 0x008fee0000000200 */
[C---:B--2---:R-:W-:Y:S08]  /*32a0*/  HMMA.16816.F32 R28, R172.reuse, R164, R28 ;  /* 0x000000a4ac1c723c */ /* 0x044ff0000000181c */
[----:B------:R-:W-:Y:S01]  /*32b0*/  HMMA.16816.F32 R32, R172, R166, R32 ;  /* 0x000000a6ac20723c */ /* 0x000fe20000001820 */
[----:B------:R-:W1:Y:S05]  /*32c0*/  LDSM.16.M88.4 R164, [R229+0xe080] ;  /* 0x00e08000e5a4783b */ /* 0x000e6a0000000200 */
[----:B------:R-:W2:Y:S02]  /*32d0*/  LDSM.16.M88.4 R172, [R229+0xf080] ;  /* 0x00f08000e5ac783b */ /* 0x000ea40000000200 */
[C---:B----4-:R-:W-:Y:S01]  /*32e0*/  HMMA.16816.F32 R20, R168.reuse, R176, R20 ;  /* 0x000000b0a814723c */ /* 0x050fe20000001814 */
[----:B------:R3:W-:Y:S07]  /*32f0*/  MUFU.EX2 R177, R8 ;  /* 0x0000000800b17308 */ /* 0x0007ee0000000800 */
[C---:B------:R-:W-:Y:S03]  /*3300*/  HMMA.16816.F32 R24, R168.reuse, R178, R24 ;  /* 0x000000b2a818723c */ /* 0x040fe60000001818 */
[----:B------:R-:W-:Y:S04]  /*3310*/  MUFU.EX2 R176, R9 ;  /* 0x0000000900b07308 */ /* 0x000fe80000000800 */
[----:B------:R-:W-:Y:S01]  /*3320*/  FSEL R178, R11, -INF , P1 ;  /* 0xff8000000bb27808 */ /* 0x000fe20000800000 */
[C---:B------:R-:W-:Y:S03]  /*3330*/  HMMA.16816.F32 R28, R168.reuse, R180, R28 ;  /* 0x000000b4a81c723c */ /* 0x040fe6000000181c */
[----:B------:R-:W-:Y:S01]  /*3340*/  LOP3.LUT P1, RZ, R243, 0x1, RZ, 0xc0, !PT ;  /* 0x00000001f3ff7812 */ /* 0x000fe2000782c0ff */
[--C-:B------:R-:W-:Y:S03]  /*3350*/  FFMA.FTZ R178, R178, c[0x0][0x29c], -R193.reuse ;  /* 0x0000a700b2b27a23 */ /* 0x100fe600000108c1 */
[----:B------:R-:W-:Y:S01]  /*3360*/  FSEL R19, R19, -INF , P1 ;  /* 0xff80000013137808 */ /* 0x000fe20000800000 */
[----:B------:R-:W-:Y:S01]  /*3370*/  HMMA.16816.F32 R32, R168, R182, R32 ;  /* 0x000000b6a820723c */ /* 0x000fe20000001820 */
[----:B------:R-:W-:Y:S01]  /*3380*/  LDSM.16.M88.4 R168, [R228+0xe080] ;  /* 0x00e08000e4a8783b */ /* 0x000fe20000000200 */
[----:B------:R-:W-:Y:S02]  /*3390*/  MUFU.EX2 R178, R178 ;  /* 0x000000b200b27308 */ /* 0x000fe40000000800 */
[----:B---3--:R-:W-:Y:S02]  /*33a0*/  FSEL R8, R10, -INF , P2 ;  /* 0xff8000000a087808 */ /* 0x008fe40001000000 */
[----:B------:R-:W-:Y:S02]  /*33b0*/  FSEL R17, R17, -INF , P1 ;  /* 0xff80000011117808 */ /* 0x000fe40000800000 */
[C---:B-1----:R-:W-:Y:S01]  /*33c0*/  HMMA.16816.F32 R20, R4.reuse, R164, R20 ;  /* 0x000000a40414723c */ /* 0x042fe20000001814 */
[----:B------:R-:W-:Y:S04]  /*33d0*/  PLOP3.LUT P1, PT, PT, PT, UP0, 0x80, 0x0 ;  /* 0x000000000000781c */ /* 0x000fe80003f2f008 */
[--C-:B------:R-:W-:Y:S01]  /*33e0*/  FFMA.FTZ R8, R8, c[0x0][0x29c], -R193.reuse ;  /* 0x0000a70008087a23 */ /* 0x100fe200000108c1 */
[----:B------:R-:W-:Y:S02]  /*33f0*/  LOP3.LUT P2, RZ, R243, 0x2, RZ, 0xc0, !PT ;  /* 0x00000002f3ff7812 */ /* 0x000fe4000784c0ff */
[C---:B------:R-:W-:Y:S01]  /*3400*/  HMMA.16816.F32 R24, R4.reuse, R166, R24 ;  /* 0x000000a60418723c */ /* 0x040fe20000001818 */
[----:B------:R1:W3:Y:S01]  /*3410*/  MUFU.EX2 R179, R8 ;  /* 0x0000000800b37308 */ /* 0x0002e20000000800 */
[----:B------:R-:W-:Y:S02]  /*3420*/  LDSM.16.M88.4 R164, [R228+0xf080] ;  /* 0x00f08000e4a4783b */ /* 0x000fe40000000200 */
[----:B------:R-:W-:Y:S04]  /*3430*/  FSEL R16, R16, -INF , P2 ;  /* 0xff80000010107808 */ /* 0x000fe80001000000 */
[C---:B--2---:R-:W-:Y:S03]  /*3440*/  HMMA.16816.F32 R28, R4.reuse, R172, R28 ;  /* 0x000000ac041c723c */ /* 0x044fe6000000181c */
[----:B------:R-:W2:Y:S01]  /*3450*/  MUFU.EX2 R173, R13 ;  /* 0x0000000d00ad7308 */ /* 0x000ea20000000800 */
[--C-:B------:R-:W-:Y:S02]  /*3460*/  FFMA.FTZ R16, R16, c[0x0][0x29c], -R192.reuse ;  /* 0x0000a70010107a23 */ /* 0x100fe400000108c0 */
[----:B------:R-:W-:Y:S02]  /*3470*/  FFMA.FTZ R192, R17, c[0x0][0x29c], -R192 ;  /* 0x0000a70011c07a23 */ /* 0x000fe400000108c0 */
[----:B------:R-:W-:Y:S01]  /*3480*/  HMMA.16816.F32 R32, R4, R174, R32 ;  /* 0x000000ae0420723c */ /* 0x000fe20000001820 */
[----:B------:R-:W-:Y:S04]  /*3490*/  LDS R5, [R248.X4+0x20180] ;  /* 0x02018000f8057984 */ /* 0x000fe80000004800 */
[----:B------:R4:W-:Y:S02]  /*34a0*/  MUFU.EX2 R172, R14 ;  /* 0x0000000e00ac7308 */ /* 0x0009e40000000800 */
[----:B------:R-:W-:Y:S01]  /*34b0*/  FSEL R4, R15, -INF , P3 ;  /* 0xff8000000f047808 */ /* 0x000fe20001800000 */
[----:B-1----:R-:W1:Y:S04]  /*34c0*/  LDSM.16.M88.4 R8, [R232+0x1e080] ;  /* 0x01e08000e808783b */ /* 0x002e680000000200 */
[--C-:B------:R-:W-:Y:S01]  /*34d0*/  FFMA.FTZ R4, R4, c[0x0][0x29c], -R193.reuse ;  /* 0x0000a70004047a23 */ /* 0x100fe200000108c1 */
[----:B------:R-:W-:Y:S02]  /*34e0*/  FSEL R6, R18, -INF , P2 ;  /* 0xff80000012067808 */ /* 0x000fe40001000000 */
[----:B---3--:R-:W-:Y:S01]  /*34f0*/  F2FP.PACK_AB R7, R178, R179 ;  /* 0x000000b3b207723e */ /* 0x008fe200000000ff */
[----:B------:R-:W-:Y:S02]  /*3500*/  MUFU.EX2 R16, R16 ;  /* 0x0000001000107308 */ /* 0x000fe40000000800 */
[--C-:B------:R-:W-:Y:S02]  /*3510*/  FFMA.FTZ R6, R6, c[0x0][0x29c], -R193.reuse ;  /* 0x0000a70006067a23 */ /* 0x100fe400000108c1 */
[----:B------:R-:W-:Y:S06]  /*3520*/  FFMA.FTZ R193, R19, c[0x0][0x29c], -R193 ;  /* 0x0000a70013c17a23 */ /* 0x000fec00000108c1 */
[----:B------:R2:W-:Y:S01]  /*3530*/  MUFU.EX2 R15, R6 ;  /* 0x00000006000f7308 */ /* 0x0005e20000000800 */
[----:B----4-:R-:W-:Y:S09]  /*3540*/  F2FP.PACK_AB R14, R185, R186 ;  /* 0x000000bab90e723e */ /* 0x010ff200000000ff */
[----:B------:R-:W-:Y:S10]  /*3550*/  MUFU.EX2 R193, R193 ;  /* 0x000000c100c17308 */ /* 0x000ff40000000800 */
[----:B------:R-:W3:Y:S01]  /*3560*/  MUFU.EX2 R192, R192 ;  /* 0x000000c000c07308 */ /* 0x000ee20000000800 */
[C---:B-1----:R-:W-:Y:S05]  /*3570*/  HMMA.16816.F32 R20, R8.reuse, R168, R20 ;  /* 0x000000a80814723c */ /* 0x042fea0000001814 */
[----:B--2---:R-:W-:Y:S04]  /*3580*/  F2FP.PACK_AB R6, R173, R12 ;  /* 0x0000000cad06723e */ /* 0x004fe800000000ff */
[----:B------:R1:W2:Y:S01]  /*3590*/  MUFU.EX2 R168, R4 ;  /* 0x0000000400a87308 */ /* 0x0002a20000000800 */
[C---:B------:R-:W-:Y:S08]  /*35a0*/  HMMA.16816.F32 R24, R8.reuse, R170, R24 ;  /* 0x000000aa0818723c */ /* 0x040ff00000001818 */
[C---:B------:R-:W-:Y:S08]  /*35b0*/  HMMA.16816.F32 R28, R8.reuse, R164, R28 ;  /* 0x000000a4081c723c */ /* 0x040ff0000000181c */
[----:B------:R-:W-:Y:S04]  /*35c0*/  HMMA.16816.F32 R32, R8, R166, R32 ;  /* 0x000000a60820723c */ /* 0x000fe80000001820 */
[--C-:B------:R-:W-:Y:S02]  /*35d0*/  FADD.FTZ R21, R21, -R5.reuse ;  /* 0x8000000515157221 */ /* 0x100fe40000010000 */
[--C-:B------:R-:W-:Y:S01]  /*35e0*/  FADD.FTZ R20, R20, -R5.reuse ;  /* 0x8000000514147221 */ /* 0x100fe20000010000 */
[----:B-1----:R-:W1:Y:S01]  /*35f0*/  LDS R4, [R248.X4+0x201a0] ;  /* 0x0201a000f8047984 */ /* 0x002e620000004800 */
[--C-:B------:R-:W-:Y:S01]  /*3600*/  FADD.FTZ R25, R25, -R5.reuse ;  /* 0x8000000519197221 */ /* 0x100fe20000010000 */
[----:B------:R-:W-:Y:S03]  /*3610*/  F2FP.PACK_AB R11, R176, R177 ;  /* 0x000000b1b00b723e */ /* 0x000fe600000000ff */
[--C-:B------:R-:W-:Y:S01]  /*3620*/  FADD.FTZ R24, R24, -R5.reuse ;  /* 0x8000000518187221 */ /* 0x100fe20000010000 */
[----:B------:R-:W-:Y:S01]  /*3630*/  STS [R244], R14 ;  /* 0x0000000ef4007388 */ /* 0x000fe20000000800 */
[----:B---3--:R-:W-:Y:S01]  /*3640*/  F2FP.PACK_AB R8, R192, R16 ;  /* 0x00000010c008723e */ /* 0x008fe200000000ff */
[----:B------:R-:W-:Y:S02]  /*3650*/  FMUL.FTZ R20, R186, R20 ;  /* 0x00000014ba147220 */ /* 0x000fe40000410000 */
[--C-:B------:R-:W-:Y:S02]  /*3660*/  FADD.FTZ R28, R28, -R5.reuse ;  /* 0x800000051c1c7221 */ /* 0x100fe40000010000 */
[--C-:B------:R-:W-:Y:S02]  /*3670*/  FADD.FTZ R29, R29, -R5.reuse ;  /* 0x800000051d1d7221 */ /* 0x100fe40000010000 */
[----:B------:R-:W-:Y:S02]  /*3680*/  FMUL.FTZ R9, R185, R21 ;  /* 0x00000015b9097220 */ /* 0x000fe40000410000 */
[----:B------:R-:W-:Y:S02]  /*3690*/  FMUL.FTZ R24, R177, R24 ;  /* 0x00000018b1187220 */ /* 0x000fe40000410000 */
[--C-:B------:R-:W-:Y:S01]  /*36a0*/  FADD.FTZ R33, R33, -R5.reuse ;  /* 0x8000000521217221 */ /* 0x100fe20000010000 */
[----:B------:R-:W-:Y:S01]  /*36b0*/  F2FP.PACK_AB R9, R9, R20 ;  /* 0x000000140909723e */ /* 0x000fe200000000ff */
[----:B------:R-:W-:Y:S01]  /*36c0*/  FADD.FTZ R32, R32, -R5 ;  /* 0x8000000520207221 */ /* 0x000fe20000010000 */
[----:B------:R-:W-:Y:S01]  /*36d0*/  F2FP.PACK_AB R5, R184, R187 ;  /* 0x000000bbb805723e */ /* 0x000fe200000000ff */
[----:B------:R-:W-:Y:S02]  /*36e0*/  FMUL.FTZ R10, R176, R25 ;  /* 0x00000019b00a7220 */ /* 0x000fe40000410000 */
[----:B------:R-:W-:Y:S02]  /*36f0*/  FMUL.FTZ R13, R12, R28 ;  /* 0x0000001c0c0d7220 */ /* 0x000fe40000410000 */
[----:B------:R2:W-:Y:S01]  /*3700*/  STS [R244+0x400], R5 ;  /* 0x00040005f4007388 */ /* 0x0005e20000000800 */
[----:B------:R-:W-:Y:S01]  /*3710*/  FMUL.FTZ R29, R173, R29 ;  /* 0x0000001dad1d7220 */ /* 0x000fe20000410000 */
[----:B------:R-:W-:Y:S01]  /*3720*/  F2FP.PACK_AB R10, R10, R24 ;  /* 0x000000180a0a723e */ /* 0x000fe200000000ff */
[----:B------:R-:W-:Y:S02]  /*3730*/  FMUL.FTZ R32, R16, R32 ;  /* 0x0000002010207220 */ /* 0x000fe40000410000 */
[----:B------:R-:W-:Y:S01]  /*3740*/  STS [R247], R11 ;  /* 0x0000000bf7007388 */ /* 0x000fe20000000800 */
[----:B------:R-:W-:Y:S01]  /*3750*/  FMUL.FTZ R12, R192, R33 ;  /* 0x00000021c00c7220 */ /* 0x000fe20000410000 */
[----:B------:R-:W-:Y:S03]  /*3760*/  F2FP.PACK_AB R13, R29, R13 ;  /* 0x0000000d1d0d723e */ /* 0x000fe600000000ff */
[----:B------:R-:W-:Y:S01]  /*3770*/  STS [R247+0x400], R7 ;  /* 0x00040007f7007388 */ /* 0x000fe20000000800 */
[----:B------:R-:W-:Y:S01]  /*3780*/  F2FP.PACK_AB R12, R12, R32 ;  /* 0x000000200c0c723e */ /* 0x000fe200000000ff */
[--C-:B-1----:R-:W-:Y:S03]  /*3790*/  FADD.FTZ R22, R22, -R4.reuse ;  /* 0x8000000416167221 */ /* 0x102fe60000010000 */
[----:B------:R1:W-:Y:S01]  /*37a0*/  STS [R245], R6 ;  /* 0x00000006f5007388 */ /* 0x0003e20000000800 */
[--C-:B------:R-:W-:Y:S02]  /*37b0*/  FADD.FTZ R23, R23, -R4.reuse ;  /* 0x8000000417177221 */ /* 0x100fe40000010000 */
[----:B------:R-:W-:Y:S02]  /*37c0*/  FMUL.FTZ R22, R187, R22 ;  /* 0x00000016bb167220 */ /* 0x000fe40000410000 */
[----:B------:R-:W-:Y:S02]  /*37d0*/  FMUL.FTZ R23, R184, R23 ;  /* 0x00000017b8177220 */ /* 0x000fe40000410000 */
[--C-:B------:R-:W-:Y:S02]  /*37e0*/  FADD.FTZ R27, R27, -R4.reuse ;  /* 0x800000041b1b7221 */ /* 0x100fe40000010000 */
[--C-:B------:R-:W-:Y:S01]  /*37f0*/  FADD.FTZ R26, R26, -R4.reuse ;  /* 0x800000041a1a7221 */ /* 0x100fe20000010000 */
[----:B--2---:R-:W-:Y:S01]  /*3800*/  F2FP.PACK_AB R5, R168, R172 ;  /* 0x000000aca805723e */ /* 0x004fe200000000ff */
[--C-:B------:R-:W-:Y:S02]  /*3810*/  FADD.FTZ R30, R30, -R4.reuse ;  /* 0x800000041e1e7221 */ /* 0x100fe40000010000 */
[----:B------:R-:W-:Y:S02]  /*3820*/  FMUL.FTZ R26, R179, R26 ;  /* 0x0000001ab31a7220 */ /* 0x000fe40000410000 */
[----:B------:R2:W-:Y:S01]  /*3830*/  STS [R245+0x400], R5 ;  /* 0x00040005f5007388 */ /* 0x0005e20000000800 */
[--C-:B------:R-:W-:Y:S02]  /*3840*/  FADD.FTZ R31, R31, -R4.reuse ;  /* 0x800000041f1f7221 */ /* 0x100fe40000010000 */
[----:B------:R-:W-:Y:S02]  /*3850*/  FMUL.FTZ R172, R172, R30 ;  /* 0x0000001eacac7220 */ /* 0x000fe40000410000 */
[----:B------:R-:W-:Y:S01]  /*3860*/  STS [R246], R8 ;  /* 0x00000008f6007388 */ /* 0x000fe20000000800 */
[----:B------:R-:W-:Y:S02]  /*3870*/  FMUL.FTZ R31, R168, R31 ;  /* 0x0000001fa81f7220 */ /* 0x000fe40000410000 */
[--C-:B------:R-:W-:Y:S02]  /*3880*/  FADD.FTZ R35, R35, -R4.reuse ;  /* 0x8000000423237221 */ /* 0x100fe40000010000 */
[----:B-1----:R-:W-:Y:S02]  /*3890*/  FMUL.FTZ R6, R178, R27 ;  /* 0x0000001bb2067220 */ /* 0x002fe40000410000 */
[----:B------:R-:W-:Y:S02]  /*38a0*/  FADD.FTZ R34, R34, -R4 ;  /* 0x8000000422227221 */ /* 0x000fe40000010000 */
[----:B------:R-:W-:Y:S01]  /*38b0*/  FMUL.FTZ R4, R193, R35 ;  /* 0x00000023c1047220 */ /* 0x000fe20000410000 */
[----:B------:R-:W-:Y:S01]  /*38c0*/  F2FP.PACK_AB R6, R6, R26 ;  /* 0x0000001a0606723e */ /* 0x000fe200000000ff */
[----:B------:R-:W-:Y:S05]  /*38d0*/  FMUL.FTZ R34, R15, R34 ;  /* 0x000000220f227220 */ /* 0x000fea0000410000 */
[----:B------:R-:W-:Y:S02]  /*38e0*/  F2FP.PACK_AB R4, R4, R34 ;  /* 0x000000220404723e */ /* 0x000fe400000000ff */
[----:B--2---:R-:W-:Y:S05]  /*38f0*/  F2FP.PACK_AB R5, R193, R15 ;  /* 0x0000000fc105723e */ /* 0x004fea00000000ff */
[----:B------:R1:W-:Y:S05]  /*3900*/  STS [R246+0x400], R5 ;  /* 0x00040005f6007388 */ /* 0x0003ea0000000800 */
[----:B------:R-:W-:Y:S01]  /*3910*/  BAR.SYNC.DEFER_BLOCKING 0x0 ;  /* 0x0000000000007b1d */ /* 0x000fe20000010000 */
[----:B-1----:R-:W-:Y:S05]  /*3920*/  F2FP.PACK_AB R5, R23, R22 ;  /* 0x000000161705723e */ /* 0x002fea00000000ff */
[----:B------:R-:W-:Y:S05]  /*3930*/  STS [R244+0x2000], R9 ;  /* 0x00200009f4007388 */ /* 0x000fea0000000800 */
[----:B------:R1:W-:Y:S05]  /*3940*/  STS [R244+0x2400], R5 ;  /* 0x00240005f4007388 */ /* 0x0003ea0000000800 */
        /* <DEDUP_REMOVED lines=109> */
[----:B-123--:R-:W-:Y:S01]  /*4020*/  LOP3.LUT P5, RZ, R252, 0x1, RZ, 0xc0, !PT ;  /* 0x00000001fcff7812 */ /* 0x00efe200078ac0ff */
[----:B------:R-:W2:Y:S01]  /*4030*/  LDL.64 R202, [R1+0x10] ;  /* 0x0000100001ca7983 */ /* 0x000ea20000100a00 */
[C---:B------:R-:W-:Y:S01]  /*4040*/  LOP3.LUT P4, RZ, R250.reuse, 0x2, RZ, 0xc0, !PT ;  /* 0x00000002faff7812 */ /* 0x040fe2000788c0ff */
[----:B------:R-:W-:Y:S01]  /*4050*/  USHF.R.S32.HI UR22, URZ, 0x1f, UR21 ;  /* 0x0000001f3f167899 */ /* 0x000fe20008011415 */
[----:B------:R-:W-:Y:S01]  /*4060*/  LOP3.LUT P6, RZ, R250, 0x8, RZ, 0xc0, !PT ;  /* 0x00000008faff7812 */ /* 0x000fe200078cc0ff */
[----:B------:R-:W3:Y:S01]  /*4070*/  LDL.64 R200, [R1+0x8] ;  /* 0x0000080001c87983 */ /* 0x000ee20000100a00 */
[----:B------:R-:W-:Y:S01]  /*4080*/  ULDC.64 UR4, c[0x0][0x208] ;  /* 0x0000820000047ab9 */ /* 0x000fe20000000a00 */
[----:B------:R-:W-:Y:S01]  /*4090*/  IMAD.U32 R18, RZ, RZ, UR17 ;  /* 0x00000011ff127e24 */ /* 0x000fe2000f8e00ff */
[----:B------:R-:W-:Y:S01]  /*40a0*/  UIMAD UR22, UR22, UR4, URZ ;  /* 0x00000004161672a4 */ /* 0x000fe2000f8e023f */
[----:B------:R-:W4:Y:S01]  /*40b0*/  LDL.64 R164, [R1] ;  /* 0x0000000001a47983 */ /* 0x000f220000100a00 */
[----:B------:R-:W-:Y:S01]  /*40c0*/  UIMAD.WIDE.U32 UR24, UR21, UR4, URZ ;  /* 0x00000004151872a5 */ /* 0x000fe2000f8e003f */
[----:B------:R-:W-:Y:S01]  /*40d0*/  IMAD.U32 R16, RZ, RZ, UR17 ;  /* 0x00000011ff107e24 */ /* 0x000fe2000f8e00ff */
[----:B------:R-:W-:Y:S01]  /*40e0*/  UIMAD UR22, UR21, UR5, UR22 ;  /* 0x00000005151672a4 */ /* 0x000fe2000f8e0216 */
[----:B------:R-:W1:Y:S01]  /*40f0*/  S2R R12, SR_CTAID.Y ;  /* 0x00000000000c7919 */ /* 0x000e620000002600 */
[----:B------:R-:W-:Y:S01]  /*4100*/  IMAD.U32 R14, RZ, RZ, UR17 ;  /* 0x00000011ff0e7e24 */ /* 0x000fe2000f8e00ff */
[----:B------:R-:W-:Y:S01]  /*4110*/  USHF.L.U32 UR4, UR21, 0x6, URZ ;  /* 0x0000000615047899 */ /* 0x000fe2000800063f */
[----:B------:R-:W-:Y:S01]  /*4120*/  IMAD.U32 R8, RZ, RZ, UR24 ;  /* 0x00000018ff087e24 */ /* 0x000fe2000f8e00ff */
[----:B------:R-:W-:Y:S01]  /*4130*/  UIADD3 UR22, UR25, UR22, URZ ;  /* 0x0000001619167290 */ /* 0x000fe2000fffe03f */
[----:B------:R-:W-:Y:S02]  /*4140*/  IMAD.U32 R10, RZ, RZ, UR24 ;  /* 0x00000018ff0a7e24 */ /* 0x000fe4000f8e00ff */
[----:B-----5:R-:W-:Y:S03]  /*4150*/  IMAD.MOV.U32 R11, RZ, RZ, R241 ;  /* 0x000000ffff0b7224 */ /* 0x020fe600078e00f1 */
[----:B------:R-:W-:Y:S01]  /*4160*/  IMAD.U32 R9, RZ, RZ, UR22 ;  /* 0x00000016ff097e24 */ /* 0x000fe2000f8e00ff */
[----:B-1----:R-:W-:Y:S05]  /*4170*/  SHF.R.S32.HI R13, RZ, 0x1f, R12 ;  /* 0x0000001fff0d7819 */ /* 0x002fea000001140c */
[----:B------:R-:W-:Y:S04]  /*4180*/  IMAD R13, R13, c[0x0][0x288], RZ ;  /* 0x0000a2000d0d7a24 */ /* 0x000fe800078e02ff */
[----:B------:R-:W-:Y:S01]  /*4190*/  IMAD R13, R12, c[0x0][0x28c], R13 ;  /* 0x0000a3000c0d7a24 */ /* 0x000fe200078e020d */
[----:B--2---:R-:W-:Y:S04]  /*41a0*/  LEA R8, P2, R8, R202, 0x7 ;  /* 0x000000ca08087211 */ /* 0x004fe800078438ff */
[----:B------:R-:W-:Y:S01]  /*41b0*/  LEA.HI.X R9, R10, R203, R9, 0x7, P2 ;  /* 0x000000cb0a097211 */ /* 0x000fe200010f3c09 */
[----:B------:R-:W-:Y:S01]  /*41c0*/  IMAD.MOV.U32 R10, RZ, RZ, R240 ;  /* 0x000000ffff0a7224 */ /* 0x000fe200078e00f0 */
[----:B------:R-:W-:Y:S03]  /*41d0*/  IADD3 R18, P3, P2, R18, 0x80, R8 ;  /* 0x0000008012127810 */ /* 0x000fe60007a7e008 */
[----:B------:R-:W-:Y:S01]  /*41e0*/  IMAD.WIDE.U32 R10, R12, c[0x0][0x288], R10 ;  /* 0x0000a2000c0a7a25 */ /* 0x000fe200078e000a */
[--C-:B------:R-:W-:Y:S02]  /*41f0*/  IADD3.X R19, RZ, UR16, R9.reuse, P3, P2 ;  /* 0x00000010ff137c10 */ /* 0x100fe40009fe4409 */
[--C-:B------:R-:W-:Y:S04]  /*4200*/  IADD3 R16, P3, P2, R16, 0x100, R8.reuse ;  /* 0x0000010010107810 */ /* 0x100fe80007a7e008 */
[--C-:B------:R-:W-:Y:S02]  /*4210*/  IADD3.X R17, RZ, UR16, R9.reuse, P3, P2 ;  /* 0x00000010ff117c10 */ /* 0x100fe40009fe4409 */
        /* <DEDUP_REMOVED lines=12> */
[----:B---3--:R-:W-:Y:S04]  /*42e0*/  IADD3 R10, -R200, c[0x0][0x168], -R10 ;  /* 0x00005a00c80a7a10 */ /* 0x008fe80007ffe90a */
[C---:B------:R-:W-:Y:S02]  /*42f0*/  ISETP.LT.OR P2, PT, R10.reuse, 0x1, !P5 ;  /* 0x000000010a00780c */ /* 0x040fe40006f41670 */
[C---:B------:R-:W-:Y:S11]  /*4300*/  ISETP.LT.OR P5, PT, R10.reuse, 0x21, !P5 ;  /* 0x000000210a00780c */ /* 0x040ff60006fa1670 */
[----:B------:R-:W-:Y:S01]  /*4310*/  @!PT LDS RZ, [RZ] ;  /* 0x00000000fffff984 */ /* 0x000fe20000000800 */
[----:B------:R-:W-:Y:S01]  /*4320*/  @!PT LDS RZ, [RZ] ;  /* 0x00000000fffff984 */ /* 0x000fe20000000800 */
[----:B------:R-:W-:Y:S01]  /*4330*/  @!PT LDS RZ, [RZ] ;  /* 0x00000000fffff984 */ /* 0x000fe20000000800 */
[----:B------:R1:W-:Y:S01]  /*4340*/  LDGSTS.E.BYPASS.LTC128B.128 [R242+0x18080], [R8.64], !P2 ;  /* 0x1808000008f27fae */ /* 0x0003e2000d101d4e */
[C---:B------:R-:W-:Y:S02]  /*4350*/  ISETP.LT.OR P2, PT, R10.reuse, 0x1, !P4 ;  /* 0x000000010a00780c */ /* 0x040fe40006741670 */
[C---:B------:R-:W-:Y:S11]  /*4360*/  ISETP.LT.OR P4, PT, R10.reuse, 0x21, !P4 ;  /* 0x000000210a00780c */ /* 0x040ff60006781670 */
[----:B------:R1:W-:Y:S01]  /*4370*/  LDGSTS.E.BYPASS.LTC128B.128 [R242+0x1a080], [R8.64+0x80], !P2 ;  /* 0x1a08008008f27fae */ /* 0x0003e2000d101d4e */
[C---:B------:R-:W-:Y:S02]  /*4380*/  ISETP.LT.OR P2, PT, R10.reuse, 0x1, !P3 ;  /* 0x000000010a00780c */ /* 0x040fe40005f41670 */
[C---:B------:R-:W-:Y:S11]  /*4390*/  ISETP.LT.OR P3, PT, R10.reuse, 0x21, !P3 ;  /* 0x000000210a00780c */ /* 0x040ff60005f61670 */
[----:B------:R1:W-:Y:S01]  /*43a0*/  LDGSTS.E.BYPASS.LTC128B.128 [R242+0x1c080], [R8.64+0x100], !P2 ;  /* 0x1c08010008f27fae */ /* 0x0003e2000d101d4e */
[C---:B------:R-:W-:Y:S02]  /*43b0*/  ISETP.LT.OR P2, PT, R10.reuse, 0x1, !P6 ;  /* 0x000000010a00780c */ /* 0x040fe40007741670 */
[----:B------:R-:W-:Y:S11]  /*43c0*/  ISETP.LT.OR P6, PT, R10, 0x21, !P6 ;  /* 0x000000210a00780c */ /* 0x000ff600077c1670 */
[----:B------:R1:W-:Y:S02]  /*43d0*/  LDGSTS.E.BYPASS.LTC128B.128 [R242+0x1e080], [R8.64+0x180], !P2 ;  /* 0x1e08018008f27fae */ /* 0x0003e4000d101d4e */
[----:B-1----:R-:W-:Y:S04]  /*43e0*/  IADD3 R8, P2, R8, UR17, RZ ;  /* 0x0000001108087c10 */ /* 0x002fe8000ff5e0ff */
[----:B------:R-:W-:Y:S05]  /*43f0*/  IADD3.X R9, R9, UR16, RZ, P2, !PT ;  /* 0x0000001009097c10 */ /* 0x000fea00097fe4ff */
[----:B------:R4:W-:Y:S04]  /*4400*/  LDGSTS.E.BYPASS.LTC128B.128 [R242+0x19080], [R8.64], !P5 ;  /* 0x1908000008f27fae */ /* 0x0009e8000e901d4e */
[----:B------:R1:W-:Y:S04]  /*4410*/  LDGSTS.E.BYPASS.LTC128B.128 [R242+0x1b080], [R18.64], !P4 ;  /* 0x1b08000012f27fae */ /* 0x0003e8000e101d4e */
[----:B------:R1:W-:Y:S04]  /*4420*/  LDGSTS.E.BYPASS.LTC128B.128 [R242+0x1d080], [R16.64], !P3 ;  /* 0x1d08000010f27fae */ /* 0x0003e8000d901d4e */
[----:B------:R1:W-:Y:S01]  /*4430*/  LDGSTS.E.BYPASS.LTC128B.128 [R242+0x1f080], [R14.64], !P6 ;  /* 0x1f0800000ef27fae */ /* 0x0003e2000f101d4e */
[----:B----4-:R-:W-:Y:S05]  /*4440*/  @!P0 IMAD.SHL.U32 R8, R164, 0x10, RZ ;  /* 0x00000010a4088824 */ /* 0x010fea00078e00ff */
[----:B------:R1:W-:Y:S02]  /*4450*/  @!P0 LDGSTS.E.BYPASS.LTC128B.128 [R8+0x20180], [R12.64] ;  /* 0x201800000c088fae */ /* 0x0003e4000b901d4e */
.L_x_596:
        /* <DEDUP_REMOVED lines=91> */
[----:B--2---:R-:W-:Y:S01]  /*4a10*/  LOP3.LUT P4, RZ, R251, 0x1, RZ, 0xc0, !PT ;  /* 0x00000001fbff7812 */ /* 0x004fe2000788c0ff */
[----:B------:R-:W2:Y:S01]  /*4a20*/  LDL.64 R180, [R1+0x18] ;  /* 0x0000180001b47983 */ /* 0x000ea20000100a00 */
[C---:B------:R-:W-:Y:S01]  /*4a30*/  LOP3.LUT P3, RZ, R249.reuse, 0x2, RZ, 0xc0, !PT ;  /* 0x00000002f9ff7812 */ /* 0x040fe2000786c0ff */
[----:B------:R-:W-:Y:S01]  /*4a40*/  USHF.R.S32.HI UR22, URZ, 0x1f, UR21 ;  /* 0x0000001f3f167899 */ /* 0x000fe20008011415 */
[----:B------:R-:W-:Y:S01]  /*4a50*/  LOP3.LUT P5, RZ, R249, 0x8, RZ, 0xc0, !PT ;  /* 0x00000008f9ff7812 */ /* 0x000fe200078ac0ff */
[----:B----4-:R-:W4:Y:S01]  /*4a60*/  LDL.64 R226, [R1+0x8] ;  /* 0x0000080001e27983 */ /* 0x010f220000100a00 */
[----:B------:R-:W-:Y:S01]  /*4a70*/  ULDC.64 UR4, c[0x0][0x178] ;  /* 0x00005e0000047ab9 */ /* 0x000fe20000000a00 */
[----:B------:R-:W-:Y:S01]  /*4a80*/  IMAD.U32 R14, RZ, RZ, UR9 ;  /* 0x00000009ff0e7e24 */ /* 0x000fe2000f8e00ff */
[----:B------:R-:W-:Y:S01]  /*4a90*/  UIMAD UR22, UR22, UR4, URZ ;  /* 0x00000004161672a4 */ /* 0x000fe2000f8e023f */
[----:B---3--:R-:W3:Y:S01]  /*4aa0*/  LDL.64 R224, [R1] ;  /* 0x0000000001e07983 */ /* 0x008ee20000100a00 */
        /* <DEDUP_REMOVED lines=34> */
[----:B----4-:R-:W-:Y:S04]  /*4cd0*/  IADD3 R6, -R226, c[0x0][0x168], -R6 ;  /* 0x00005a00e2067a10 */ /* 0x010fe80007ffe906 */
        /* <DEDUP_REMOVED lines=21> */
[----:B---3--:R-:W-:Y:S05]  /*4e30*/  @!P0 IMAD.SHL.U32 R4, R224, 0x10, RZ ;  /* 0x00000010e0048824 */ /* 0x008fea00078e00ff */
[----:B------:R1:W-:Y:S02]  /*4e40*/  @!P0 LDGSTS.E.BYPASS.LTC128B.128 [R4+0x20080], [R8.64] ;  /* 0x2008000008048fae */ /* 0x0003e4000b901d4e */
.L_x_597:
[----:B-12---:R-:W2:Y:S01]  /*4e50*/  LDL.64 R8, [R1+0x28] ;  /* 0x0000280001087983 */ /* 0x006ea20000100a00 */
[----:B------:R-:W-:Y:S02]  /*4e60*/  USHF.L.U32 UR11, UR11, 0xe, URZ ;  /* 0x0000000e0b0b7899 */ /* 0x000fe4000800063f */
[----:B------:R-:W-:Y:S01]  /*4e70*/  UISETP.GE.AND UP0, UPT, UR21, UR20, UPT ;  /* 0x000000141500728c */ /* 0x000fe2000bf06270 */
[----:B----4-:R-:W4:Y:S03]  /*4e80*/  LDL R6, [R1+0x30] ;  /* 0x0000300001067983 */ /* 0x010f260000100800 */
[----:B------:R-:W-:Y:S01]  /*4e90*/  IMAD.U32 R5, RZ, RZ, UR11 ;  /* 0x0000000bff057e24 */ /* 0x000fe2000f8e00ff */
[----:B------:R-:W-:Y:S04]  /*4ea0*/  LDSM.16.MT88.4 R224, [R0+0x5080] ;  /* 0x0050800000e0783b */ /* 0x000fe80000004200 */
[----:B------:R-:W0:Y:S01]  /*4eb0*/  LDGDEPBAR ;  /* 0x00000000000079af */ /* 0x000e220000000000 */
[----:B--2---:R-:W-:Y:S01]  /*4ec0*/  IADD3 R4, P1, R8, UR11, RZ ;  /* 0x0000000b08047c10 */ /* 0x004fe2000ff3e0ff */
[----:B------:R-:W-:Y:S03]  /*4ed0*/  UMOV UR11, UR21 ;  /* 0x00000015000b7c82 */ /* 0x000fe60008000000 */
[----:B----4-:R-:W-:Y:S02]  /*4ee0*/  LEA.HI.X.SX32 R5, R5, R6, 0x1, P1 ;  /* 0x0000000605057211 */ /* 0x010fe400008f0eff */
[C---:B-----5:R-:W-:Y:S04]  /*4ef0*/  LEA R240, P1, R4.reuse, c[0x0][0x220], 0x2 ;  /* 0x0000880004f07a11 */ /* 0x060fe800078210ff */
[----:B------:R-:W-:Y:S02]  /*4f00*/  LEA.HI.X R241, R4, c[0x0][0x224], R5, 0x2, P1 ;  /* 0x0000890004f17a11 */ /* 0x000fe400008f1405 */
[-C--:B------:R-:W-:Y:S01]  /*4f10*/  HMMA.16816.F32 R4, R192, R16.reuse, RZ ;  /* 0x00000010c004723c */ /* 0x080fe200000018ff */
[----:B------:R-:W-:Y:S07]  /*4f20*/  PLOP3.LUT P1, PT, PT, PT, UP0, 0x80, 0x0 ;  /* 0x000000000000781c */ /* 0x000fee0003f2f008 */
        /* <DEDUP_REMOVED lines=14> */
[----:B------:R-:W-:Y:S01]  /*5010*/  HMMA.16816.F32 R192, R192, R198, RZ ;  /* 0x000000c6c0c0723c */ /* 0x000fe200000018ff */
[----:B------:R-:W-:Y:S07]  /*5020*/  LDSM.16.M88.4 R196, [R239] ;  /* 0x00000000efc4783b */ /* 0x000fee0000000200 */
[-C--:B------:R-:W-:Y:S08]  /*5030*/  HMMA.16816.F32 R4, R200, R204.reuse, R4 ;  /* 0x000000ccc804723c */ /* 0x080ff00000001804 */
[C---:B------:R-:W-:Y:S08]  /*5040*/  HMMA.16816.F32 R8, R208.reuse, R204, R8 ;  /* 0x000000ccd008723c */ /* 0x040ff00000001808 */
[-C--:B------:R-:W-:Y:S08]  /*5050*/  HMMA.16816.F32 R12, R208, R206.reuse, R12 ;  /* 0x000000ced00c723c */ /* 0x080ff0000000180c */
[C---:B------:R-:W-:Y:S01]  /*5060*/  HMMA.16816.F32 R16, R200.reuse, R206, R16 ;  /* 0x000000cec810723c */ /* 0x040fe20000001810 */
[----:B------:R-:W1:Y:S07]  /*5070*/  LDSM.16.MT88.4 R204, [R0+0x1080] ;  /* 0x0010800000cc783b */ /* 0x000e6e0000004200 */
[-C--:B---3--:R-:W-:Y:S08]  /*5080*/  HMMA.16816.F32 R20, R200, R212.reuse, R20 ;  /* 0x000000d4c814723c */ /* 0x088ff00000001814 */
[C---:B------:R-:W-:Y:S08]  /*5090*/  HMMA.16816.F32 R24, R208.reuse, R212, R24 ;  /* 0x000000d4d018723c */ /* 0x040ff00000001818 */
[-C--:B------:R-:W-:Y:S08]  /*50a0*/  HMMA.16816.F32 R28, R208, R214.reuse, R28 ;  /* 0x000000d6d01c723c */ /* 0x080ff0000000181c */
[C---:B------:R-:W-:Y:S01]  /*50b0*/  HMMA.16816.F32 R32, R200.reuse, R214, R32 ;  /* 0x000000d6c820723c */ /* 0x040fe20000001820 */
[----:B------:R-:W2:Y:S07]  /*50c0*/  LDSM.16.M88.4 R212, [R239+0x1000] ;  /* 0x00100000efd4783b */ /* 0x000eae0000000200 */
[-C--:B------:R-:W-:Y:S08]  /*50d0*/  HMMA.16816.F32 R164, R200, R216.reuse, R164 ;  /* 0x000000d8c8a4723c */ /* 0x080ff000000018a4 */
[C---:B------:R-:W-:Y:S08]  /*50e0*/  HMMA.16816.F32 R168, R208.reuse, R216, R168 ;  /* 0x000000d8d0a8723c */ /* 0x040ff000000018a8 */
[-C--:B------:R-:W-:Y:S08]  /*50f0*/  HMMA.16816.F32 R172, R208, R218.reuse, R172 ;  /* 0x000000dad0ac723c */ /* 0x080ff000000018ac */
[C---:B------:R-:W-:Y:S01]  /*5100*/  HMMA.16816.F32 R176, R200.reuse, R218, R176 ;  /* 0x000000dac8b0723c */ /* 0x040fe200000018b0 */
[----:B------:R-:W3:Y:S07]  /*5110*/  LDSM.16.MT88.4 R216, [R0+0x3080] ;  /* 0x0030800000d8783b */ /* 0x000eee0000004200 */
[-C--:B------:R-:W-:Y:S08]  /*5120*/  HMMA.16816.F32 R180, R200, R220.reuse, R180 ;  /* 0x000000dcc8b4723c */ /* 0x080ff000000018b4 */
[C---:B------:R-:W-:Y:S08]  /*5130*/  HMMA.16816.F32 R184, R208.reuse, R220, R184 ;  /* 0x000000dcd0b8723c */ /* 0x040ff000000018b8 */
[-C--:B------:R-:W-:Y:S01]  /*5140*/  HMMA.16816.F32 R188, R208, R222.reuse, R188 ;  /* 0x000000ded0bc723c */ /* 0x080fe200000018bc */
[----:B------:R-:W4:Y:S07]  /*5150*/  LDSM.16.MT88.4 R208, [R0+0x7080] ;  /* 0x0070800000d0783b */ /* 0x000f2e0000004200 */
[----:B------:R-:W-:Y:S01]  /*5160*/  HMMA.16816.F32 R192, R200, R222, R192 ;  /* 0x000000dec8c0723c */ /* 0x000fe200000018c0 */
[----:B------:R-:W-:Y:S04]  /*5170*/  LDSM.16.M88.4 R200, [R238] ;  /* 0x00000000eec8783b */ /* 0x000fe80000000200 */
[----:B------:R-:W-:Y:S03]  /*5180*/  LDSM.16.MT88.4 R220, [R0+0x3880] ;  /* 0x0038800000dc783b */ /* 0x000fe60000004200 */
[-C--:B-1----:R-:W-:Y:S08]  /*5190*/  HMMA.16816.F32 R4, R196, R204.reuse, R4 ;  /* 0x000000ccc404723c */ /* 0x082ff00000001804 */
[C---:B--2---:R-:W-:Y:S08]  /*51a0*/  HMMA.16816.F32 R8, R212.reuse, R204, R8 ;  /* 0x000000ccd408723c */ /* 0x044ff00000001808 */
        /* <DEDUP_REMOVED lines=13> */
[-C--:B----4-:R-:W-:Y:S08]  /*5280*/  HMMA.16816.F32 R180, R196, R208.reuse, R180 ;  /* 0x000000d0c4b4723c */ /* 0x090ff000000018b4 */
[C---:B------:R-:W-:Y:S08]  /*5290*/  HMMA.16816.F32 R184, R212.reuse, R208, R184 ;  /* 0x000000d0d4b8723c */ /* 0x040ff000000018b8 */
[-C--:B------:R-:W-:Y:S01]  /*52a0*/  HMMA.16816.F32 R188, R212, R210.reuse, R188 ;  /* 0x000000d2d4bc723c */ /* 0x080fe200000018bc */
[----:B------:R-:W4:Y:S07]  /*52b0*/  LDSM.16.MT88.4 R212, [R0+0x7880] ;  /* 0x0078800000d4783b */ /* 0x000f2e0000004200 */
[----:B------:R-:W-:Y:S08]  /*52c0*/  HMMA.16816.F32 R192, R196, R210, R192 ;  /* 0x000000d2c4c0723c */ /* 0x000ff000000018c0 */
[-C--:B-1----:R-:W-:Y:S08]  /*52d0*/  HMMA.16816.F32 R4, R200, R204.reuse, R4 ;  /* 0x000000ccc804723c */ /* 0x082ff00000001804 */
[C---:B--2---:R-:W-:Y:S08]  /*52e0*/  HMMA.16816.F32 R8, R216.reuse, R204, R8 ;  /* 0x000000ccd808723c */ /* 0x044ff00000001808 */
[-C--:B------:R-:W-:Y:S07]  /*52f0*/  HMMA.16816.F32 R12, R216, R206.reuse, R12 ;  /* 0x000000ced80c723c */ /* 0x080fee000000180c */
[----:B------:R1:W-:Y:S01]  /*5300*/  RED.E.ADD.F32.FTZ.RN.STRONG.GPU [R240.64], R4 ;  /* 0x00000004f000798e */ /* 0x0003e2000c10e78e */
        /* <DEDUP_REMOVED lines=27> */
[-C--:B----4-:R-:W-:Y:S03]  /*54c0*/  HMMA.16816.F32 R180, R200, R212.reuse, R180 ;  /* 0x000000d4c8b4723c */ /* 0x090fe600000018b4 */
        /* <DEDUP_REMOVED lines=49> */
.L_x_595:
[----:B-1----:R-:W2:Y:S01]  /*57e0*/  LDL.LU.64 R8, [R1] ;  /* 0x0000000001087983 */ /* 0x002ea20000300a00 */
[----:B------:R-:W1:Y:S01]  /*57f0*/  S2UR UR4, SR_CTAID.X ;  /* 0x00000000000479c3 */ /* 0x000e620000002500 */
[----:B------:R-:W-:Y:S01]  /*5800*/  MOV R0, c[0x0][0x338] ;  /* 0x0000ce0000007a02 */ /* 0x000fe20000000f00 */
        /* <DEDUP_REMOVED lines=233> */
.L_x_599:
        /* <DEDUP_REMOVED lines=14> */
.L_x_1162:


//--------------------- .text._ZN7cutlass13device_kernelIN5flash19enable_sm80_to_sm89INS1_16FlashAttnBwdSm80INS1_25CollectiveMainloopBwdSm80ILi1ELi1EN4cute5tupleIJNS5_1CILi64EEES8_NS7_ILi256EEEEEENS_6half_tEfNS_4arch4Sm80ELb0ELb0ELb0ELb1ELb0ELb0ELb0ELb0ELi2ELi4ELi2ELi2ELb0EEENS1_21CollectiveEpilogueBwdISA_SB_SD_Li256ELb1ELb0ELi4EEENS1_19SingleTileSchedulerILb1ELb0ELb0ELi64EEEEEEEEEvNT_6ParamsE --------------------------
	.section	.text._ZN7cutlass13device_kernelIN5flash19enable_sm80_to_sm89INS1_16FlashAttnBwdSm80INS1_25CollectiveMainloopBwdSm80ILi1ELi1EN4cute5tupleIJNS5_1CILi64EEES8_NS7_ILi256EEEEEENS_6half_tEfNS_4arch4Sm80ELb0ELb0ELb0ELb1ELb0ELb0ELb0ELb0ELi2ELi4ELi2ELi2ELb0EEENS1_21CollectiveEpilogueBwdISA_SB_SD_Li256ELb1ELb0ELi4EEENS1_19SingleTileSchedulerILb1ELb0ELb0ELi64EEEEEEEEEvNT_6ParamsE,"ax",@progbits
	.sectioninfo	@"SHI_REGISTERS=255"
	.align	128
.text._ZN7cutlass13device_kernelIN5flash19enable_sm80_to_sm89INS1_16FlashAttnBwdSm80INS1_25CollectiveMainloopBwdSm80ILi1ELi1EN4cute5tupleIJNS5_1CILi64EEES8_NS7_ILi256EEEEEENS_6half_tEfNS_4arch4Sm80ELb0ELb0ELb0ELb1ELb0ELb0ELb0ELb0ELi2ELi4ELi2ELi2ELb0EEENS1_21CollectiveEpilogueBwdISA_SB_SD_Li256ELb1ELb0ELi4EEENS1_19SingleTileSchedulerILb1ELb0ELb0ELi64EEEEEEEEEvNT_6ParamsE:
        .type           _ZN7cutlass13device_kernelIN5flash19enable_sm80_to_sm89INS1_16FlashAttnBwdSm80INS1_25CollectiveMainloopBwdSm80ILi1ELi1EN4cute5tupleIJNS5_1CILi64EEES8_NS7_ILi256EEEEEENS_6half_tEfNS_4arch4Sm80ELb0ELb0ELb0ELb1ELb0ELb0ELb0ELb0ELi2ELi4ELi2ELi2ELb0EEENS1_21CollectiveEpilogueBwdISA_SB_SD_Li256ELb1ELb0ELi4EEENS1_19SingleTileSchedulerILb1ELb0ELb0ELi64EEEEEEEEEvNT_6ParamsE,@function
        .size           _ZN7cutlass13device_kernelIN5flash19enable_sm80_to_sm89INS1_16FlashAttnBwdSm80INS1_25CollectiveMainloopBwdSm80ILi1ELi1EN4cute5tupleIJNS5_1CILi64EEES8_NS7_ILi256EEEEEENS_6half_tEfNS_4arch4Sm80ELb0ELb0ELb0ELb1ELb0ELb0ELb0ELb0ELi2ELi4ELi2ELi2ELb0EEENS1_21CollectiveEpilogueBwdISA_SB_SD_Li256ELb1ELb0ELi4EEENS1_19SingleTileSchedulerILb1ELb0ELb0ELi64EEEEEEEEEvNT_6ParamsE,(.L_x_1163 - _ZN7cutlass13device_kernelIN5flash19enable_sm80_to_sm89INS1_16FlashAttnBwdSm80INS1_25CollectiveMainloopBwdSm80ILi1ELi1EN4cute5tupleIJNS5_1CILi64EEES8_NS7_ILi256EEEEEENS_6half_tEfNS_4arch4Sm80ELb0ELb0ELb0ELb1ELb0ELb0ELb0ELb0ELi2ELi4ELi2ELi2ELb0EEENS1_21CollectiveEpilogueBwdISA_SB_SD_Li256ELb1ELb0ELi4EEENS1_19SingleTileSchedulerILb1ELb0ELb0ELi64EEEEEEEEEvNT_6ParamsE)
        .other          _ZN7cutlass13device_kernelIN5flash19enable_sm80_to_sm89INS1_16FlashAttnBwdSm80INS1_25CollectiveMainloopBwdSm80ILi1ELi1EN4cute5tupleIJNS5_1CILi64EEES8_NS7_ILi256EEEEEENS_6half_tEfNS_4arch4Sm80ELb0ELb0ELb0ELb1ELb0ELb0ELb0ELb0ELi2ELi4ELi2ELi2ELb0EEENS1_21CollectiveEpilogueBwdISA_SB_SD_Li256ELb1ELb0ELi4EEENS1_19SingleTileSchedulerILb1ELb0ELb0ELi64EEEEEEEEEvNT_6ParamsE,@"STO_CUDA_ENTRY STV_DEFAULT"
_ZN7cutlass13device_kernelIN5flash19enable_sm80_to_sm89INS1_16FlashAttnBwdSm80INS1_25CollectiveMainloopBwdSm80ILi1ELi1EN4cute5tupleIJNS5_1CILi64EEES8_NS7_ILi256EEEEEENS_6half_tEfNS_4arch4Sm80ELb0ELb0ELb0ELb1ELb0ELb0ELb0ELb0ELi2ELi4ELi2ELi2ELb0EEENS1_21CollectiveEpilogueBwdISA_SB_SD_Li256ELb1ELb0ELi4EEENS1_19SingleTileSchedulerILb1ELb0ELb0ELi64EEEEEEEEEvNT_6ParamsE:
        /* <DEDUP_REMOVED lines=18> */
.L_x_601:
        /* <DEDUP_REMOVED lines=8> */
.L_x_603:
[----:B------:R-:W-:Y:S02]  /*01a0*/  MOV R0, c[0x0][0x3a4] ;  /* 0x0000e90000007a02 */ /* 0x000fe40000000f00 */
.L_x_602:
[----:B-1----:R-:W-:-:S05]  /*01b0*/  IMAD.SHL.U32 R2, R103, 0x40, RZ ;  /* 0x0000004067027824 */ /* 0x002fca00078e00ff */
[----:B-----5:R-:W-:-:S04]  /*01c0*/  ISETP.GE.AND P0, PT, R2, R0, PT ;  /* 0x000000000200720c */ /* 0x020fc80003f06270 */
[----:B------:R-:W-:-:S05]  /*01d0*/  SEL R0, R5, 0xffffffff, !P0 ;  /* 0xffffffff05007807 */ /* 0x000fca0004000000 */
[----:B------:R1:W-:Y:S01]  /*01e0*/  STL [R1+0x30], R0 ;  /* 0x0000300001007387 */ /* 0x0003e20000100800 */
[----:B------:R-:W-:Y:S05]  /*01f0*/  BRA `(.L_x_604) ;  /* 0x0000012000007947 */ /* 0x000fea0003800000 */
.L_x_600:
[----:B---34-:R-:W-:-:S04]  /*0200*/  ISETP.NE.U32.AND P0, PT, RZ, c[0x0][0x3c0], PT ;  /* 0x0000f000ff007a0c */ /* 0x018fc80003f05070 */
[----:B------:R-:W-:-:S13]  /*0210*/  ISETP.NE.AND.EX P0, PT, RZ, c[0x0][0x3c4], PT, P0 ;  /* 0x0000f100ff007a0c */ /* 0x000fda0003f05300 */
[----:B------:R-:W-:Y:S05]  /*0220*/  @!P0 BRA `(.L_x_605) ;  /* 0x0000002000008947 */ /* 0x000fea0003800000 */
[----:B------:R1:W5:Y:S01]  /*0230*/  LDG.E R0, [R2.64] ;  /* 0x0000000a02007981 */ /* 0x000362000c1e1900 */
[----:B------:R-:W-:Y:S05]  /*0240*/  BRA `(.L_x_606) ;  /* 0x0000009000007947 */ /* 0x000fea0003800000 */
.L_x_605:
        /* <DEDUP_REMOVED lines=8> */
.L_x_607:
[----:B------:R-:W-:Y:S02]  /*02d0*/  MOV R0, c[0x0][0x3a4] ;  /* 0x0000e90000007a02 */ /* 0x000fe40000000f00 */
.L_x_606:
[----:B-1----:R-:W-:-:S05]  /*02e0*/  IMAD.SHL.U32 R2, R103, 0x40, RZ ;  /* 0x0000004067027824 */ /* 0x002fca00078e00ff */
[----:B-----5:R-:W-:-:S04]  /*02f0*/  ISETP.GE.AND P0, PT, R2, R0, PT ;  /* 0x000000000200720c */ /* 0x020fc80003f06270 */
[----:B------:R-:W-:-:S05]  /*0300*/  SEL R0, R5, 0xffffffff, !P0 ;  /* 0xffffffff05007807 */ /* 0x000fca0004000000 */
[----:B------:R1:W-:Y:S04]  /*0310*/  STL [R1+0x30], R0 ;  /* 0x0000300001007387 */ /* 0x0003e80000100800 */
.L_x_604:
        /* <DEDUP_REMOVED lines=13> */
[----:B------:R-:W-:Y:S02]  /*03f0*/  IMAD.MOV.U32 R19, RZ, RZ, RZ ;  /* 0x000000ffff137224 */ /* 0x000fe400078e00ff */
[----:B------:R-:W-:Y:S02]  /*0400*/  IMAD.MOV.U32 R14, RZ, RZ, RZ ;  /* 0x000000ffff0e7224 */ /* 0x000fe400078e00ff */
[----:B------:R-:W-:Y:S02]  /*0410*/  IMAD.WIDE R4, R107, R8, c[0x0][0x2d0] ;  /* 0x0000b4006b047625 */ /* 0x000fe400078e0208 */
[----:B------:R1:W5:Y:S04]  /*0420*/  @P2 LDG.E R19, [R6.64] ;  /* 0x0000000a06132981 */ /* 0x000368000c1e1900 */
[----:B------:R1:W5:Y:S01]  /*0430*/  @P3 LDG.E R14, [R4.64] ;  /* 0x0000000a040e3981 */ /* 0x000362000c1e1900 */
[----:B------:R-:W-:Y:S01]  /*0440*/  ULDC UR9, c[0x0][0x168] ;  /* 0x00005a0000097ab9 */ /* 0x000fe20000000800 */
[----:B------:R-:W-:-:S02]  /*0450*/  IMAD.MOV.U32 R24, RZ, RZ, RZ ;  /* 0x000000ffff187224 */ /* 0x000fc400078e00ff */
        /* <DEDUP_REMOVED lines=13> */
.L_x_608:
[----:B-1----:R-:W-:-:S04]  /*0530*/  ISETP.NE.U32.AND P0, PT, RZ, c[0x0][0x2e0], PT ;  /* 0x0000b800ff007a0c */ /* 0x002fc80003f05070 */
[----:B------:R-:W-:-:S13]  /*0540*/  ISETP.NE.AND.EX P0, PT, RZ, c[0x0][0x2e4], PT, P0 ;  /* 0x0000b900ff007a0c */ /* 0x000fda0003f05300 */
[----:B------:R-:W-:Y:S05]  /*0550*/  @!P0 BRA `(.L_x_609) ;  /* 0x0000003000008947 */ /* 0x000fea0003800000 */
[----:B------:R-:W-:-:S05]  /*0560*/  IMAD.WIDE R2, R107, R8, c[0x0][0x2e0] ;  /* 0x0000b8006b027625 */ /* 0x000fca00078e0208 */
[----:B------:R1:W5:Y:S01]  /*0570*/  LDG.E R13, [R2.64] ;  /* 0x0000000a020d7981 */ /* 0x000362000c1e1900 */
[----:B------:R-:W-:Y:S05]  /*0580*/  BRA `(.L_x_610) ;  /* 0x0000004000007947 */ /* 0x000fea0003800000 */
.L_x_609:
[----:B------:R-:W-:Y:S05]  /*0590*/  @!P3 BRA `(.L_x_610) ;  /* 0x000000300000b947 */ /* 0x000fea0003800000 */
[----:B------:R-:W2:Y:S04]  /*05a0*/  LDG.E R0, [R4.64] ;  /* 0x0000000a04007981 */ /* 0x000ea8000c1e1900 */
[----:B------:R-:W2:Y:S02]  /*05b0*/  LDG.E R2, [R4.64+0x4] ;  /* 0x0000040a04027981 */ /* 0x000ea4000c1e1900 */
[----:B--2---:R-:W-:Y:S02]  /*05c0*/  IADD3 R13, -R0, R2, RZ ;  /* 0x00000002000d7210 */ /* 0x004fe40007ffe1ff */
.L_x_610:
        /* <DEDUP_REMOVED lines=8> */
[----:B------:R-:W-:Y:S01]  /*0650*/  MOV R12, RZ ;  /* 0x000000ff000c7202 */ /* 0x000fe20000000f00 */
[----:B------:R-:W-:Y:S01]  /*0660*/  IMAD.MOV.U32 R154, RZ, RZ, RZ ;  /* 0x000000ffff9a7224 */ /* 0x000fe200078e00ff */
[----:B------:R-:W-:Y:S01]  /*0670*/  CS2R R152, SRZ ;  /* 0x0000000000987805 */ /* 0x000fe2000001ff00 */
[----:B------:R-:W-:Y:S01]  /*0680*/  CS2R R150, SRZ ;  /* 0x0000000000967805 */ /* 0x000fe2000001ff00 */
[----:B------:R-:W-:Y:S01]  /*0690*/  MOV R7, RZ ;  /* 0x000000ff00077202 */ /* 0x000fe20000000f00 */
[----:B------:R-:W-:Y:S01]  /*06a0*/  IMAD.MOV.U32 R148, RZ, RZ, RZ ;  /* 0x000000ffff947224 */ /* 0x000fe200078e00ff */
        /* <DEDUP_REMOVED lines=10> */
[----:B------:R-:W-:Y:S01]  /*0750*/  MOV R18, RZ ;  /* 0x000000ff00127202 */ /* 0x000fe20000000f00 */
[----:B------:R-:W-:Y:S01]  /*0760*/  IMAD.MOV.U32 R132, RZ, RZ, RZ ;  /* 0x000000ffff847224 */ /* 0x000fe200078e00ff */
[----:B------:R-:W-:Y:S01]  /*0770*/  CS2R R126, SRZ ;  /* 0x00000000007e7805 */ /* 0x000fe2000001ff00 */
[----:B------:R-:W-:Y:S01]  /*0780*/  CS2R R20, SRZ ;  /* 0x0000000000147805 */ /* 0x000fe2000001ff00 */
[----:B------:R-:W-:Y:S01]  /*0790*/  MOV R124, RZ ;  /* 0x000000ff007c7202 */ /* 0x000fe20000000f00 */
[----:B------:R-:W-:Y:S01]  /*07a0*/  IMAD.MOV.U32 R130, RZ, RZ, RZ ;  /* 0x000000ffff827224 */ /* 0x000fe200078e00ff */
[----:B------:R-:W-:Y:S01]  /*07b0*/  MOV R22, RZ ;  /* 0x000000ff00167202 */ /* 0x000fe20000000f00 */
[----:B------:R-:W-:Y:S01]  /*07c0*/  IMAD.MOV.U32 R128, RZ, RZ, RZ ;  /* 0x000000ffff807224 */ /* 0x000fe200078e00ff */
[----:B------:R-:W-:Y:S01]  /*07d0*/  CS2R R122, SRZ ;  /* 0x00000000007a7805 */ /* 0x000fe2000001ff00 */
        /* <DEDUP_REMOVED lines=52> */
[----:B-1----:R-:W-:Y:S01]  /*0b20*/  IMAD.SHL.U32 R3, R105, 0x4, RZ ;  /* 0x0000000469037824 */ /* 0x002fe200078e00ff */
[----:B------:R-:W-:Y:S01]  /*0b30*/  SHF.R.S32.HI R30, RZ, 0x1f, R101 ;  /* 0x0000001fff1e7819 */ /* 0x000fe20000011465 */
[----:B-----5:R-:W-:Y:S01]  /*0b40*/  IMAD R27, R103, -0x40, R13 ;  /* 0xffffffc0671b7824 */ /* 0x020fe200078e020d */
[----:B------:R-:W-:Y:S01]  /*0b50*/  ISETP.NE.AND P1, PT, R0, 0x1, PT ;  /* 0x000000010000780c */ /* 0x000fe20003f25270 */
[----:B------:R-:W-:Y:S01]  /*0b60*/  ULDC.64 UR4, c[0x0][0x178] ;  /* 0x00005e0000047ab9 */ /* 0x000fe20000000a00 */
[----:B------:R-:W-:Y:S01]  /*0b70*/  SHF.R.S32.HI R0, RZ, 0x1f, R24 ;  /* 0x0000001fff007819 */ /* 0x000fe20000011418 */
[C---:B------:R-:W-:Y:S01]  /*0b80*/  IMAD R10, R30.reuse, c[0x0][0x288], RZ ;  /* 0x0000a2001e0a7a24 */ /* 0x040fe200078e02ff */
[----:B------:R-:W-:Y:S01]  /*0b90*/  IADD3 R2, P0, R3, R24, RZ ;  /* 0x0000001803027210 */ /* 0x000fe20007f1e0ff */
[----:B------:R-:W-:Y:S01]  /*0ba0*/  IMAD R9, R30, c[0x0][0x270], RZ ;  /* 0x00009c001e097a24 */ /* 0x000fe200078e02ff */
[----:B------:R-:W-:Y:S01]  /*0bb0*/  LEA.HI R4, R28, R105, RZ, 0x3 ;  /* 0x000000691c047211 */ /* 0x000fe200078f18ff */
[----:B------:R-:W-:Y:S01]  /*0bc0*/  IMAD R10, R101, c[0x0][0x28c], R10 ;  /* 0x0000a300650a7a24 */ /* 0x000fe200078e020a */
[----:B------:R-:W-:Y:S01]  /*0bd0*/  LEA.HI.X.SX32 R3, R3, R0, 0x1, P0 ;  /* 0x0000000003037211 */ /* 0x000fe200000f0eff */
[----:B------:R-:W-:Y:S01]  /*0be0*/  IMAD.MOV.U32 R0, RZ, RZ, R101 ;  /* 0x000000ffff007224 */ /* 0x000fe200078e0065 */
[----:B------:R-:W-:Y:S01]  /*0bf0*/  SHF.R.S32.HI R251, RZ, 0x3, R4 ;  /* 0x00000003fffb7819 */ /* 0x000fe20000011404 */
[C---:B------:R-:W-:Y:S01]  /*0c00*/  IMAD R9, R101.reuse, c[0x0][0x274], R9 ;  /* 0x00009d0065097a24 */ /* 0x040fe200078e0209 */
[----:B------:R-:W-:Y:S01]  /*0c10*/  LOP3.LUT R8, R4, 0xfffffff8, RZ, 0xc0, !PT ;  /* 0xfffffff804087812 */ /* 0x000fe200078ec0ff */
[----:B------:R-:W-:Y:S01]  /*0c20*/  @P1 IMAD.HI.U32 R5, R101, c[0x0][0x24c], RZ ;  /* 0x0000930065051a27 */ /* 0x000fe200078e00ff */
[----:B------:R-:W-:Y:S01]  /*0c30*/  SHF.R.S32.HI R12, RZ, 0x1f, R251 ;  /* 0x0000001fff0c7819 */ /* 0x000fe200000114fb */
[----:B------:R-:W-:Y:S01]  /*0c40*/  USHF.L.U32 UR7, UR4, 0x6, URZ ;  /* 0x0000000604077899 */ /* 0x000fe2000800063f */
[----:B------:R-:W-:Y:S01]  /*0c50*/  SEL R26, R107, RZ, !P2 ;  /* 0x000000ff6b1a7207 */ /* 0x000fe20005000000 */
[----:B------:R-:W-:Y:S01]  /*0c60*/  IMAD.WIDE.U32 R6, R101, c[0x0][0x270], R2 ;  /* 0x00009c0065067a25 */ /* 0x000fe200078e0002 */
[----:B------:R-:W-:Y:S01]  /*0c70*/  @P1 SHF.R.U32.HI R0, RZ, c[0x0][0x250], R5 ;  /* 0x00009400ff001a19 */ /* 0x000fe20000011605 */
[----:B------:R-:W-:Y:S01]  /*0c80*/  UMOV UR14, 0x6 ;  /* 0x00000006000e7882 */ /* 0x000fe20000000000 */
[----:B------:R-:W-:Y:S01]  /*0c90*/  IADD3 R18, P1, R251, R19, RZ ;  /* 0x00000013fb127210 */ /* 0x000fe20007f3e0ff */
[----:B------:R-:W-:Y:S01]  /*0ca0*/  IMAD.WIDE.U32 R4, R101, c[0x0][0x288], R2 ;  /* 0x0000a20065047a25 */ /* 0x000fe200078e0002 */
[----:B------:R-:W-:Y:S01]  /*0cb0*/  IADD3 R2, P0, R251, R14, RZ ;  /* 0x0000000efb027210 */ /* 0x000fe20007f1e0ff */
[----:B------:R-:W-:Y:S01]  /*0cc0*/  USHF.L.U64.HI UR6, UR4, UR14, UR5 ;  /* 0x0000000e04067299 */ /* 0x000fe20008010205 */
[-C--:B------:R-:W-:Y:S01]  /*0cd0*/  LEA.HI.X.SX32 R19, R19, R12.reuse, 0x1, P1 ;  /* 0x0000000c13137211 */ /* 0x080fe200008f0eff */
[----:B------:R-:W-:Y:S01]  /*0ce0*/  IMAD.IADD R23, R105, 0x1, -R8 ;  /* 0x0000000169177824 */ /* 0x000fe200078e0a08 */
[----:B------:R-:W-:Y:S01]  /*0cf0*/  LEA.HI.X.SX32 R3, R14, R12, 0x1, P0 ;  /* 0x0000000c0e037211 */ /* 0x000fe200000f0eff */
[----:B------:R-:W-:Y:S01]  /*0d00*/  IMAD.MOV.U32 R8, RZ, RZ, R6 ;  /* 0x000000ffff087224 */ /* 0x000fe200078e0006 */
[----:B------:R-:W-:Y:S01]  /*0d10*/  SHF.R.S32.HI R12, RZ, 0x1f, R0 ;  /* 0x0000001fff0c7819 */ /* 0x000fe20000011400 */
[----:B------:R-:W-:Y:S01]  /*0d20*/  IMAD.SHL.U32 R14, R23, 0x8, RZ ;  /* 0x00000008170e7824 */ /* 0x000fe200078e00ff */
[----:B------:R-:W-:Y:S01]  /*0d30*/  LOP3.LUT R243, R243, 0xffffff7f, RZ, 0xc0, !PT ;  /* 0xffffff7ff3f37812 */ /* 0x000fe200078ec0ff */
[----:B------:R-:W-:Y:S01]  /*0d40*/  IMAD.SHL.U32 R6, R251, 0x40, RZ ;  /* 0x00000040fb067824 */ /* 0x000fe200078e00ff */
[----:B------:R-:W-:Y:S01]  /*0d50*/  ULDC.64 UR4, c[0x0][0x208] ;  /* 0x0000820000047ab9 */ /* 0x000fe20000000a00 */
[----:B------:R-:W-:Y:S01]  /*0d60*/  IMAD.IADD R11, R5, 0x1, R10 ;  /* 0x00000001050b7824 */ /* 0x000fe200078e020a */
[----:B------:R-:W-:Y:S01]  /*0d70*/  SHF.R.S32.HI R15, RZ, 0x1f, R14 ;  /* 0x0000001fff0f7819 */ /* 0x000fe2000001140e */
[----:B------:R-:W-:Y:S01]  /*0d80*/  IMAD.MOV.U32 R10, RZ, RZ, R4 ;  /* 0x000000ffff0a7224 */ /* 0x000fe200078e0004 */
[----:B------:R-:W-:Y:S01]  /*0d90*/  LOP3.LUT R6, R6, 0x1c0, RZ, 0xc0, !PT ;  /* 0x000001c006067812 */ /* 0x000fe200078ec0ff */
[----:B------:R-:W-:Y:S01]  /*0da0*/  IMAD R4, R12, c[0x0][0x1e0], RZ ;  /* 0x000078000c047a24 */ /* 0x000fe200078e02ff */
[----:B------:R-:W-:Y:S01]  /*0db0*/  IADD3 R29, R14, 0xc0, RZ ;  /* 0x000000c00e1d7810 */ /* 0x000fe20007ffe0ff */
[----:B------:R-:W-:Y:S01]  /*0dc0*/  IMAD.IADD R9, R7, 0x1, R9 ;  /* 0x0000000107097824 */ /* 0x000fe200078e0209 */
[----:B------:R-:W-:Y:S01]  /*0dd0*/  LOP3.LUT R17, R6, 0x38, R14, 0xf8, !PT ;  /* 0x0000003806117812 */ /* 0x000fe200078ef80e */
[C---:B------:R-:W-:Y:S01]  /*0de0*/  IMAD R13, R0.reuse, c[0x0][0x1e4], R4 ;  /* 0x00007900000d7a24 */ /* 0x040fe200078e0204 */
[----:B------:R-:W-:Y:S01]  /*0df0*/  SHF.R.U32.HI R16, RZ, 0x3, R6 ;  /* 0x00000003ff107819 */ /* 0x000fe20000011606 */
[----:B------:R-:W-:Y:S01]  /*0e00*/  IMAD.WIDE.U32 R4, R0, c[0x0][0x1e0], R14 ;  /* 0x0000780000047a25 */ /* 0x000fe200078e000e */
[----:B------:R-:W-:Y:S01]  /*0e10*/  USHF.L.U32 UR8, UR4, 0x6, URZ ;  /* 0x0000000604087899 */ /* 0x000fe2000800063f */
[----:B------:R-:W-:Y:S01]  /*0e20*/  CS2R R162, SRZ ;  /* 0x0000000000a27805 */ /* 0x000fe2000001ff00 */
[----:B------:R-:W-:Y:S01]  /*0e30*/  LOP3.LUT R25, R17, R16, RZ, 0x3c, !PT ;  /* 0x0000001011197212 */ /* 0x000fe200078e3cff */
[----:B------:R-:W-:Y:S01]  /*0e40*/  IMAD.WIDE R6, R103, 0x40, R2 ;  /* 0x0000004067067825 */ /* 0x000fe200078e0202 */
[----:B------:R-:W-:Y:S01]  /*0e50*/  USHF.L.U64.HI UR14, UR4, UR14, UR5 ;  /* 0x0000000e040e7299 */ /* 0x000fe20008010205 */
[----:B------:R-:W-:Y:S01]  /*0e60*/  CS2R R160, SRZ ;  /* 0x0000000000a07805 */ /* 0x000fe2000001ff00 */
[----:B------:R-:W-:Y:S01]  /*0e70*/  UIADD3 UR5, UR9, 0x3f, URZ ;  /* 0x0000003f09057890 */ /* 0x000fe2000fffe03f */
[----:B------:R-:W-:Y:S01]  /*0e80*/  IMAD R2, R12, c[0x0][0x1b0], RZ ;  /* 0x00006c000c027a24 */ /* 0x000fe200078e02ff */
[----:B------:R-:W-:Y:S01]  /*0e90*/  SHF.R.S32.HI R12, RZ, 0x1f, R107 ;  /* 0x0000001fff0c7819 */ /* 0x000fe2000001146b */
[----:B------:R-:W-:Y:S01]  /*0ea0*/  IMAD.IADD R5, R5, 0x1, R13 ;  /* 0x0000000105057824 */ /* 0x000fe200078e020d */
[----:B------:R-:W-:Y:S01]  /*0eb0*/  USHF.R.S32.HI UR4, URZ, 0x1f, UR5 ;  /* 0x0000001f3f047899 */ /* 0x000fe20008011405 */
[----:B------:R-:W-:Y:S01]  /*0ec0*/  IMAD R13, R0, c[0x0][0x1b4], R2 ;  /* 0x00006d00000d7a24 */ /* 0x000fe200078e0202 */
[----:B------:R-:W-:Y:S01]  /*0ed0*/  SEL R21, R12, RZ, !P2 ;  /* 0x000000ff0c157207 */ /* 0x000fe20005000000 */
[----:B------:R-:W-:Y:S01]  /*0ee0*/  IMAD.WIDE.U32 R2, R0, c[0x0][0x1b0], R14 ;  /* 0x00006c0000027a25 */ /* 0x000fe200078e000e */
[----:B------:R-:W-:Y:S01]  /*0ef0*/  SEL R0, R12, RZ, !P3 ;  /* 0x000000ff0c007207 */ /* 0x000fe20005800000 */
[----:B------:R-:W-:Y:S01]  /*0f00*/  ULEA.HI UR4, UR4, UR5, URZ, 0x6 ;  /* 0x0000000504047291 */ /* 0x000fe2000f8f303f */
[----:B------:R-:W-:Y:S01]  /*0f10*/  SEL R12, R107, RZ, !P3 ;  /* 0x000000ff6b0c7207 */ /* 0x000fe20005800000 */
[----:B------:R-:W-:Y:S01]  /*0f20*/  IMAD.IADD R3, R3, 0x1, R13 ;  /* 0x0000000103037824 */ /* 0x000fe200078e020d */
[----:B------:R-:W-:Y:S01]  /*0f30*/  ISETP.GE.AND P3, PT, R14, c[0x0][0x1cc], PT ;  /* 0x000073000e007a0c */ /* 0x000fe20003f66270 */
[C---:B------:R-:W-:Y:S01]  /*0f40*/  IMAD R13, R0.reuse, c[0x0][0x1e8], RZ ;  /* 0x00007a00000d7a24 */ /* 0x040fe200078e02ff */
[----:B------:R-:W-:Y:S01]  /*0f50*/  CS2R R158, SRZ ;  /* 0x00000000009e7805 */ /* 0x000fe2000001ff00 */
[----:B------:R-:W-:Y:S01]  /*0f60*/  IMAD R0, R0, c[0x0][0x1b8], RZ ;  /* 0x00006e0000007a24 */ /* 0x000fe200078e02ff */
[----:B------:R-:W-:Y:S01]  /*0f70*/  CS2R R156, SRZ ;  /* 0x00000000009c7805 */ /* 0x000fe2000001ff00 */
[----:B------:R-:W-:Y:S01]  /*0f80*/  IMAD R16, R21, c[0x0][0x278], RZ ;  /* 0x00009e0015107a24 */ /* 0x000fe200078e02ff */
[----:B------:R-:W-:Y:S01]  /*0f90*/  CS2R R154, SRZ ;  /* 0x00000000009a7805 */ /* 0x000fe2000001ff00 */
[----:B------:R-:W-:Y:S01]  /*0fa0*/  IMAD R20, R12, c[0x0][0x1bc], R0 ;  /* 0x00006f000c147a24 */ /* 0x000fe200078e0200 */
[----:B------:R-:W-:Y:S01]  /*0fb0*/  CS2R R152, SRZ ;  /* 0x0000000000987805 */ /* 0x000fe2000001ff00 */
[C---:B------:R-:W-:Y:S01]  /*0fc0*/  IMAD R0, R19.reuse, c[0x0][0x208], RZ ;  /* 0x0000820013007a24 */ /* 0x040fe200078e02ff */
[----:B------:R-:W-:Y:S01]  /*0fd0*/  CS2R R150, SRZ ;  /* 0x0000000000967805 */ /* 0x000fe2000001ff00 */
[C---:B------:R-:W-:Y:S01]  /*0fe0*/  IMAD R17, R26.reuse, c[0x0][0x27c], R16 ;  /* 0x00009f001a117a24 */ /* 0x040fe200078e0210 */
[----:B------:R-:W-:Y:S01]  /*0ff0*/  CS2R R148, SRZ ;  /* 0x0000000000947805 */ /* 0x000fe2000001ff00 */
[----:B------:R-:W-:Y:S01]  /*1000*/  IMAD.WIDE.U32 R8, R26, c[0x0][0x278], R8 ;  /* 0x00009e001a087a25 */ /* 0x000fe200078e0008 */
[----:B------:R-:W-:Y:S01]  /*1010*/  CS2R R146, SRZ ;  /* 0x0000000000927805 */ /* 0x000fe2000001ff00 */
[----:B------:R-:W-:Y:S01]  /*1020*/  CS2R R144, SRZ ;  /* 0x0000000000907805 */ /* 0x000fe2000001ff00 */
[----:B------:R-:W-:Y:S01]  /*1030*/  CS2R R142, SRZ ;  /* 0x00000000008e7805 */ /* 0x000fe2000001ff00 */
[----:B------:R-:W-:Y:S01]  /*1040*/  IMAD R16, R12, c[0x0][0x1ec], R13 ;  /* 0x00007b000c107a24 */ /* 0x000fe200078e020d */
[----:B------:R-:W-:Y:S01]  /*1050*/  LEA R36, P0, R8, c[0x0][0x258], 0x2 ;  /* 0x0000960008247a11 */ /* 0x000fe200078010ff */
[----:B------:R-:W-:Y:S01]  /*1060*/  IMAD R13, R19, c[0x0][0x178], RZ ;  /* 0x00005e00130d7a24 */ /* 0x000fe200078e02ff */
[----:B------:R-:W-:Y:S01]  /*1070*/  CS2R R140, SRZ ;  /* 0x00000000008c7805 */ /* 0x000fe2000001ff00 */
[----:B------:R-:W-:Y:S01]  /*1080*/  IMAD.WIDE.U32 R4, R12, c[0x0][0x1e8], R4 ;  /* 0x00007a000c047a25 */ /* 0x000fe200078e0004 */
[----:B------:R-:W-:Y:S01]  /*1090*/  CS2R R138, SRZ ;  /* 0x00000000008a7805 */ /* 0x000fe2000001ff00 */
[----:B------:R-:W-:Y:S01]  /*10a0*/  CS2R R136, SRZ ;  /* 0x0000000000887805 */ /* 0x000fe2000001ff00 */
[----:B------:R-:W-:Y:S01]  /*10b0*/  CS2R R134, SRZ ;  /* 0x0000000000867805 */ /* 0x000fe2000001ff00 */
[----:B------:R-:W-:Y:S01]  /*10c0*/  IMAD R22, R18, c[0x0][0x20c], R0 ;  /* 0x0000830012167a24 */ /* 0x000fe200078e0200 */
[----:B------:R-:W-:Y:S01]  /*10d0*/  CS2R R132, SRZ ;  /* 0x0000000000847805 */ /* 0x000fe2000001ff00 */
[----:B------:R-:W-:Y:S01]  /*10e0*/  IMAD.IADD R0, R9, 0x1, R17 ;  /* 0x0000000109007824 */ /* 0x000fe200078e0211 */
[----:B------:R-:W-:Y:S01]  /*10f0*/  CS2R R130, SRZ ;  /* 0x0000000000827805 */ /* 0x000fe2000001ff00 */
[----:B------:R-:W-:Y:S01]  /*1100*/  IMAD.WIDE.U32 R2, R12, c[0x0][0x1b8], R2 ;  /* 0x00006e000c027a25 */ /* 0x000fe200078e0002 */
[----:B------:R-:W-:Y:S01]  /*1110*/  CS2R R128, SRZ ;  /* 0x0000000000807805 */ /* 0x000fe2000001ff00 */
[----:B------:R-:W-:Y:S01]  /*1120*/  CS2R R126, SRZ ;  /* 0x00000000007e7805 */ /* 0x000fe2000001ff00 */
[----:B------:R-:W-:Y:S01]  /*1130*/  LEA.HI.X R37, R8, c[0x0][0x25c], R0, 0x2, P0 ;  /* 0x0000970008257a11 */ /* 0x000fe200000f1400 */
[C---:B------:R-:W-:Y:S01]  /*1140*/  IMAD R19, R18.reuse, c[0x0][0x17c], R13 ;  /* 0x00005f0012137a24 */ /* 0x040fe200078e020d */
[----:B------:R-:W-:Y:S01]  /*1150*/  CS2R R124, SRZ ;  /* 0x00000000007c7805 */ /* 0x000fe2000001ff00 */
[----:B------:R-:W-:Y:S01]  /*1160*/  IMAD.IADD R5, R5, 0x1, R16 ;  /* 0x0000000105057824 */ /* 0x000fe200078e0210 */
[----:B------:R-:W-:Y:S01]  /*1170*/  CS2R R122, SRZ ;  /* 0x00000000007a7805 */ /* 0x000fe2000001ff00 */
[C-C-:B------:R-:W-:Y:S01]  /*1180*/  IMAD.WIDE.U32 R12, R18.reuse, c[0x0][0x178], R14.reuse ;  /* 0x00005e00120c7a25 */ /* 0x140fe200078e000e */
[----:B------:R-:W-:Y:S01]  /*1190*/  STL.64 [R1+0x20], R36 ;  /* 0x0000202401007387 */ /* 0x000fe20000100a00 */
[----:B------:R-:W-:Y:S01]  /*11a0*/  CS2R R120, SRZ ;  /* 0x0000000000787805 */ /* 0x000fe2000001ff00 */
[----:B------:R-:W-:Y:S01]  /*11b0*/  CS2R R118, SRZ ;  /* 0x0000000000767805 */ /* 0x000fe2000001ff00 */
[----:B------:R-:W-:Y:S01]  /*11c0*/  IMAD.WIDE.U32 R16, R18, c[0x0][0x208], R14 ;  /* 0x0000820012107a25 */ /* 0x000fe200078e000e */
[----:B------:R-:W-:Y:S01]  /*11d0*/  CS2R R116, SRZ ;  /* 0x0000000000747805 */ /* 0x000fe2000001ff00 */
[----:B------:R-:W-:Y:S01]  /*11e0*/  CS2R R114, SRZ ;  /* 0x0000000000727805 */ /* 0x000fe2000001ff00 */
[----:B------:R-:W-:Y:S01]  /*11f0*/  CS2R R112, SRZ ;  /* 0x0000000000707805 */ /* 0x000fe2000001ff00 */
[C---:B------:R-:W-:Y:S01]  /*1200*/  IMAD R15, R7.reuse, c[0x0][0x1d8], RZ ;  /* 0x00007600070f7a24 */ /* 0x040fe200078e02ff */
[----:B------:R-:W-:Y:S01]  /*1210*/  CS2R R110, SRZ ;  /* 0x00000000006e7805 */ /* 0x000fe2000001ff00 */
[----:B------:R-:W-:Y:S01]  /*1220*/  IMAD R7, R7, c[0x0][0x1a8], RZ ;  /* 0x00006a0007077a24 */ /* 0x000fe200078e02ff */
[----:B------:R-:W-:Y:S01]  /*1230*/  CS2R R108, SRZ ;  /* 0x00000000006c7805 */ /* 0x000fe2000001ff00 */
[----:B------:R-:W-:Y:S01]  /*1240*/  IMAD.IADD R3, R3, 0x1, R20 ;  /* 0x0000000103037824 */ /* 0x000fe200078e0214 */
[----:B------:R-:W-:Y:S01]  /*1250*/  CS2R R106, SRZ ;  /* 0x00000000006a7805 */ /* 0x000fe2000001ff00 */
[----:B------:R-:W-:Y:S01]  /*1260*/  IMAD R0, R21, c[0x0][0x290], RZ ;  /* 0x0000a40015007a24 */ /* 0x000fe200078e02ff */
[----:B------:R-:W-:Y:S01]  /*1270*/  CS2R R102, SRZ ;  /* 0x0000000000667805 */ /* 0x000fe2000001ff00 */
[----:B------:R-:W-:Y:S01]  /*1280*/  IMAD.WIDE.U32 R8, R26, c[0x0][0x290], R10 ;  /* 0x0000a4001a087a25 */ /* 0x000fe200078e000a */
[----:B------:R-:W-:Y:S01]  /*1290*/  CS2R R98, SRZ ;  /* 0x0000000000627805 */ /* 0x000fe2000001ff00 */
[----:B------:R-:W-:Y:S01]  /*12a0*/  CS2R R96, SRZ ;  /* 0x0000000000607805 */ /* 0x000fe2000001ff00 */
[----:B------:R-:W-:Y:S01]  /*12b0*/  CS2R R94, SRZ ;  /* 0x00000000005e7805 */ /* 0x000fe2000001ff00 */
[----:B------:R-:W-:Y:S01]  /*12c0*/  IMAD R18, R6, c[0x0][0x1dc], R15 ;  /* 0x0000770006127a24 */ /* 0x000fe200078e020f */
[----:B------:R-:W-:Y:S01]  /*12d0*/  LEA R32, P2, R8, c[0x0][0x280], 0x2 ;  /* 0x0000a00008207a11 */ /* 0x000fe200078410ff */
        /* <DEDUP_REMOVED lines=8> */
[----:B------:R-:W-:Y:S01]  /*1360*/  IMAD.WIDE.U32 R6, R6, c[0x0][0x1a8], R2 ;  /* 0x00006a0006067a25 */ /* 0x000fe200078e0002 */
[----:B------:R-:W-:Y:S01]  /*1370*/  CS2R R84, SRZ ;  /* 0x0000000000547805 */ /* 0x000fe2000001ff00 */
[----:B------:R-:W-:Y:S01]  /*1380*/  CS2R R82, SRZ ;  /* 0x0000000000527805 */ /* 0x000fe2000001ff00 */
[----:B------:R-:W-:Y:S01]  /*1390*/  CS2R R80, SRZ ;  /* 0x0000000000507805 */ /* 0x000fe2000001ff00 */
[----:B------:R-:W-:Y:S01]  /*13a0*/  IMAD.IADD R3, R11, 0x1, R18 ;  /* 0x000000010b037824 */ /* 0x000fe200078e0212 */
[----:B------:R-:W-:Y:S01]  /*13b0*/  LEA R2, P0, R6, c[0x0][0x190], 0x1 ;  /* 0x0000640006027a11 */ /* 0x000fe200078008ff */
[----:B------:R-:W-:Y:S01]  /*13c0*/  IMAD.IADD R0, R9, 0x1, R0 ;  /* 0x0000000109007824 */ /* 0x000fe200078e0200 */
[----:B------:R-:W-:Y:S01]  /*13d0*/  IADD3 R18, R14, 0x40, RZ ;  /* 0x000000400e127810 */ /* 0x000fe20007ffe0ff */
[----:B------:R-:W-:Y:S01]  /*13e0*/  IMAD.IADD R7, R7, 0x1, R15 ;  /* 0x0000000107077824 */ /* 0x000fe200078e020f */
[----:B------:R-:W-:Y:S01]  /*13f0*/  LEA.HI.X R5, R10, c[0x0][0x1c4], R3, 0x1, P1 ;  /* 0x000071000a057a11 */ /* 0x000fe200008f0c03 */
[----:B------:R-:W-:Y:S01]  /*1400*/  IMAD.IADD R9, R13, 0x1, R19 ;  /* 0x000000010d097824 */ /* 0x000fe200078e0213 */
[----:B------:R-:W-:Y:S01]  /*1410*/  LEA.HI.X R33, R8, c[0x0][0x284], R0, 0x2, P2 ;  /* 0x0000a10008217a11 */ /* 0x000fe200010f1400 */
[----:B------:R-:W-:Y:S01]  /*1420*/  IMAD.IADD R0, R27, 0x1, -R251 ;  /* 0x000000011b007824 */ /* 0x000fe200078e0afb */
[----:B------:R-:W-:Y:S01]  /*1430*/  LEA.HI.X R3, R6, c[0x0][0x194], R7, 0x1, P0 ;  /* 0x0000650006037a11 */ /* 0x000fe200000f0c07 */
[----:B------:R-:W-:Y:S01]  /*1440*/  IMAD.MOV.U32 R7, RZ, RZ, c[0x0][0x1d8] ;  /* 0x00007600ff077624 */ /* 0x000fe200078e00ff */
[----:B------:R-:W-:Y:S01]  /*1450*/  LEA.HI R6, R28, R105, RZ, 0x6 ;  /* 0x000000691c067211 */ /* 0x000fe200078f30ff */
[----:B------:R-:W-:Y:S01]  /*1460*/  IMAD.MOV.U32 R11, RZ, RZ, c[0x0][0x1dc] ;  /* 0x00007700ff0b7624 */ /* 0x000fe200078e00ff */
[----:B------:R-:W-:Y:S01]  /*1470*/  ISETP.GE.AND P2, PT, R18, c[0x0][0x1cc], PT ;  /* 0x0000730012007a0c */ /* 0x000fe20003f46270 */
[----:B------:R-:W-:Y:S01]  /*1480*/  IMAD.MOV.U32 R8, RZ, RZ, R12 ;  /* 0x000000ffff087224 */ /* 0x000fe200078e000c */
[----:B------:R-:W-:Y:S01]  /*1490*/  IADD3 R19, R14, 0x80, RZ ;  /* 0x000000800e137810 */ /* 0x000fe20007ffe0ff */
[----:B------:R-:W-:Y:S01]  /*14a0*/  IMAD.MOV.U32 R15, RZ, RZ, c[0x0][0x1a8] ;  /* 0x00006a00ff0f7624 */ /* 0x000fe200078e00ff */
[----:B------:R-:W-:Y:S01]  /*14b0*/  SHF.R.S32.HI R20, RZ, 0x6, R6 ;  /* 0x00000006ff147819 */ /* 0x000fe20000011406 */
[----:B------:R-:W-:Y:S01]  /*14c0*/  IMAD.WIDE.U32 R12, R101, c[0x0][0x180], R8 ;  /* 0x00006000650c7a25 */ /* 0x000fe200078e0008 */
[----:B------:R-:W-:Y:S01]  /*14d0*/  ISETP.LT.OR P4, PT, R0, 0x1, P3 ;  /* 0x000000010000780c */ /* 0x000fe20001f81670 */
[----:B------:R-:W-:Y:S01]  /*14e0*/  STL.64 [R1+0x18], R32 ;  /* 0x0000182001007387 */ /* 0x000fe20000100a00 */
[----:B------:R-:W-:Y:S01]  /*14f0*/  LEA R6, P0, R7, R4, 0x6 ;  /* 0x0000000407067211 */ /* 0x000fe200078030ff */
[----:B------:R-:W-:Y:S01]  /*1500*/  IMAD R10, R20, 0x200, R25 ;  /* 0x00000200140a7824 */ /* 0x000fe200078e0219 */
[----:B------:R-:W-:Y:S01]  /*1510*/  ISETP.LT.OR P5, PT, R0, 0x1, P2 ;  /* 0x000000010000780c */ /* 0x000fe200017a1670 */
[----:B------:R-:W-:Y:S01]  /*1520*/  IMAD.MOV.U32 R25, RZ, RZ, c[0x0][0x1ac] ;  /* 0x00006b00ff197624 */ /* 0x000fe200078e00ff */
[----:B------:R-:W-:Y:S01]  /*1530*/  ISETP.GE.AND P1, PT, R19, c[0x0][0x1cc], PT ;  /* 0x0000730013007a0c */ /* 0x000fe20003f26270 */
[----:B------:R-:W-:Y:S01]  /*1540*/  IMAD.SHL.U32 R242, R10, 0x2, RZ ;  /* 0x000000020af27824 */ /* 0x000fe200078e00ff */
[----:B------:R-:W-:Y:S01]  /*1550*/  LEA.HI.X R7, R7, R5, R11, 0x6, P0 ;  /* 0x0000000507077211 */ /* 0x000fe200000f340b */
[----:B------:R-:W-:Y:S01]  /*1560*/  IMAD R11, R30, c[0x0][0x180], RZ ;  /* 0x000060001e0b7a24 */ /* 0x000fe200078e02ff */
[C---:B------:R-:W-:Y:S01]  /*1570*/  ISETP.LT.OR P0, PT, R0.reuse, 0x1, P1 ;  /* 0x000000010000780c */ /* 0x040fe20000f01670 */
[----:B------:R-:W-:Y:S01]  /*1580*/  CS2R R78, SRZ ;  /* 0x00000000004e7805 */ /* 0x000fe2000001ff00 */
[----:B------:R-:W-:Y:S01]  /*1590*/  ISETP.LT.OR P6, PT, R0, 0x21, P3 ;  /* 0x000000210000780c */ /* 0x000fe20001fc1670 */
[----:B------:R-:W-:Y:S01]  /*15a0*/  @!PT LDS RZ, [RZ] ;  /* 0x00000000fffff984 */ /* 0x000fe20000000800 */
[----:B------:R-:W-:Y:S01]  /*15b0*/  @!PT LDS RZ, [RZ] ;  /* 0x00000000fffff984 */ /* 0x000fe20000000800 */
[----:B------:R-:W-:Y:S01]  /*15c0*/  @!PT LDS RZ, [RZ] ;  /* 0x00000000fffff984 */ /* 0x000fe20000000800 */
[----:B------:R1:W-:Y:S01]  /*15d0*/  LDGSTS.E.BYPASS.LTC128B.128 [R242+0x8080], [R4.64], !P4 ;  /* 0x0808000004f27fae */ /* 0x0003e2000e101d4a */
[----:B------:R-:W-:Y:S01]  /*15e0*/  P2R R10, PR, RZ, 0x1 ;  /* 0x00000001ff0a7803 */ /* 0x000fe20000000000 */
[----:B------:R-:W-:Y:S01]  /*15f0*/  CS2R R76, SRZ ;  /* 0x00000000004c7805 */ /* 0x000fe2000001ff00 */
[----:B------:R-:W-:Y:S01]  /*1600*/  ISETP.GE.AND P0, PT, R29, c[0x0][0x1cc], PT ;  /* 0x000073001d007a0c */ /* 0x000fe20003f06270 */
[----:B------:R1:W-:Y:S01]  /*1610*/  LDGSTS.E.BYPASS.LTC128B.128 [R242+0xa080], [R4.64+0x80], !P5 ;  /* 0x0a08008004f27fae */ /* 0x0003e2000e901d4a */
[----:B------:R-:W-:Y:S01]  /*1620*/  ISETP.NE.AND P4, PT, R10, RZ, PT ;  /* 0x000000ff0a00720c */ /* 0x000fe20003f85270 */
[----:B------:R-:W-:Y:S01]  /*1630*/  IMAD R10, R101, c[0x0][0x184], R11 ;  /* 0x00006100650a7a24 */ /* 0x000fe200078e020b */
[C---:B------:R-:W-:Y:S01]  /*1640*/  ISETP.LT.OR P5, PT, R0.reuse, 0x1, P0 ;  /* 0x000000010000780c */ /* 0x040fe200007a1670 */
[----:B------:R-:W-:Y:S01]  /*1650*/  IMAD.IADD R11, R17, 0x1, R22 ;  /* 0x00000001110b7824 */ /* 0x000fe200078e0216 */
[C---:B------:R-:W-:Y:S01]  /*1660*/  ISETP.LT.OR P3, PT, R0.reuse, 0x21, P2 ;  /* 0x000000210000780c */ /* 0x040fe20001761670 */
[----:B------:R-:W-:Y:S01]  /*1670*/  IMAD.IADD R13, R13, 0x1, R10 ;  /* 0x000000010d0d7824 */ /* 0x000fe200078e020a */
[C---:B------:R-:W-:Y:S01]  /*1680*/  ISETP.LT.OR P2, PT, R0.reuse, 0x21, P1 ;  /* 0x000000210000780c */ /* 0x040fe20000f41670 */
[----:B------:R-:W-:Y:S01]  /*1690*/  IMAD.MOV.U32 R10, RZ, RZ, R16 ;  /* 0x000000ffff0a7224 */ /* 0x000fe200078e0010 */
[----:B------:R-:W-:Y:S01]  /*16a0*/  ISETP.LT.OR P1, PT, R0, 0x21, P0 ;  /* 0x000000210000780c */ /* 0x000fe20000721670 */
[----:B------:R-:W-:Y:S01]  /*16b0*/  CS2R R74, SRZ ;  /* 0x00000000004a7805 */ /* 0x000fe2000001ff00 */
[C---:B------:R-:W-:Y:S01]  /*16c0*/  LEA R8, P0, R15.reuse, R2, 0x6 ;  /* 0x000000020f087211 */ /* 0x040fe200078030ff */
[----:B------:R-:W-:Y:S01]  /*16d0*/  CS2R R72, SRZ ;  /* 0x0000000000487805 */ /* 0x000fe2000001ff00 */
[----:B------:R-:W-:Y:S01]  /*16e0*/  CS2R R70, SRZ ;  /* 0x0000000000467805 */ /* 0x000fe2000001ff00 */
[----:B------:R1:W-:Y:S01]  /*16f0*/  LDGSTS.E.BYPASS.LTC128B.128 [R242+0xc080], [R4.64+0x100], !P4 ;  /* 0x0c08010004f27fae */ /* 0x0003e2000e101d4a */
[----:B------:R-:W-:Y:S01]  /*1700*/  ISETP.GE.AND P4, PT, R14, c[0x0][0x19c], PT ;  /* 0x000067000e007a0c */ /* 0x000fe20003f86270 */
[----:B------:R-:W-:Y:S01]  /*1710*/  CS2R R68, SRZ ;  /* 0x0000000000447805 */ /* 0x000fe2000001ff00 */
[----:B------:R-:W-:Y:S01]  /*1720*/  LEA.HI.X R9, R15, R3, R25, 0x6, P0 ;  /* 0x000000030f097211 */ /* 0x000fe200000f3419 */
[----:B------:R1:W-:Y:S01]  /*1730*/  LDGSTS.E.BYPASS.LTC128B.128 [R242+0xe080], [R4.64+0x180], !P5 ;  /* 0x0e08018004f27fae */ /* 0x0003e2000e901d4a */
[----:B------:R-:W-:Y:S01]  /*1740*/  ISETP.LT.OR P5, PT, R0, 0x1, P4 ;  /* 0x000000010000780c */ /* 0x000fe200027a1670 */
[----:B------:R-:W-:Y:S01]  /*1750*/  IMAD R15, R30, c[0x0][0x210], RZ ;  /* 0x000084001e0f7a24 */ /* 0x000fe200078e02ff */
[----:B------:R-:W-:Y:S01]  /*1760*/  ISETP.GE.AND P0, PT, R29, c[0x0][0x19c], PT ;  /* 0x000067001d007a0c */ /* 0x000fe20003f06270 */
[----:B------:R2:W-:Y:S01]  /*1770*/  LDGSTS.E.BYPASS.LTC128B.128 [R242+0x9080], [R6.64], !P6 ;  /* 0x0908000006f27fae */ /* 0x0005e2000f101d4a */
[----:B------:R-:W-:Y:S01]  /*1780*/  ISETP.LT.OR P4, PT, R0, 0x21, P4 ;  /* 0x000000210000780c */ /* 0x000fe20002781670 */
[----:B------:R-:W-:Y:S01]  /*1790*/  IMAD R15, R101, c[0x0][0x214], R15 ;  /* 0x00008500650f7a24 */ /* 0x000fe200078e020f */
[----:B------:R-:W-:Y:S01]  /*17a0*/  CS2R R66, SRZ ;  /* 0x0000000000427805 */ /* 0x000fe2000001ff00 */
[----:B------:R2:W-:Y:S01]  /*17b0*/  LDGSTS.E.BYPASS.LTC128B.128 [R242+0xb080], [R6.64+0x80], !P3 ;  /* 0x0b08008006f27fae */ /* 0x0005e2000d901d4a */
[----:B------:R-:W-:Y:S01]  /*17c0*/  CS2R R64, SRZ ;  /* 0x0000000000407805 */ /* 0x000fe2000001ff00 */
[----:B------:R-:W-:Y:S01]  /*17d0*/  CS2R R62, SRZ ;  /* 0x00000000003e7805 */ /* 0x000fe2000001ff00 */
[----:B------:R-:W-:Y:S01]  /*17e0*/  CS2R R60, SRZ ;  /* 0x00000000003c7805 */ /* 0x000fe2000001ff00 */
[----:B------:R2:W-:Y:S01]  /*17f0*/  LDGSTS.E.BYPASS.LTC128B.128 [R242+0xd080], [R6.64+0x100], !P2 ;  /* 0x0d08010006f27fae */ /* 0x0005e2000d101d4a */
[----:B------:R-:W-:Y:S01]  /*1800*/  ISETP.GE.AND P2, PT, R18, c[0x0][0x19c], PT ;  /* 0x0000670012007a0c */ /* 0x000fe20003f46270 */
[----:B------:R-:W-:Y:S01]  /*1810*/  CS2R R58, SRZ ;  /* 0x00000000003a7805 */ /* 0x000fe2000001ff00 */
[----:B------:R-:W-:Y:S01]  /*1820*/  CS2R R56, SRZ ;  /* 0x0000000000387805 */ /* 0x000fe2000001ff00 */
[----:B------:R2:W-:Y:S01]  /*1830*/  LDGSTS.E.BYPASS.LTC128B.128 [R242+0xf080], [R6.64+0x180], !P1 ;  /* 0x0f08018006f27fae */ /* 0x0005e2000c901d4a */
[C---:B------:R-:W-:Y:S01]  /*1840*/  ISETP.LT.OR P3, PT, R0.reuse, 0x1, P2 ;  /* 0x000000010000780c */ /* 0x040fe20001761670 */
[----:B------:R-:W-:Y:S01]  /*1850*/  CS2R R54, SRZ ;  /* 0x0000000000367805 */ /* 0x000fe2000001ff00 */
[----:B------:R-:W-:Y:S01]  /*1860*/  ISETP.GE.AND P1, PT, R19, c[0x0][0x19c], PT ;  /* 0x0000670013007a0c */ /* 0x000fe20003f26270 */
[----:B------:R3:W-:Y:S01]  /*1870*/  LDGSTS.E.BYPASS.LTC128B.128 [R242+0x80], [R2.64], !P5 ;  /* 0x0008000002f27fae */ /* 0x0007e2000e901d4a */
[C---:B------:R-:W-:Y:S01]  /*1880*/  ISETP.LT.OR P5, PT, R0.reuse, 0x1, P0 ;  /* 0x000000010000780c */ /* 0x040fe200007a1670 */
[----:B------:R-:W-:Y:S01]  /*1890*/  CS2R R52, SRZ ;  /* 0x0000000000347805 */ /* 0x000fe2000001ff00 */
[C---:B------:R-:W-:Y:S01]  /*18a0*/  ISETP.LT.OR P6, PT, R0.reuse, 0x1, P1 ;  /* 0x000000010000780c */ /* 0x040fe20000fc1670 */
[----:B------:R-:W-:Y:S01]  /*18b0*/  CS2R R50, SRZ ;  /* 0x0000000000327805 */ /* 0x000fe2000001ff00 */
[C---:B------:R-:W-:Y:S01]  /*18c0*/  ISETP.LT.OR P1, PT, R0.reuse, 0x21, P1 ;  /* 0x000000210000780c */ /* 0x040fe20000f21670 */
[----:B------:R-:W-:Y:S01]  /*18d0*/  CS2R R48, SRZ ;  /* 0x0000000000307805 */ /* 0x000fe2000001ff00 */
[----:B------:R-:W-:Y:S01]  /*18e0*/  P2R R17, PR, RZ, 0x40 ;  /* 0x00000040ff117803 */ /* 0x000fe20000000000 */
[----:B-1----:R-:W-:Y:S01]  /*18f0*/  IMAD R4, R21, c[0x0][0x188], RZ ;  /* 0x0000620015047a24 */ /* 0x002fe200078e02ff */
[----:B------:R-:W-:Y:S01]  /*1900*/  ISETP.LT.OR P6, PT, R0, 0x21, P2 ;  /* 0x000000210000780c */ /* 0x000fe200017c1670 */
[----:B------:R3:W-:Y:S01]  /*1910*/  LDGSTS.E.BYPASS.LTC128B.128 [R242+0x2080], [R2.64+0x80], !P3 ;  /* 0x0208008002f27fae */ /* 0x0007e2000d901d4a */
[----:B------:R-:W-:Y:S01]  /*1920*/  ISETP.NE.AND P3, PT, R17, RZ, PT ;  /* 0x000000ff1100720c */ /* 0x000fe20003f65270 */
[----:B------:R-:W-:Y:S01]  /*1930*/  IMAD R16, R26, c[0x0][0x18c], R4 ;  /* 0x000063001a107a24 */ /* 0x000fe200078e0204 */
[----:B------:R-:W-:Y:S01]  /*1940*/  ISETP.LT.OR P0, PT, R0, 0x21, P0 ;  /* 0x000000210000780c */ /* 0x000fe20000701670 */
[----:B------:R-:W-:Y:S01]  /*1950*/  IMAD.WIDE.U32 R4, R101, c[0x0][0x210], R10 ;  /* 0x0000840065047a25 */ /* 0x000fe200078e000a */
[----:B------:R-:W-:Y:S01]  /*1960*/  IADD3 R10, -R251, UR9, RZ ;  /* 0x00000009fb0a7c10 */ /* 0x000fe2000fffe1ff */
[----:B------:R-:W-:Y:S01]  /*1970*/  CS2R R46, SRZ ;  /* 0x00000000002e7805 */ /* 0x000fe2000001ff00 */
[-C--:B------:R-:W-:Y:S01]  /*1980*/  LEA.HI R11, R28, R105.reuse, RZ, 0x5 ;  /* 0x000000691c0b7211 */ /* 0x080fe200078f28ff */
[----:B------:R-:W-:Y:S01]  /*1990*/  IMAD.SHL.U32 R0, R24, 0x100, RZ ;  /* 0x0000010018007824 */ /* 0x000fe200078e00ff */
[CC--:B------:R-:W-:Y:S01]  /*19a0*/  LEA.HI R24, R28.reuse, R105.reuse, RZ, 0x2 ;  /* 0x000000691c187211 */ /* 0x0c0fe200078f10ff */
[----:B------:R-:W-:Y:S01]  /*19b0*/  IMAD.IADD R5, R5, 0x1, R15 ;  /* 0x0000000105057824 */ /* 0x000fe200078e020f */
[-C--:B------:R-:W-:Y:S01]  /*19c0*/  LEA.HI R15, R28, R105.reuse, RZ, 0x4 ;  /* 0x000000691c0f7211 */ /* 0x080fe200078f20ff */
[----:B------:R-:W-:Y:S01]  /*19d0*/  CS2R R44, SRZ ;  /* 0x00000000002c7805 */ /* 0x000fe2000001ff00 */
[----:B--2---:R-:W-:Y:S01]  /*19e0*/  IMAD.WIDE.U32 R6, R26, c[0x0][0x188], R12 ;  /* 0x000062001a067a25 */ /* 0x004fe200078e000c */
[----:B------:R3:W-:Y:S01]  /*19f0*/  LDGSTS.E.BYPASS.LTC128B.128 [R242+0x4080], [R2.64+0x100], !P3 ;  /* 0x0408010002f27fae */ /* 0x0007e2000d901d4a */
[----:B------:R-:W-:Y:S01]  /*1a00*/  ISETP.GE.AND P3, PT, R14, c[0x0][0x16c], PT ;  /* 0x00005b000e007a0c */ /* 0x000fe20003f66270 */
[----:B------:R-:W-:Y:S01]  /*1a10*/  CS2R R42, SRZ ;  /* 0x00000000002a7805 */ /* 0x000fe2000001ff00 */
[----:B------:R-:W-:Y:S01]  /*1a20*/  IMAD.IADD R7, R7, 0x1, R16 ;  /* 0x0000000107077824 */ /* 0x000fe200078e0210 */
[----:B------:R3:W-:Y:S01]  /*1a30*/  LDGSTS.E.BYPASS.LTC128B.128 [R242+0x6080], [R2.64+0x180], !P5 ;  /* 0x0608018002f27fae */ /* 0x0007e2000e901d4a */
[----:B------:R-:W-:Y:S01]  /*1a40*/  LEA R38, P2, R6, c[0x0][0x160], 0x1 ;  /* 0x0000580006267a11 */ /* 0x000fe200078408ff */
[----:B------:R-:W-:Y:S01]  /*1a50*/  IMAD R16, R30, c[0x0][0x238], RZ ;  /* 0x00008e001e107a24 */ /* 0x000fe200078e02ff */
[----:B------:R-:W-:Y:S01]  /*1a60*/  SHF.R.S32.HI R13, RZ, 0x2, R24 ;  /* 0x00000002ff0d7819 */ /* 0x000fe20000011418 */
[----:B------:R1:W-:Y:S01]  /*1a70*/  LDGSTS.E.BYPASS.LTC128B.128 [R242+0x1080], [R8.64], !P4 ;  /* 0x0108000008f27fae */ /* 0x0003e2000e101d4a */
[----:B------:R-:W-:Y:S01]  /*1a80*/  ISETP.LT.OR P4, PT, R10, 0x1, P3 ;  /* 0x000000010a00780c */ /* 0x000fe20001f81670 */
[----:B------:R-:W-:Y:S01]  /*1a90*/  IMAD R16, R101, c[0x0][0x23c], R16 ;  /* 0x00008f0065107a24 */ /* 0x000fe200078e0210 */
[----:B------:R-:W-:Y:S01]  /*1aa0*/  LEA.HI.X R39, R6, c[0x0][0x164], R7, 0x1, P2 ;  /* 0x0000590006277a11 */ /* 0x000fe200010f0c07 */
[----:B------:R1:W-:Y:S01]  /*1ab0*/  LDGSTS.E.BYPASS.LTC128B.128 [R242+0x3080], [R8.64+0x80], !P6 ;  /* 0x0308008008f27fae */ /* 0x0003e2000f101d4a */
[----:B------:R-:W-:Y:S01]  /*1ac0*/  ISETP.GE.AND P2, PT, R18, c[0x0][0x16c], PT ;  /* 0x00005b0012007a0c */ /* 0x000fe20003f46270 */
[----:B------:R-:W-:Y:S01]  /*1ad0*/  CS2R R40, SRZ ;  /* 0x0000000000287805 */ /* 0x000fe2000001ff00 */
[----:B------:R-:W-:Y:S01]  /*1ae0*/  SHF.R.S32.HI R7, RZ, 0x1f, R105 ;  /* 0x0000001fff077819 */ /* 0x000fe20000011469 */
[----:B------:R1:W-:Y:S01]  /*1af0*/  LDGSTS.E.BYPASS.LTC128B.128 [R242+0x5080], [R8.64+0x100], !P1 ;  /* 0x0508010008f27fae */ /* 0x0003e2000c901d4a */
[----:B------:R-:W-:Y:S01]  /*1b00*/  ISETP.GE.AND P1, PT, R19, c[0x0][0x16c], PT ;  /* 0x00005b0013007a0c */ /* 0x000fe20003f26270 */
[----:B------:R-:W-:Y:S01]  /*1b10*/  USHF.R.S32.HI UR13, URZ, 0x6, UR4 ;  /* 0x000000063f0d7899 */ /* 0x000fe20008011404 */
[----:B------:R-:W-:Y:S01]  /*1b20*/  ISETP.GE.AND P6, PT, R29, c[0x0][0x16c], PT ;  /* 0x00005b001d007a0c */ /* 0x000fe20003fc6270 */
[----:B------:R1:W-:Y:S01]  /*1b30*/  LDGSTS.E.BYPASS.LTC128B.128 [R242+0x7080], [R8.64+0x180], !P0 ;  /* 0x0708018008f27fae */ /* 0x0003e2000c101d4a */
[----:B------:R-:W-:Y:S01]  /*1b40*/  IADD3 R6, P0, R0, R105, RZ ;  /* 0x0000006900067210 */ /* 0x000fe20007f1e0ff */
[----:B------:R-:W-:Y:S01]  /*1b50*/  UMOV UR12, URZ ;  /* 0x0000003f000c7c82 */ /* 0x000fe20008000000 */
[----:B------:R-:W-:Y:S01]  /*1b60*/  ISETP.LT.OR P5, PT, R10, 0x1, P1 ;  /* 0x000000010a00780c */ /* 0x000fe20000fa1670 */
[----:B------:R-:W0:Y:S01]  /*1b70*/  LDGDEPBAR ;  /* 0x00000000000079af */ /* 0x000e220000000000 */
[----:B------:R-:W-:-:S02]  /*1b80*/  LEA.HI.X.SX32 R7, R0, R7, 0x1, P0 ;  /* 0x0000000700077211 */ /* 0x000fc400000f0eff */
[----:B------:R-:W-:Y:S01]  /*1b90*/  SHF.R.S32.HI R12, RZ, 0x4, R15 ;  /* 0x00000004ff0c7819 */ /* 0x000fe2000001140f */
[----:B------:R2:W-:Y:S01]  /*1ba0*/  LDGSTS.E.BYPASS.LTC128B.128 [R242+0x10080], [R38.64], !P4 ;  /* 0x1008000026f27fae */ /* 0x0005e2000e101d4a */
[----:B------:R-:W-:Y:S01]  /*1bb0*/  ISETP.LT.OR P4, PT, R10, 0x1, P2 ;  /* 0x000000010a00780c */ /* 0x000fe20001781670 */
[----:B------:R-:W-:Y:S02]  /*1bc0*/  IMAD.WIDE.U32 R6, R101, c[0x0][0x238], R6 ;  /* 0x00008e0065067a25 */ /* 0x000fe400078e0006 */
[----:B------:R2:W-:Y:S01]  /*1bd0*/  STL.64 [R1+0x8], R38 ;  /* 0x0000082601007387 */ /* 0x0005e20000100a00 */
[----:B------:R-:W-:Y:S01]  /*1be0*/  CS2R R100, SRZ ;  /* 0x0000000000647805 */ /* 0x000fe2000001ff00 */
[----:B---3--:R-:W-:Y:S02]  /*1bf0*/  IMAD R2, R21, c[0x0][0x218], RZ ;  /* 0x0000860015027a24 */ /* 0x008fe400078e02ff */
[----:B------:R-:W-:-:S04]  /*1c00*/  IMAD.IADD R7, R7, 0x1, R16 ;  /* 0x0000000107077824 */ /* 0x000fc800078e0210 */
[----:B------:R-:W-:Y:S02]  /*1c10*/  IMAD.WIDE.U32 R30, R26, c[0x0][0x240], R6 ;  /* 0x000090001a1e7a25 */ /* 0x000fe400078e0006 */
[----:B------:R2:W-:Y:S01]  /*1c20*/  LDGSTS.E.BYPASS.LTC128B.128 [R242+0x12080], [R38.64+0x80], !P4 ;  /* 0x1208008026f27fae */ /* 0x0005e2000e101d4a */
[----:B------:R-:W-:Y:S01]  /*1c30*/  ISETP.LT.OR P4, PT, R10, 0x1, P6 ;  /* 0x000000010a00780c */ /* 0x000fe20003781670 */
[----:B------:R-:W-:Y:S02]  /*1c40*/  IMAD.SHL.U32 R6, R20, 0x8, RZ ;  /* 0x0000000814067824 */ /* 0x000fe400078e00ff */
[----:B------:R2:W-:Y:S01]  /*1c50*/  LDGSTS.E.BYPASS.LTC128B.128 [R242+0x14080], [R38.64+0x100], !P5 ;  /* 0x1408010026f27fae */ /* 0x0005e2000e901d4a */
[----:B-1----:R-:W-:Y:S01]  /*1c60*/  IMAD R8, R26, c[0x0][0x21c], R2 ;  /* 0x000087001a087a24 */ /* 0x002fe200078e0202 */
[----:B------:R-:W-:Y:S01]  /*1c70*/  ISETP.LT.OR P5, PT, R10, 0x21, P3 ;  /* 0x000000210a00780c */ /* 0x000fe20001fa1670 */
[----:B------:R-:W-:Y:S01]  /*1c80*/  IMAD.WIDE.U32 R2, R26, c[0x0][0x218], R4 ;  /* 0x000086001a027a25 */ /* 0x000fe200078e0004 */
[----:B------:R-:W-:-:S03]  /*1c90*/  ISETP.LT.OR P3, PT, R10, 0x21, P1 ;  /* 0x000000210a00780c */ /* 0x000fc60000f61670 */
[----:B------:R-:W-:Y:S01]  /*1ca0*/  IMAD.IADD R0, R3, 0x1, R8 ;  /* 0x0000000103007824 */ /* 0x000fe200078e0208 */
[----:B------:R-:W-:Y:S01]  /*1cb0*/  LEA R34, P0, R2, c[0x0][0x1f0], 0x1 ;  /* 0x00007c0002227a11 */ /* 0x000fe200078008ff */
[----:B------:R-:W-:Y:S01]  /*1cc0*/  IMAD.U32 R4, RZ, RZ, UR7 ;  /* 0x00000007ff047e24 */ /* 0x000fe2000f8e00ff */
[----:B------:R2:W-:Y:S01]  /*1cd0*/  LDGSTS.E.BYPASS.LTC128B.128 [R242+0x16080], [R38.64+0x180], !P4 ;  /* 0x1608018026f27fae */ /* 0x0005e2000e101d4a */
[----:B------:R-:W-:Y:S02]  /*1ce0*/  ISETP.LT.OR P4, PT, R10, 0x21, P2 ;  /* 0x000000210a00780c */ /* 0x000fe40001781670 */
[----:B------:R-:W-:Y:S02]  /*1cf0*/  LEA.HI.X R35, R2, c[0x0][0x1f4], R0, 0x1, P0 ;  /* 0x00007d0002237a11 */ /* 0x000fe400000f0c00 */
[C---:B------:R-:W-:Y:S02]  /*1d00*/  ISETP.GT.AND P0, PT, R105.reuse, 0xf, PT ;  /* 0x0000000f6900780c */ /* 0x040fe40003f04270 */
[----:B------:R-:W-:Y:S01]  /*1d10*/  ISETP.LT.OR P2, PT, R10, 0x21, P6 ;  /* 0x000000210a00780c */ /* 0x000fe20003741670 */
[----:B------:R1:W-:Y:S01]  /*1d20*/  STL.64 [R1], R34 ;  /* 0x0000002201007387 */ /* 0x0003e20000100a00 */
[----:B------:R-:W-:-:S02]  /*1d30*/  ISETP.GT.AND P6, PT, R105, 0xf, PT ;  /* 0x0000000f6900780c */ /* 0x000fc40003fc4270 */
[----:B------:R-:W-:Y:S01]  /*1d40*/  LEA.HI R8, R15, R12, RZ, 0x1 ;  /* 0x0000000c0f087211 */ /* 0x000fe200078f08ff */
[----:B------:R1:W-:Y:S06]  /*1d50*/  STL.64 [R1+0x28], R30 ;  /* 0x0000281e01007387 */ /* 0x0003ec0000100a00 */
[----:B------:R-:W-:Y:S02]  /*1d60*/  @P0 LOP3.LUT R243, R243, 0x80, RZ, 0xfc, !PT ;  /* 0x00000080f3f30812 */ /* 0x000fe400078efcff */
[----:B------:R-:W-:Y:S02]  /*1d70*/  IADD3 R2, P0, R38, UR7, RZ ;  /* 0x0000000726027c10 */ /* 0x000fe4000ff1e0ff */
[----:B------:R-:W-:Y:S01]  /*1d80*/  @!P6 IMAD.SHL.U32 R0, R105, 0x10, RZ ;  /* 0x000000106900e824 */ /* 0x000fe200078e00ff */
[----:B------:R-:W-:-:S02]  /*1d90*/  LOP3.LUT R243, R243, 0xffffffbf, RZ, 0xc0, !PT ;  /* 0xffffffbff3f37812 */ /* 0x000fc400078ec0ff */
[----:B------:R-:W-:Y:S02]  /*1da0*/  IADD3.X R3, R39, UR6, RZ, P0, !PT ;  /* 0x0000000627037c10 */ /* 0x000fe400087fe4ff */
[----:B------:R-:W-:-:S03]  /*1db0*/  IADD3 R4, P1, P0, R4, 0x180, R38 ;  /* 0x0000018004047810 */ /* 0x000fc6000783e026 */
[----:B------:R3:W-:Y:S01]  /*1dc0*/  LDGSTS.E.BYPASS.LTC128B.128 [R242+0x11080], [R2.64], !P5 ;  /* 0x1108000002f27fae */ /* 0x0007e2000e901d4a */
[----:B------:R-:W-:Y:S02]  /*1dd0*/  IADD3.X R5, RZ, UR6, R39, P1, P0 ;  /* 0x00000006ff057c10 */ /* 0x000fe40008fe0427 */
[----:B--2---:R-:W-:Y:S01]  /*1de0*/  CS2R R38, SRZ ;  /* 0x0000000000267805 */ /* 0x004fe2000001ff00 */
[----:B------:R3:W-:Y:S01]  /*1df0*/  LDGSTS.E.BYPASS.LTC128B.128 [R242+0x13080], [R2.64+0x80], !P4 ;  /* 0x1308008002f27fae */ /* 0x0007e2000e101d4a */
[----:B------:R-:W-:-:S03]  /*1e00*/  ISETP.GE.AND P4, PT, R14, c[0x0][0x1fc], PT ;  /* 0x00007f000e007a0c */ /* 0x000fc60003f86270 */
[----:B------:R3:W-:Y:S01]  /*1e10*/  LDGSTS.E.BYPASS.LTC128B.128 [R242+0x15080], [R2.64+0x100], !P3 ;  /* 0x1508010002f27fae */ /* 0x0007e2000d901d4a */
[----:B------:R-:W-:Y:S02]  /*1e20*/  ISETP.LT.OR P0, PT, R10, 0x1, P4 ;  /* 0x000000010a00780c */ /* 0x000fe40002701670 */
[----:B------:R-:W-:Y:S01]  /*1e30*/  ISETP.GE.AND P3, PT, R18, c[0x0][0x1fc], PT ;  /* 0x00007f0012007a0c */ /* 0x000fe20003f66270 */
[----:B------:R2:W-:Y:S01]  /*1e40*/  LDGSTS.E.BYPASS.LTC128B.128 [R242+0x17080], [R4.64], !P2 ;  /* 0x1708000004f27fae */ /* 0x0005e2000d101d4a */
[----:B------:R-:W-:Y:S02]  /*1e50*/  ISETP.GE.AND P2, PT, R19, c[0x0][0x1fc], PT ;  /* 0x00007f0013007a0c */ /* 0x000fe40003f46270 */
[C---:B------:R-:W-:Y:S01]  /*1e60*/  ISETP.LT.OR P5, PT, R10.reuse, 0x1, P3 ;  /* 0x000000010a00780c */ /* 0x040fe20001fa1670 */
[----:B------:R4:W-:Y:S01]  /*1e70*/  @!P6 LDGSTS.E.BYPASS.LTC128B.128 [R0+0x20080], [R36.64] ;  /* 0x200800002400efae */ /* 0x0009e2000b901d4a */
[C---:B------:R-:W-:Y:S02]  /*1e80*/  ISETP.LT.OR P1, PT, R10.reuse, 0x1, P2 ;  /* 0x000000010a00780c */ /* 0x040fe40001721670 */
[----:B------:R-:W-:Y:S01]  /*1e90*/  ISETP.GE.AND P6, PT, R29, c[0x0][0x1fc], PT ;  /* 0x00007f001d007a0c */ /* 0x000fe20003fc6270 */
[----:B------:R-:W0:Y:S01]  /*1ea0*/  LDGDEPBAR ;  /* 0x00000000000079af */ /* 0x000e220000000000 */
[----:B------:R-:W-:-:S03]  /*1eb0*/  ISETP.LT.OR P4, PT, R10, 0x21, P4 ;  /* 0x000000210a00780c */ /* 0x000fc60002781670 */
[----:B------:R1:W-:Y:S01]  /*1ec0*/  LDGSTS.E.BYPASS.LTC128B.128 [R242+0x18080], [R34.64], !P0 ;  /* 0x1808000022f27fae */ /* 0x0003e2000c101d4a */
[----:B------:R-:W-:-:S03]  /*1ed0*/  ISETP.LT.OR P0, PT, R10, 0x1, P6 ;  /* 0x000000010a00780c */ /* 0x000fc60003701670 */
[----:B------:R1:W-:Y:S01]  /*1ee0*/  LDGSTS.E.BYPASS.LTC128B.128 [R242+0x1a080], [R34.64+0x80], !P5 ;  /* 0x1a08008022f27fae */ /* 0x0003e2000e901d4a */
[----:B------:R-:W-:-:S03]  /*1ef0*/  ISETP.LT.OR P5, PT, R10, 0x21, P2 ;  /* 0x000000210a00780c */ /* 0x000fc600017a1670 */
[----:B------:R1:W-:Y:S01]  /*1f00*/  LDGSTS.E.BYPASS.LTC128B.128 [R242+0x1c080], [R34.64+0x100], !P1 ;  /* 0x1c08010022f27fae */ /* 0x0003e2000c901d4a */
[----:B------:R-:W-:Y:S02]  /*1f10*/  ISETP.LT.OR P1, PT, R10, 0x21, P3 ;  /* 0x000000210a00780c */ /* 0x000fe40001f21670 */
[--C-:B---3--:R-:W-:Y:S02]  /*1f20*/  SHF.R.S32.HI R3, RZ, 0x5, R11.reuse ;  /* 0x00000005ff037819 */ /* 0x108fe4000001140b */
[----:B------:R-:W-:Y:S01]  /*1f30*/  ISETP.GE.AND P3, PT, R14, c[0x0][0x16c], PT ;  /* 0x00005b000e007a0c */ /* 0x000fe20003f66270 */
[----:B------:R1:W-:Y:S01]  /*1f40*/  LDGSTS.E.BYPASS.LTC128B.128 [R242+0x1e080], [R34.64+0x180], !P0 ;  /* 0x1e08018022f27fae */ /* 0x0003e2000c101d4a */
[----:B--2---:R-:W-:Y:S02]  /*1f50*/  LEA.HI R4, R11, R3, RZ, 0x1 ;  /* 0x000000030b047211 */ /* 0x004fe400078f08ff */
[----:B------:R-:W-:Y:S02]  /*1f60*/  SHF.R.S32.HI R5, RZ, 0x1f, R24 ;  /* 0x0000001fff057819 */ /* 0x000fe40000011418 */
[----:B----4-:R-:W-:Y:S01]  /*1f70*/  SHF.R.S32.HI R0, RZ, 0x1f, R11 ;  /* 0x0000001fff007819 */ /* 0x010fe2000001140b */
[----:B------:R-:W-:Y:S01]  /*1f80*/  CS2R R36, SRZ ;  /* 0x0000000000247805 */ /* 0x000fe2000001ff00 */
[----:B------:R-:W-:-:S02]  /*1f90*/  SEL R25, RZ, 0x1, P3 ;  /* 0x00000001ff197807 */ /* 0x000fc40001800000 */
[----:B------:R-:W-:Y:S02]  /*1fa0*/  LEA.HI R0, R0, R3, RZ, 0x2 ;  /* 0x0000000300007211 */ /* 0x000fe400078f10ff */
[----:B------:R-:W-:Y:S02]  /*1fb0*/  LOP3.LUT P3, RZ, R23, 0x4, RZ, 0xc0, !PT ;  /* 0x0000000417ff7812 */ /* 0x000fe4000786c0ff */
[----:B------:R-:W-:Y:S02]  /*1fc0*/  LOP3.LUT R2, R0, 0xfffffffc, RZ, 0xc0, !PT ;  /* 0xfffffffc00027812 */ /* 0x000fe400078ec0ff */
[----:B------:R-:W-:Y:S01]  /*1fd0*/  LOP3.LUT R0, R4, 0xfffffffe, RZ, 0xc0, !PT ;  /* 0xfffffffe04007812 */ /* 0x000fe200078ec0ff */
[----:B------:R-:W-:Y:S02]  /*1fe0*/  IMAD.U32 R4, RZ, RZ, UR8 ;  /* 0x00000008ff047e24 */ /* 0x000fe4000f8e00ff */
[C---:B------:R-:W-:Y:S01]  /*1ff0*/  IMAD.IADD R17, R3.reuse, 0x1, -R2 ;  /* 0x0000000103117824 */ /* 0x040fe200078e0a02 */
[----:B------:R-:W-:Y:S01]  /*2000*/  LOP3.LUT R2, R8, 0xfffffffe, RZ, 0xc0, !PT ;  /* 0xfffffffe08027812 */ /* 0x000fe200078ec0ff */
[----:B------:R-:W-:Y:S01]  /*2010*/  IMAD.IADD R236, R3, 0x1, -R0 ;  /* 0x0000000103ec7824 */ /* 0x000fe200078e0a00 */
[----:B------:R-:W-:-:S02]  /*2020*/  LEA.HI R0, R5, R13, RZ, 0x3 ;  /* 0x0000000d05007211 */ /* 0x000fc400078f18ff */
[----:B------:R-:W-:Y:S01]  /*2030*/  LEA.HI R3, R28, R105, RZ, 0x7 ;  /* 0x000000691c037211 */ /* 0x000fe200078f38ff */
[----:B------:R-:W-:Y:S01]  /*2040*/  IMAD.IADD R12, R12, 0x1, -R2 ;  /* 0x000000010c0c7824 */ /* 0x000fe200078e0a02 */
[----:B------:R-:W-:Y:S02]  /*2050*/  LOP3.LUT R0, R0, 0xfffffff8, RZ, 0xc0, !PT ;  /* 0xfffffff800007812 */ /* 0x000fe400078ec0ff */
[----:B------:R-:W-:Y:S02]  /*2060*/  SHF.R.S32.HI R9, RZ, 0x7, R3 ;  /* 0x00000007ff097819 */ /* 0x000fe40000011403 */
[----:B------:R-:W-:Y:S01]  /*2070*/  IADD3 R2, P0, R34, UR8, RZ ;  /* 0x0000000822027c10 */ /* 0x000fe2000ff1e0ff */
[----:B------:R-:W-:Y:S01]  /*2080*/  IMAD.IADD R13, R13, 0x1, -R0 ;  /* 0x000000010d0d7824 */ /* 0x000fe200078e0a00 */
[----:B------:R-:W-:Y:S02]  /*2090*/  LEA.HI R0, R3, R9, RZ, 0x1 ;  /* 0x0000000903007211 */ /* 0x000fe400078f08ff */
[----:B------:R-:W-:-:S02]  /*20a0*/  IADD3.X R3, R35, UR14, RZ, P0, !PT ;  /* 0x0000000e23037c10 */ /* 0x000fc400087fe4ff */
[----:B------:R-:W-:Y:S02]  /*20b0*/  LOP3.LUT R5, R0, 0xfffffffe, RZ, 0xc0, !PT ;  /* 0xfffffffe00057812 */ /* 0x000fe400078ec0ff */
[----:B------:R-:W-:Y:S02]  /*20c0*/  P2R R0, PR, RZ, 0x10 ;  /* 0x00000010ff007803 */ /* 0x000fe40000000000 */
[----:B------:R-:W-:Y:S02]  /*20d0*/  ISETP.LT.OR P4, PT, R10, 0x21, P6 ;  /* 0x000000210a00780c */ /* 0x000fe40003781670 */
[----:B------:R-:W-:Y:S02]  /*20e0*/  ISETP.NE.AND P2, PT, R0, RZ, PT ;  /* 0x000000ff0000720c */ /* 0x000fe40003f45270 */
[----:B------:R-:W-:Y:S02]  /*20f0*/  P2R R0, PR, RZ, 0x2 ;  /* 0x00000002ff007803 */ /* 0x000fe40000000000 */
[----:B------:R-:W-:-:S02]  /*2100*/  IADD3 R4, P1, P0, R4, 0x180, R34 ;  /* 0x0000018004047810 */ /* 0x000fc4000783e022 */
[----:B------:R-:W-:Y:S01]  /*2110*/  ISETP.NE.AND P6, PT, R0, RZ, PT ;  /* 0x000000ff0000720c */ /* 0x000fe20003fc5270 */
[----:B------:R-:W-:Y:S01]  /*2120*/  IMAD.IADD R0, R9, 0x1, -R5 ;  /* 0x0000000109007824 */ /* 0x000fe200078e0a05 */
[----:B------:R-:W-:Y:S02]  /*2130*/  IADD3.X R5, RZ, UR14, R35, P1, P0 ;  /* 0x0000000eff057c10 */ /* 0x000fe40008fe0423 */
[----:B------:R-:W-:Y:S01]  /*2140*/  ISETP.GE.AND P1, PT, R14, c[0x0][0x1fc], PT ;  /* 0x00007f000e007a0c */ /* 0x000fe20003f26270 */
[----:B------:R-:W-:Y:S01]  /*2150*/  IMAD R14, R0, -0x8, R27 ;  /* 0xfffffff8000e7824 */ /* 0x000fe200078e021b */
[----:B------:R-:W-:Y:S01]  /*2160*/  LOP3.LUT R0, R15, 0xfffffff0, RZ, 0xc0, !PT ;  /* 0xfffffff00f007812 */ /* 0x000fe200078ec0ff */
[----:B------:R2:W-:Y:S01]  /*2170*/  LDGSTS.E.BYPASS.LTC128B.128 [R242+0x19080], [R2.64], !P2 ;  /* 0x1908000002f27fae */ /* 0x0005e2000d101d4a */
[----:B------:R-:W-:Y:S02]  /*2180*/  SEL R22, RZ, 0x1, P1 ;  /* 0x00000001ff167807 */ /* 0x000fe40000800000 */
[C---:B------:R-:W-:Y:S01]  /*2190*/  ISETP.GE.AND P1, PT, R105.reuse, 0x10, PT ;  /* 0x000000106900780c */ /* 0x040fe20003f26270 */
[----:B------:R-:W-:Y:S01]  /*21a0*/  IMAD.IADD R0, R105, 0x1, -R0 ;  /* 0x0000000169007824 */ /* 0x000fe200078e0a00 */
[C---:B------:R-:W-:Y:S01]  /*21b0*/  ISETP.GE.AND P0, PT, R18.reuse, c[0x0][0x1fc], PT ;  /* 0x00007f0012007a0c */ /* 0x040fe20003f06270 */
[----:B------:R2:W-:Y:S01]  /*21c0*/  LDGSTS.E.BYPASS.LTC128B.128 [R242+0x1b080], [R2.64+0x80], !P6 ;  /* 0x1b08008002f27fae */ /* 0x0005e2000f101d4a */
[----:B------:R-:W-:-:S02]  /*21d0*/  ISETP.GE.AND P2, PT, R18, c[0x0][0x16c], PT ;  /* 0x00005b0012007a0c */ /* 0x000fc40003f46270 */
[----:B------:R-:W-:Y:S01]  /*21e0*/  SEL R15, RZ, 0xffffffff, P0 ;  /* 0xffffffffff0f7807 */ /* 0x000fe20000000000 */
[----:B------:R2:W-:Y:S01]  /*21f0*/  LDGSTS.E.BYPASS.LTC128B.128 [R242+0x1d080], [R2.64+0x100], !P5 ;  /* 0x1d08010002f27fae */ /* 0x0005e2000e901d4a */
[----:B------:R-:W-:Y:S02]  /*2200*/  ISETP.GE.AND P5, PT, R19, c[0x0][0x16c], PT ;  /* 0x00005b0013007a0c */ /* 0x000fe40003fa6270 */
[----:B------:R-:W-:Y:S01]  /*2210*/  ISETP.GE.AND P6, PT, R29, c[0x0][0x1fc], PT ;  /* 0x00007f001d007a0c */ /* 0x000fe20003fc6270 */
[----:B------:R3:W-:Y:S01]  /*2220*/  LDGSTS.E.BYPASS.LTC128B.128 [R242+0x1f080], [R4.64], !P4 ;  /* 0x1f08000004f27fae */ /* 0x0007e2000e101d4a */
[----:B------:R-:W-:Y:S02]  /*2230*/  ISETP.GE.AND P4, PT, R19, c[0x0][0x1fc], PT ;  /* 0x00007f0013007a0c */ /* 0x000fe40003f86270 */
[----:B------:R-:W-:Y:S02]  /*2240*/  LOP3.LUT P0, RZ, R23, 0x2, RZ, 0xc0, !PT ;  /* 0x0000000217ff7812 */ /* 0x000fe4000780c0ff */
[----:B------:R-:W-:-:S02]  /*2250*/  SEL R16, RZ, 0xffffffff, P2 ;  /* 0xffffffffff107807 */ /* 0x000fc40001000000 */
[----:B------:R-:W-:Y:S02]  /*2260*/  SEL R19, RZ, 0x4, P4 ;  /* 0x00000004ff137807 */ /* 0x000fe40002000000 */
[----:B------:R-:W-:Y:S02]  /*2270*/  SEL R18, RZ, 0x4, P5 ;  /* 0x00000004ff127807 */ /* 0x000fe40002800000 */
[----:B------:R-:W-:Y:S02]  /*2280*/  SEL R250, RZ, 0x8, P6 ;  /* 0x00000008fffa7807 */ /* 0x000fe40003000000 */
[----:B--2---:R-:W-:Y:S02]  /*2290*/  LOP3.LUT R2, R11, 0xffffffe0, RZ, 0xc0, !PT ;  /* 0xffffffe00b027812 */ /* 0x004fe400078ec0ff */
[----:B------:R-:W-:Y:S01]  /*22a0*/  SHF.R.S32.HI R3, RZ, 0x1f, R0 ;  /* 0x0000001fff037819 */ /* 0x000fe20000011400 */
[----:B---3--:R-:W-:Y:S02]  /*22b0*/  IMAD R4, R21, c[0x0][0x240], RZ ;  /* 0x0000900015047a24 */ /* 0x008fe400078e02ff */
[----:B------:R-:W-:Y:S01]  /*22c0*/  IMAD.IADD R2, R105, 0x1, -R2 ;  /* 0x0000000169027824 */ /* 0x000fe200078e0a02 */
[----:B------:R-:W-:Y:S01]  /*22d0*/  LEA.HI R233, R3, R0, RZ, 0x3 ;  /* 0x0000000003e97211 */ /* 0x000fe200078f18ff */
[----:B------:R-:W-:-:S02]  /*22e0*/  IMAD R21, R26, c[0x0][0x244], R4 ;  /* 0x000091001a157a24 */ /* 0x000fc400078e0204 */
[----:B------:R-:W-:Y:S01]  /*22f0*/  IMAD.SHL.U32 R4, R236, 0x10, RZ ;  /* 0x00000010ec047824 */ /* 0x000fe200078e00ff */
[----:B------:R-:W-:Y:S02]  /*2300*/  SHF.R.S32.HI R5, RZ, 0x1f, R2 ;  /* 0x0000001fff057819 */ /* 0x000fe40000011402 */
[C---:B------:R-:W-:Y:S01]  /*2310*/  LOP3.LUT R3, R233.reuse, 0xfffffff8, RZ, 0xc0, !PT ;  /* 0xfffffff8e9037812 */ /* 0x040fe200078ec0ff */
[----:B------:R-:W-:Y:S01]  /*2320*/  IMAD.SHL.U32 R233, R233, 0x40, RZ ;  /* 0x00000040e9e97824 */ /* 0x000fe200078e00ff */
[----:B------:R-:W-:Y:S01]  /*2330*/  LEA.HI R10, R5, R2, RZ, 0x2 ;  /* 0x00000002050a7211 */ /* 0x000fe200078f10ff */
[----:B------:R-:W-:Y:S02]  /*2340*/  @!P1 IMAD.SHL.U32 R5, R105, 0x10, RZ ;  /* 0x0000001069059824 */ /* 0x000fe400078e00ff */
[----:B------:R-:W-:Y:S01]  /*2350*/  IMAD.IADD R8, R0, 0x1, -R3 ;  /* 0x0000000100087824 */ /* 0x000fe200078e0a03 */
[----:B------:R-:W-:Y:S01]  /*2360*/  LOP3.LUT R0, R10, 0xfffffffc, RZ, 0xc0, !PT ;  /* 0xfffffffc0a007812 */ /* 0x000fe200078ec0ff */
[----:B------:R-:W-:Y:S01]  /*2370*/  IMAD.SHL.U32 R3, R23, 0x40, RZ ;  /* 0x0000004017037824 */ /* 0x000fe200078e00ff */
[----:B------:R2:W-:Y:S01]  /*2380*/  @!P1 LDGSTS.E.BYPASS.LTC128B.128 [R5+0x20180], [R32.64] ;  /* 0x2018000020059fae */ /* 0x0005e2000b901d4a */
[----:B------:R-:W-:-:S02]  /*2390*/  R2P PR, R13, 0x6 ;  /* 0x000000060d007804 */ /* 0x000fc40000000000 */
[----:B------:R-:W-:Y:S01]  /*23a0*/  IMAD.IADD R11, R2, 0x1, -R0 ;  /* 0x00000001020b7824 */ /* 0x000fe200078e0a00 */
[----:B------:R-:W-:Y:S01]  /*23b0*/  LOP3.LUT R0, R3, 0x1c0, RZ, 0xc0, !PT ;  /* 0x000001c003007812 */ /* 0x000fe200078ec0ff */
[----:B------:R-:W-:Y:S01]  /*23c0*/  IMAD.SHL.U32 R2, R251, 0x8, RZ ;  /* 0x00000008fb027824 */ /* 0x000fe200078e00ff */
[----:B------:R-:W-:Y:S01]  /*23d0*/  LOP3.LUT R233, R233, 0xfffffe00, RZ, 0xc0, !PT ;  /* 0xfffffe00e9e97812 */ /* 0x000fe200078ec0ff */
[----:B------:R-:W-:Y:S01]  /*23e0*/  IMAD R11, R11, -0x2, R14 ;  /* 0xfffffffe0b0b7824 */ /* 0x000fe200078e020e */
[----:B------:R-:W-:Y:S01]  /*23f0*/  SHF.R.U32.HI R3, RZ, 0x3, R0 ;  /* 0x00000003ff037819 */ /* 0x000fe20000011600 */
[----:B------:R-:W-:Y:S01]  /*2400*/  IMAD.MOV.U32 R14, RZ, RZ, 0x20 ;  /* 0x00000020ff0e7424 */ /* 0x000fe200078e00ff */
[----:B------:R-:W-:Y:S01]  /*2410*/  LOP3.LUT R2, R2, 0x8, RZ, 0xc0, !PT ;  /* 0x0000000802027812 */ /* 0x000fe200078ec0ff */
[----:B------:R-:W-:Y:S01]  /*2420*/  IMAD R236, R236, 0x400, R233 ;  /* 0x00000400ecec7824 */ /* 0x000fe200078e02e9 */
[----:B------:R-:W-:Y:S01]  /*2430*/  LOP3.LUT R4, R0, 0x10, R4, 0xf8, !PT ;  /* 0x0000001000047812 */ /* 0x000fe200078ef804 */
[----:B------:R-:W0:Y:S01]  /*2440*/  LDGDEPBAR ;  /* 0x00000000000079af */ /* 0x000e220000000000 */
[----:B------:R-:W-:-:S02]  /*2450*/  LOP3.LUT R7, R3, R2, R0, 0x1e, !PT ;  /* 0x0000000203077212 */ /* 0x000fc400078e1e00 */
[----:B------:R-:W-:Y:S01]  /*2460*/  LOP3.LUT R231, R3, R4, R2, 0x1e, !PT ;  /* 0x0000000403e77212 */ /* 0x000fe200078e1e02 */
[----:B------:R-:W-:Y:S01]  /*2470*/  IMAD.SHL.U32 R3, R12, 0x20, RZ ;  /* 0x000000200c037824 */ /* 0x000fe200078e00ff */
[----:B------:R-:W-:Y:S01]  /*2480*/  SEL R246, R14, 0xffffffe0, !P1 ;  /* 0xffffffe00ef67807 */ /* 0x000fe20004800000 */
[----:B------:R-:W-:Y:S01]  /*2490*/  IMAD.SHL.U32 R2, R9, 0x8, RZ ;  /* 0x0000000809027824 */ /* 0x000fe200078e00ff */
[----:B------:R-:W-:Y:S01]  /*24a0*/  LOP3.LUT P1, RZ, R8, 0x2, RZ, 0xc0, !PT ;  /* 0x0000000208ff7812 */ /* 0x000fe2000782c0ff */
[C---:B------:R-:W-:Y:S01]  /*24b0*/  IMAD R4, R12.reuse, 0x2, R9 ;  /* 0x000000020c047824 */ /* 0x040fe200078e0209 */
[----:B------:R-:W-:Y:S01]  /*24c0*/  ISETP.GE.AND P4, PT, R29, c[0x0][0x16c], PT ;  /* 0x00005b001d007a0c */ /* 0x000fe20003f86270 */
[----:B------:R-:W-:Y:S01]  /*24d0*/  IMAD R231, R12, 0x200, R231 ;  /* 0x000002000ce77824 */ /* 0x000fe200078e02e7 */
[----:B------:R-:W-:Y:S02]  /*24e0*/  ISETP.GT.AND P6, PT, R11, 0x31, PT ;  /* 0x000000310b00780c */ /* 0x000fe40003fc4270 */
[----:B------:R-:W-:Y:S01]  /*24f0*/  SEL R249, RZ, 0x8, P4 ;  /* 0x00000008fff97807 */ /* 0x000fe20002000000 */
[----:B--2---:R-:W-:-:S02]  /*2500*/  IMAD.SHL.U32 R5, R13, 0x40, RZ ;  /* 0x000000400d057824 */ /* 0x004fc400078e00ff */
[----:B------:R-:W-:-:S03]  /*2510*/  IMAD.SHL.U32 R234, R231, 0x2, RZ ;  /* 0x00000002e7ea7824 */ /* 0x000fc600078e00ff */
[----:B------:R-:W-:Y:S02]  /*2520*/  LOP3.LUT R0, R5, 0x1c0, RZ, 0xc0, !PT ;  /* 0x000001c005007812 */ /* 0x000fe400078ec0ff */
[----:B------:R-:W-:Y:S02]  /*2530*/  LOP3.LUT R5, R3, 0x20, RZ, 0xc0, !PT ;  /* 0x0000002003057812 */ /* 0x000fe400078ec0ff */
[----:B------:R-:W-:Y:S01]  /*2540*/  LOP3.LUT R3, R0, 0x8, R2, 0xf8, !PT ;  /* 0x0000000800037812 */ /* 0x000fe200078ef802 */
[----:B------:R-:W-:Y:S01]  /*2550*/  IMAD.U32 R2, R4, 0x200, R7 ;  /* 0x0000020004027824 */ /* 0x000fe200078e0007 */
[----:B------:R-:W-:Y:S02]  /*2560*/  SHF.R.U32.HI R0, RZ, 0x3, R0 ;  /* 0x00000003ff007819 */ /* 0x000fe40000011600 */
[----:B------:R-:W-:Y:S01]  /*2570*/  SHF.R.U32.HI R4, RZ, 0x2, R10 ;  /* 0x00000002ff047819 */ /* 0x000fe2000001160a */
[----:B------:R-:W-:Y:S01]  /*2580*/  IMAD.SHL.U32 R2, R2, 0x2, RZ ;  /* 0x0000000202027824 */ /* 0x000fe200078e00ff */
[----:B------:R-:W-:Y:S01]  /*2590*/  LOP3.LUT R7, R3, R0, RZ, 0x3c, !PT ;  /* 0x0000000003077212 */ /* 0x000fe200078e3cff */
[----:B------:R-:W-:Y:S01]  /*25a0*/  IMAD.SHL.U32 R3, R15, 0x2, RZ ;  /* 0x000000020f037824 */ /* 0x000fe200078e00ff */
[----:B------:R-:W-:Y:S01]  /*25b0*/  LOP3.LUT R0, R24, 0x3ffffffc, RZ, 0xc0, !PT ;  /* 0x3ffffffc18007812 */ /* 0x000fe200078ec0ff */
[----:B------:R-:W-:Y:S01]  /*25c0*/  IMAD R248, R17, 0x10, R4 ;  /* 0x0000001011f87824 */ /* 0x000fe200078e0204 */
[----:B------:R-:W-:Y:S01]  /*25d0*/  LOP3.LUT R13, R5, 0x18, R6, 0xf8, !PT ;  /* 0x00000018050d7812 */ /* 0x000fe200078ef806 */
[----:B------:R-:W-:Y:S01]  /*25e0*/  IMAD.SHL.U32 R4, R16, 0x2, RZ ;  /* 0x0000000210047824 */ /* 0x000fe200078e00ff */
[----:B------:R-:W-:Y:S01]  /*25f0*/  LOP3.LUT R9, R3, 0x2, R22, 0xe2, !PT ;  /* 0x0000000203097812 */ /* 0x000fe200078ee216 */
[----:B------:R-:W-:Y:S01]  /*2600*/  IMAD.IADD R0, R105, 0x1, -R0 ;  /* 0x0000000169007824 */ /* 0x000fe200078e0a00 */
[----:B------:R-:W-:Y:S01]  /*2610*/  SEL R3, R14, 0xffffffe0, !P0 ;  /* 0xffffffe00e037807 */ /* 0x000fe20004000000 */
[----:B------:R-:W-:Y:S01]  /*2620*/  IMAD.SHL.U32 R6, R17, 0x400, RZ ;  /* 0x0000040011067824 */ /* 0x000fe200078e00ff */
[C---:B------:R-:W-:Y:S01]  /*2630*/  LOP3.LUT P0, RZ, R8.reuse, 0x4, RZ, 0xc0, !PT ;  /* 0x0000000408ff7812 */ /* 0x040fe2000780c0ff */
[----:B------:R-:W-:Y:S01]  /*2640*/  IMAD.SHL.U32 R5, R8, 0x40, RZ ;  /* 0x0000004008057824 */ /* 0x000fe200078e00ff */
[----:B------:R-:W-:Y:S01]  /*2650*/  LOP3.LUT R8, R4, 0x2, R25, 0xe2, !PT ;  /* 0x0000000204087812 */ /* 0x000fe200078ee219 */
[----:B------:R-:W-:Y:S01]  /*2660*/  IMAD R4, R0, 0x2, R6 ;  /* 0x0000000200047824 */ /* 0x000fe200078e0206 */
[----:B------:R-:W-:Y:S01]  /*2670*/  LOP3.LUT R9, R9, R19, RZ, 0xfc, !PT ;  /* 0x0000001309097212 */ /* 0x000fe200078efcff */
[----:B------:R-:W-:Y:S01]  /*2680*/  IMAD.IADD R3, R2, 0x1, R3 ;  /* 0x0000000102037824 */ /* 0x000fe200078e0203 */
[----:B------:R-:W-:Y:S01]  /*2690*/  LOP3.LUT R0, R5, 0x1c0, RZ, 0xc0, !PT ;  /* 0x000001c005007812 */ /* 0x000fe200078ec0ff */
[----:B------:R-:W-:Y:S01]  /*26a0*/  IMAD.SHL.U32 R5, R12, 0x8, RZ ;  /* 0x000000080c057824 */ /* 0x000fe200078e00ff */
[----:B------:R-:W-:Y:S01]  /*26b0*/  LOP3.LUT R252, R8, R18, RZ, 0xfc, !PT ;  /* 0x0000001208fc7212 */ /* 0x000fe200078efcff */
[----:B------:R-:W-:Y:S01]  /*26c0*/  IMAD.IADD R7, R4, 0x1, R7 ;  /* 0x0000000104077824 */ /* 0x000fe200078e0207 */
[--C-:B------:R-:W-:Y:S01]  /*26d0*/  SHF.R.U32.HI R4, RZ, 0x3, R0.reuse ;  /* 0x00000003ff047819 */ /* 0x100fe20000011600 */
[----:B------:R1:W-:Y:S01]  /*26e0*/  STL [R1+0x10], R9 ;  /* 0x0000100901007387 */ /* 0x0003e20000100800 */
[----:B------:R-:W-:Y:S01]  /*26f0*/  LOP3.LUT R5, R0, 0x8, R5, 0xf8, !PT ;  /* 0x0000000800057812 */ /* 0x000fe200078ef805 */
[----:B------:R-:W-:Y:S01]  /*2700*/  CS2R R104, SRZ ;  /* 0x0000000000687805 */ /* 0x000fe2000001ff00 */
[----:B------:R-:W-:-:S02]  /*2710*/  LOP3.LUT R0, R4, R13, R0, 0x1e, !PT ;  /* 0x0000000d04007212 */ /* 0x000fc400078e1e00 */
[----:B------:R-:W-:Y:S02]  /*2720*/  LOP3.LUT R4, R5, R4, RZ, 0x3c, !PT ;  /* 0x0000000405047212 */ /* 0x000fe400078e3cff */
[-C--:B------:R-:W-:Y:S02]  /*2730*/  LOP3.LUT R0, R0, R233.reuse, RZ, 0xfc, !PT ;  /* 0x000000e900007212 */ /* 0x080fe400078efcff */
[C---:B------:R-:W-:Y:S01]  /*2740*/  IADD3 R233, R4.reuse, R233, R6 ;  /* 0x000000e904e97210 */ /* 0x040fe20007ffe006 */
[----:B------:R-:W-:Y:S01]  /*2750*/  IMAD.IADD R236, R4, 0x1, R236 ;  /* 0x0000000104ec7824 */ /* 0x000fe200078e02ec */
[----:B------:R-:W-:Y:S01]  /*2760*/  LEA R244, R7, 0x20280, 0x1 ;  /* 0x0002028007f47811 */ /* 0x000fe200078e08ff */
[----:B------:R-:W-:Y:S01]  /*2770*/  IMAD.MOV.U32 R4, RZ, RZ, 0x40 ;  /* 0x00000040ff047424 */ /* 0x000fe200078e00ff */
[----:B------:R-:W-:Y:S01]  /*2780*/  SEL R5, R14, 0xffffffe0, !P1 ;  /* 0xffffffe00e057807 */ /* 0x000fe20004800000 */
[----:B------:R-:W-:Y:S01]  /*2790*/  IMAD.IADD R6, R31, 0x1, R21 ;  /* 0x000000011f067824 */ /* 0x000fe200078e0215 */
[C---:B------:R-:W-:Y:S01]  /*27a0*/  IADD3 R245, R244.reuse, 0x40, RZ ;  /* 0x00000040f4f57810 */ /* 0x040fe20007ffe0ff */
[----:B------:R-:W-:Y:S01]  /*27b0*/  IMAD.IADD R247, R244, 0x1, R246 ;  /* 0x00000001f4f77824 */ /* 0x000fe200078e02f6 */
[C---:B------:R-:W-:Y:S01]  /*27c0*/  SEL R228, R4.reuse, 0xffffffc0, !P3 ;  /* 0xffffffc004e47807 */ /* 0x040fe20005800000 */
[----:B------:R-:W-:Y:S01]  /*27d0*/  IMAD R230, R233, 0x2, R5 ;  /* 0x00000002e9e67824 */ /* 0x000fe200078e0205 */
[----:B------:R-:W-:Y:S01]  /*27e0*/  SEL R4, R4, 0xffffffc0, !P0 ;  /* 0xffffffc004047807 */ /* 0x000fe20004000000 */
[----:B------:R1:W-:Y:S01]  /*27f0*/  STL [R1+0x14], R6 ;  /* 0x0000140601007387 */ /* 0x0003e20000100800 */
[----:B------:R-:W-:Y:S01]  /*2800*/  ISETP.GT.AND P0, PT, R11, RZ, PT ;  /* 0x000000ff0b00720c */ /* 0x000fe20003f04270 */
[--C-:B------:R-:W-:Y:S01]  /*2810*/  IMAD R231, R231, 0x2, R228.reuse ;  /* 0x00000002e7e77824 */ /* 0x100fe200078e02e4 */
[----:B------:R-:W-:Y:S01]  /*2820*/  @P2 IADD3 R245, R244, -0x40, RZ ;  /* 0xffffffc0f4f52810 */ /* 0x000fe20007ffe0ff */
[----:B------:R-:W-:Y:S01]  /*2830*/  IMAD.IADD R229, R2, 0x1, R228 ;  /* 0x0000000102e57824 */ /* 0x000fe200078e02e4 */
[----:B------:R-:W-:Y:S01]  /*2840*/  ISETP.GT.AND P2, PT, R11, 0x1, PT ;  /* 0x000000010b00780c */ /* 0x000fe20003f44270 */
[----:B------:R-:W-:Y:S01]  /*2850*/  IMAD.SHL.U32 R235, R233, 0x2, RZ ;  /* 0x00000002e9eb7824 */ /* 0x000fe200078e00ff */
[----:B------:R-:W-:Y:S01]  /*2860*/  ISETP.GT.AND P1, PT, R11, 0x10, PT ;  /* 0x000000100b00780c */ /* 0x000fe20003f24270 */
[----:B------:R-:W-:Y:S01]  /*2870*/  IMAD.IADD R228, R228, 0x1, R3 ;  /* 0x00000001e4e47824 */ /* 0x000fe200078e0203 */
[----:B------:R-:W-:Y:S01]  /*2880*/  LEA R236, R236, 0x22280, 0x1 ;  /* 0x00022280ecec7811 */ /* 0x000fe200078e08ff */
[----:B------:R-:W-:Y:S01]  /*2890*/  IMAD.SHL.U32 R0, R0, 0x2, RZ ;  /* 0x0000000200007824 */ /* 0x000fe200078e00ff */
[----:B------:R-:W-:Y:S01]  /*28a0*/  LOP3.LUT R250, R9, R250, RZ, 0xfc, !PT ;  /* 0x000000fa09fa7212 */ /* 0x000fe200078efcff */
[----:B------:R-:W-:Y:S01]  /*28b0*/  IMAD R233, R233, 0x2, R4 ;  /* 0x00000002e9e97824 */ /* 0x000fe200078e0204 */
[----:B------:R-:W-:Y:S01]  /*28c0*/  LOP3.LUT R249, R252, R249, RZ, 0xfc, !PT ;  /* 0x000000f9fcf97212 */ /* 0x000fe200078efcff */
[----:B------:R-:W-:Y:S01]  /*28d0*/  IMAD.IADD R237, R5, 0x1, R236 ;  /* 0x0000000105ed7824 */ /* 0x000fe200078e02ec */
[----:B------:R-:W-:Y:S01]  /*28e0*/  @P0 LOP3.LUT R243, R243, 0x40, RZ, 0xfc, !PT ;  /* 0x00000040f3f30812 */ /* 0x000fe200078efcff */
[----:B------:R-:W-:Y:S01]  /*28f0*/  IMAD.IADD R246, R246, 0x1, R245 ;  /* 0x00000001f6f67824 */ /* 0x000fe200078e02f5 */
[----:B------:R-:W-:Y:S01]  /*2900*/  ISETP.GT.AND P0, PT, R11, 0x11, PT ;  /* 0x000000110b00780c */ /* 0x000fe20003f04270 */
[C---:B------:R-:W-:Y:S01]  /*2910*/  IMAD.IADD R232, R4.reuse, 0x1, R230 ;  /* 0x0000000104e87824 */ /* 0x040fe200078e02e6 */
[----:B------:R-:W-:Y:S01]  /*2920*/  LOP3.LUT R243, R243, 0xffffffdf, RZ, 0xc0, !PT ;  /* 0xffffffdff3f37812 */ /* 0x000fe200078ec0ff */
[----:B------:R-:W-:-:S02]  /*2930*/  IMAD.IADD R239, R4, 0x1, R236 ;  /* 0x0000000104ef7824 */ /* 0x000fc400078e02ec */
[----:B------:R-:W-:Y:S01]  /*2940*/  IMAD.IADD R238, R4, 0x1, R237 ;  /* 0x0000000104ee7824 */ /* 0x000fe200078e02ed */
        /* <DEDUP_REMOVED lines=11> */
[----:B------:R-:W-:-:S04]  /*2a00*/  @P1 LOP3.LUT R243, R243, 0x2, RZ, 0xfc, !PT ;  /* 0x00000002f3f31812 */ /* 0x000fc800078efcff */
[----:B------:R-:W-:-:S04]  /*2a10*/  LOP3.LUT R243, R243, 0xfffffffe, RZ, 0xc0, !PT ;  /* 0xfffffffef3f37812 */ /* 0x000fc800078ec0ff */
[----:B-1----:R-:W-:Y:S02]  /*2a20*/  @P0 LOP3.LUT R243, R243, 0x1, RZ, 0xfc, !PT ;  /* 0x00000001f3f30812 */ /* 0x002fe400078efcff */
.L_x_614:
[----:B------:R-:W-:Y:S04]  /*2a30*/  DEPBAR.LE SB0, 0x0 ;  /* 0x000080000000791a */ /* 0x000fe80000000000 */
[----:B------:R-:W-:Y:S01]  /*2a40*/  BAR.SYNC.DEFER_BLOCKING 0x0 ;  /* 0x0000000000007b1d */ /* 0x000fe20000010000 */
[C---:B------:R-:W-:Y:S01]  /*2a50*/  LOP3.LUT P0, RZ, R243.reuse, 0x10, RZ, 0xc0, !PT ;  /* 0x00000010f3ff7812 */ /* 0x040fe2000780c0ff */
[----:B------:R-:W-:Y:S01]  /*2a60*/  UIADD3 UR15, UR12, 0x1, URZ ;  /* 0x000000010c0f7890 */ /* 0x000fe2000fffe03f */
[C---:B------:R-:W-:Y:S02]  /*2a70*/  LOP3.LUT P1, RZ, R243.reuse, 0x20, RZ, 0xc0, !PT ;  /* 0x00000020f3ff7812 */ /* 0x040fe4000782c0ff */
[C---:B------:R-:W-:Y:S01]  /*2a80*/  LOP3.LUT P3, RZ, R243.reuse, 0x8, RZ, 0xc0, !PT ;  /* 0x00000008f3ff7812 */ /* 0x040fe2000786c0ff */
[----:B------:R-:W-:Y:S01]  /*2a90*/  UISETP.GE.AND UP0, UPT, UR15, UR13, UPT ;  /* 0x0000000d0f00728c */ /* 0x000fe2000bf06270 */
[----:B------:R-:W-:Y:S05]  /*2aa0*/  LOP3.LUT P2, RZ, R243, 0x40, RZ, 0xc0, !PT ;  /* 0x00000040f3ff7812 */ /* 0x000fea000784c0ff */
[----:B------:R-:W-:Y:S01]  /*2ab0*/  PLOP3.LUT P5, PT, PT, PT, UP0, 0x80, 0x0 ;  /* 0x000000000000781c */ /* 0x000fe20003faf008 */
        /* <DEDUP_REMOVED lines=10> */
[----:B------:R-:W-:Y:S04]  /*2b60*/  LDS R193, [R248.X4+0x200a0] ;  /* 0x0200a000f8c17984 */ /* 0x000fe80000004800 */
[C---:B------:R-:W-:Y:S08]  /*2b70*/  HMMA.16816.F32 R8, R16.reuse, R10, RZ ;  /* 0x0000000a1008723c */ /* 0x040ff000000018ff */
[C---:B--2---:R-:W-:Y:S08]  /*2b80*/  HMMA.16816.F32 R12, R16.reuse, R20, RZ ;  /* 0x00000014100c723c */ /* 0x044ff000000018ff */
[----:B------:R-:W-:Y:S01]  /*2b90*/  HMMA.16816.F32 R16, R16, R22, RZ ;  /* 0x000000161010723c */ /* 0x000fe200000018ff */
[----:B------:R-:W1:Y:S07]  /*2ba0*/  LDSM.16.M88.4 R20, [R233+0x10080] ;  /* 0x01008000e914783b */ /* 0x000e6e0000000200 */
[C---:B---3--:R-:W-:Y:S08]  /*2bb0*/  HMMA.16816.F32 R4, R24.reuse, R28, R4 ;  /* 0x0000001c1804723c */ /* 0x048ff00000001804 */
[C---:B------:R-:W-:Y:S01]  /*2bc0*/  HMMA.16816.F32 R8, R24.reuse, R30, R8 ;  /* 0x0000001e1808723c */ /* 0x040fe20000001808 */
[----:B------:R-:W-:Y:S07]  /*2bd0*/  LDSM.16.M88.4 R28, [R228+0x80] ;  /* 0x00008000e41c783b */ /* 0x000fee0000000200 */
[C---:B----4-:R-:W-:Y:S08]  /*2be0*/  HMMA.16816.F32 R12, R24.reuse, R32, R12 ;  /* 0x00000020180c723c */ /* 0x050ff0000000180c */
[----:B------:R-:W-:Y:S01]  /*2bf0*/  HMMA.16816.F32 R16, R24, R34, R16 ;  /* 0x000000221810723c */ /* 0x000fe20000001810 */
[----:B------:R-:W2:Y:S05]  /*2c00*/  LDSM.16.M88.4 R24, [R232+0x10080] ;  /* 0x01008000e818783b */ /* 0x000eaa0000000200 */
[----:B------:R-:W3:Y:S02]  /*2c10*/  LDSM.16.M88.4 R32, [R228+0x1080] ;  /* 0x00108000e420783b */ /* 0x000ee40000000200 */
[C---:B-1----:R-:W-:Y:S08]  /*2c20*/  HMMA.16816.F32 R4, R20.reuse, R164, R4 ;  /* 0x000000a41404723c */ /* 0x042ff00000001804 */
[C---:B------:R-:W-:Y:S01]  /*2c30*/  HMMA.16816.F32 R8, R20.reuse, R166, R8 ;  /* 0x000000a61408723c */ /* 0x040fe20000001808 */
[----:B------:R-:W-:Y:S07]  /*2c40*/  LDSM.16.M88.4 R164, [R2+0x2080] ;  /* 0x0020800002a4783b */ /* 0x000fee0000000200 */
[C---:B------:R-:W-:Y:S08]  /*2c50*/  HMMA.16816.F32 R12, R20.reuse, R168, R12 ;  /* 0x000000a8140c723c */ /* 0x040ff0000000180c */
[----:B------:R-:W-:Y:S01]  /*2c60*/  HMMA.16816.F32 R16, R20, R170, R16 ;  /* 0x000000aa1410723c */ /* 0x000fe20000001810 */
[----:B------:R-:W1:Y:S05]  /*2c70*/  LDSM.16.M88.4 R20, [R235+0x12080] ;  /* 0x01208000eb14783b */ /* 0x000e6a0000000200 */
[----:B------:R-:W4:Y:S02]  /*2c80*/  LDSM.16.M88.4 R168, [R2+0x3080] ;  /* 0x0030800002a8783b */ /* 0x000f240000000200 */
[C---:B--2---:R-:W-:Y:S08]  /*2c90*/  HMMA.16816.F32 R4, R24.reuse, R28, R4 ;  /* 0x0000001c1804723c */ /* 0x044ff00000001804 */
[C---:B------:R-:W-:Y:S01]  /*2ca0*/  HMMA.16816.F32 R8, R24.reuse, R30, R8 ;  /* 0x0000001e1808723c */ /* 0x040fe20000001808 */
[----:B------:R-:W-:Y:S07]  /*2cb0*/  LDSM.16.M88.4 R28, [R3+0x2080] ;  /* 0x00208000031c783b */ /* 0x000fee0000000200 */
[C---:B---3--:R-:W-:Y:S08]  /*2cc0*/  HMMA.16816.F32 R12, R24.reuse, R32, R12 ;  /* 0x00000020180c723c */ /* 0x048ff0000000180c */
[----:B------:R-:W-:Y:S01]  /*2cd0*/  HMMA.16816.F32 R16, R24, R34, R16 ;  /* 0x000000221810723c */ /* 0x000fe20000001810 */
[----:B------:R-:W2:Y:S05]  /*2ce0*/  LDSM.16.M88.4 R24, [R230+0x12080] ;  /* 0x01208000e618783b */ /* 0x000eaa0000000200 */
[----:B------:R-:W3:Y:S02]  /*2cf0*/  LDSM.16.M88.4 R32, [R3+0x3080] ;  /* 0x003080000320783b */ /* 0x000ee40000000200 */
[C---:B-1----:R-:W-:Y:S08]  /*2d00*/  HMMA.16816.F32 R4, R20.reuse, R164, R4 ;  /* 0x000000a41404723c */ /* 0x042ff00000001804 */
[C---:B------:R-:W-:Y:S01]  /*2d10*/  HMMA.16816.F32 R8, R20.reuse, R166, R8 ;  /* 0x000000a61408723c */ /* 0x040fe20000001808 */
[----:B------:R-:W-:Y:S07]  /*2d20*/  LDSM.16.M88.4 R164, [R229+0x2080] ;  /* 0x00208000e5a4783b */ /* 0x000fee0000000200 */
[C---:B----4-:R-:W-:Y:S08]  /*2d30*/  HMMA.16816.F32 R12, R20.reuse, R168, R12 ;  /* 0x000000a8140c723c */ /* 0x050ff0000000180c */
        /* <DEDUP_REMOVED lines=66> */
[----:B------:R-:W-:Y:S04]  /*3160*/  DEPBAR.LE SB0, 0x0 ;  /* 0x000080000000791a */ /* 0x000fe80000000000 */
[C---:B-1----:R-:W-:Y:S01]  /*3170*/  HMMA.16816.F32 R4, R20.reuse, R164, R4 ;  /* 0x000000a41404723c */ /* 0x042fe20000001804 */
[----:B------:R-:W-:Y:S07]  /*3180*/  BAR.SYNC.DEFER_BLOCKING 0x0 ;  /* 0x0000000000007b1d */ /* 0x000fee0000010000 */
[C---:B------:R-:W-:Y:S08]  /*3190*/  HMMA.16816.F32 R8, R20.reuse, R166, R8 ;  /* 0x000000a61408723c */ /* 0x040ff00000001808 */
[C---:B----4-:R-:W-:Y:S08]  /*31a0*/  HMMA.16816.F32 R12, R20.reuse, R168, R12 ;  /* 0x000000a8140c723c */ /* 0x050ff0000000180c */
[----:B------:R-:W-:Y:S01]  /*31b0*/  HMMA.16816.F32 R16, R20, R170, R16 ;  /* 0x000000aa1410723c */ /* 0x000fe20000001810 */
[----:B------:R-:W-:Y:S05]  /*31c0*/  LDSM.16.M88.4 R172, [R235+0x18080] ;  /* 0x01808000ebac783b */ /* 0x000fea0000000200 */
[----:B------:R-:W1:Y:S02]  /*31d0*/  LDSM.16.M88.4 R176, [R2+0x8080] ;  /* 0x0080800002b0783b */ /* 0x000e640000000200 */
[C---:B--2---:R-:W-:Y:S03]  /*31e0*/  HMMA.16816.F32 R4, R24.reuse, R28, R4 ;  /* 0x0000001c1804723c */ /* 0x044fe60000001804 */
[----:B------:R-:W2:Y:S05]  /*31f0*/  LDSM.16.M88.4 R164, [R2+0x9080] ;  /* 0x0090800002a4783b */ /* 0x000eaa0000000200 */
[C---:B------:R-:W-:Y:S01]  /*3200*/  HMMA.16816.F32 R8, R24.reuse, R30, R8 ;  /* 0x0000001e1808723c */ /* 0x040fe20000001808 */
[----:B------:R-:W-:Y:S05]  /*3210*/  LDSM.16.M88.4 R168, [R230+0x18080] ;  /* 0x01808000e6a8783b */ /* 0x000fea0000000200 */
[----:B------:R-:W4:Y:S02]  /*3220*/  LDSM.16.M88.4 R180, [R3+0x8080] ;  /* 0x0080800003b4783b */ /* 0x000f240000000200 */
[C---:B---3--:R-:W-:Y:S03]  /*3230*/  HMMA.16816.F32 R12, R24.reuse, R32, R12 ;  /* 0x00000020180c723c */ /* 0x048fe6000000180c */
[----:B------:R-:W3:Y:S05]  /*3240*/  LDSM.16.M88.4 R184, [R3+0x9080] ;  /* 0x0090800003b8783b */ /* 0x000eea0000000200 */
        /* <DEDUP_REMOVED lines=10> */
[----:B------:R-:W-:Y:S01]  /*32f0*/  FSEL R9, R9, -INF , P3 ;  /* 0xff80000009097808 */ /* 0x000fe20001800000 */
[--C-:B------:R-:W-:Y:S01]  /*3300*/  FFMA.FTZ R6, R6, c[0x0][0x29c], -R193.reuse ;  /* 0x0000a70006067a23 */ /* 0x100fe200000108c1 */
[----:B------:R-:W-:Y:S02]  /*3310*/  FSEL R8, R8, -INF , P0 ;  /* 0xff80000008087808 */ /* 0x000fe40000000000 */
[C---:B------:R-:W-:Y:S01]  /*3320*/  HMMA.16816.F32 R24, R172.reuse, R178, RZ ;  /* 0x000000b2ac18723c */ /* 0x040fe200000018ff */
[----:B------:R-:W1:Y:S01]  /*3330*/  LDSM.16.M88.4 R176, [R233+0x18080] ;  /* 0x01808000e9b0783b */ /* 0x000e620000000200 */
[----:B------:R-:W-:Y:S02]  /*3340*/  LOP3.LUT P2, RZ, R243, 0x4, RZ, 0xc0, !PT ;  /* 0x00000004f3ff7812 */ /* 0x000fe4000784c0ff */
[--C-:B------:R-:W-:Y:S01]  /*3350*/  FFMA.FTZ R9, R9, c[0x0][0x29c], -R192.reuse ;  /* 0x0000a70009097a23 */ /* 0x100fe200000108c0 */
[----:B------:R-:W-:Y:S01]  /*3360*/  FSEL R19, R19, -INF , P6 ;  /* 0xff80000013137808 */ /* 0x000fe20003000000 */
[--C-:B------:R-:W-:Y:S01]  /*3370*/  FFMA.FTZ R8, R8, c[0x0][0x29c], -R192.reuse ;  /* 0x0000a70008087a23 */ /* 0x100fe200000108c0 */
[----:B------:R-:W-:Y:S01]  /*3380*/  FSEL R17, R17, -INF , P6 ;  /* 0xff80000011117808 */ /* 0x000fe20003000000 */
[C---:B--2---:R-:W-:Y:S01]  /*3390*/  HMMA.16816.F32 R28, R172.reuse, R164, RZ ;  /* 0x000000a4ac1c723c */ /* 0x044fe200000018ff */
[----:B------:R-:W-:Y:S03]  /*33a0*/  FSEL R14, R14, -INF , P2 ;  /* 0xff8000000e0e7808 */ /* 0x000fe60001000000 */
[----:B------:R-:W-:Y:S02]  /*33b0*/  FSEL R12, R12, -INF , P2 ;  /* 0xff8000000c0c7808 */ /* 0x000fe40001000000 */
[--C-:B------:R-:W-:Y:S01]  /*33c0*/  FFMA.FTZ R14, R14, c[0x0][0x29c], -R193.reuse ;  /* 0x0000a7000e0e7a23 */ /* 0x100fe200000108c1 */
[----:B------:R-:W-:Y:S01]  /*33d0*/  FSEL R13, R13, -INF , P1 ;  /* 0xff8000000d0d7808 */ /* 0x000fe20000800000 */
[----:B------:R-:W-:Y:S01]  /*33e0*/  HMMA.16816.F32 R32, R172, R166, RZ ;  /* 0x000000a6ac20723c */ /* 0x000fe200000018ff */
[----:B------:R-:W2:Y:S03]  /*33f0*/  LDSM.16.M88.4 R164, [R229+0x9080] ;  /* 0x00908000e5a4783b */ /* 0x000ea60000000200 */
[--C-:B------:R-:W-:Y:S02]  /*3400*/  FFMA.FTZ R12, R12, c[0x0][0x29c], -R192.reuse ;  /* 0x0000a7000c0c7a23 */ /* 0x100fe400000108c0 */
[----:B------:R-:W-:Y:S01]  /*3410*/  LDSM.16.M88.4 R172, [R232+0x18080] ;  /* 0x01808000e8ac783b */ /* 0x000fe20000000200 */
[--C-:B------:R-:W-:Y:S01]  /*3420*/  FFMA.FTZ R13, R13, c[0x0][0x29c], -R192.reuse ;  /* 0x0000a7000d0d7a23 */ /* 0x100fe200000108c0 */
[C---:B----4-:R-:W-:Y:S02]  /*3430*/  HMMA.16816.F32 R20, R168.reuse, R180, R20 ;  /* 0x000000b4a814723c */ /* 0x050fe40000001814 */
[----:B------:R-:W-:Y:S06]  /*3440*/  MUFU.EX2 R12, R12 ;  /* 0x0000000c000c7308 */ /* 0x000fec0000000800 */
[C---:B------:R-:W-:Y:S01]  /*3450*/  HMMA.16816.F32 R24, R168.reuse, R182, R24 ;  /* 0x000000b6a818723c */ /* 0x040fe20000001818 */
[----:B------:R-:W4:Y:S03]  /*3460*/  LDSM.16.M88.4 R180, [R228+0x8080] ;  /* 0x00808000e4b4783b */ /* 0x000f260000000200 */
[----:B------:R-:W-:Y:S04]  /*3470*/  MUFU.EX2 R13, R13 ;  /* 0x0000000d000d7308 */ /* 0x000fe80000000800 */
[C---:B---3--:R-:W-:Y:S08]  /*3480*/  HMMA.16816.F32 R28, R168.reuse, R184, R28 ;  /* 0x000000b8a81c723c */ /* 0x048ff0000000181c */
[----:B------:R-:W-:Y:S01]  /*3490*/  HMMA.16816.F32 R32, R168, R186, R32 ;  /* 0x000000baa820723c */ /* 0x000fe20000001820 */
[----:B------:R-:W3:Y:S05]  /*34a0*/  LDSM.16.M88.4 R168, [R228+0x9080] ;  /* 0x00908000e4a8783b */ /* 0x000eea0000000200 */
        /* <DEDUP_REMOVED lines=8> */
[C---:B----4-:R-:W-:Y:S08]  /*3530*/  HMMA.16816.F32 R20, R172.reuse, R180, R20 ;  /* 0x000000b4ac14723c */ /* 0x050ff00000001814 */
[C---:B------:R-:W-:Y:S01]  /*3540*/  HMMA.16816.F32 R24, R172.reuse, R182, R24 ;  /* 0x000000b6ac18723c */ /* 0x040fe20000001818 */
[----:B------:R-:W4:Y:S07]  /*3550*/  LDSM.16.M88.4 R180, [R3+0xa080] ;  /* 0x00a0800003b4783b */ /* 0x000f2e0000000200 */
        /* <DEDUP_REMOVED lines=53> */
[C---:B----4-:R-:W-:Y:S01]  /*38b0*/  HMMA.16816.F32 R20, R176.reuse, R184, R20 ;  /* 0x000000b8b014723c */ /* 0x050fe20000001814 */
[----:B------:R-:W-:Y:S06]  /*38c0*/  MUFU.EX2 R185, R5 ;  /* 0x0000000500b97308 */ /* 0x000fec0000000800 */
[--C-:B------:R-:W-:Y:S01]  /*38d0*/  FFMA.FTZ R184, R7, c[0x0][0x29c], -R193.reuse ;  /* 0x0000a70007b87a23 */ /* 0x100fe200000108c1 */
[C---:B------:R-:W-:Y:S03]  /*38e0*/  HMMA.16816.F32 R24, R176.reuse, R186, R24 ;  /* 0x000000bab018723c */ /* 0x040fe60000001818 */
[----:B------:R-:W-:Y:S05]  /*38f0*/  MUFU.EX2 R186, R4 ;  /* 0x0000000400ba7308 */ /* 0x000fea0000000800 */
[C---:B---3--:R-:W-:Y:S05]  /*3900*/  HMMA.16816.F32 R28, R176.reuse, R168, R28 ;  /* 0x000000a8b01c723c */ /* 0x048fea000000181c */
        /* <DEDUP_REMOVED lines=13> */
[----:B------:R3:W-:Y:S06]  /*39e0*/  MUFU.EX2 R176, R8 ;  /* 0x0000000800b07308 */ /* 0x0007ec0000000800 */
[----:B------:R-:W-:Y:S01]  /*39f0*/  FSEL R177, R11, -INF , P3 ;  /* 0xff8000000bb17808 */ /* 0x000fe20001800000 */
[C---:B------:R-:W-:Y:S03]  /*3a00*/  HMMA.16816.F32 R24, R168.reuse, R178, R24 ;  /* 0x000000b2a818723c */ /* 0x040fe60000001818 */
[----:B------:R-:W-:Y:S01]  /*3a10*/  MUFU.EX2 R178, R9 ;  /* 0x0000000900b27308 */ /* 0x000fe20000000800 */
[--C-:B------:R-:W-:Y:S04]  /*3a20*/  FFMA.FTZ R177, R177, c[0x0][0x29c], -R193.reuse ;  /* 0x0000a700b1b17a23 */ /* 0x100fe800000108c1 */
[C---:B------:R-:W-:Y:S05]  /*3a30*/  HMMA.16816.F32 R28, R168.reuse, R180, R28 ;  /* 0x000000b4a81c723c */ /* 0x040fea000000181c */
[----:B------:R-:W-:Y:S03]  /*3a40*/  MUFU.EX2 R177, R177 ;  /* 0x000000b100b17308 */ /* 0x000fe60000000800 */
[----:B------:R-:W-:Y:S01]  /*3a50*/  HMMA.16816.F32 R32, R168, R182, R32 ;  /* 0x000000b6a820723c */ /* 0x000fe20000001820 */
[----:B------:R-:W-:Y:S03]  /*3a60*/  LDSM.16.M88.4 R168, [R228+0xe080] ;  /* 0x00e08000e4a8783b */ /* 0x000fe60000000200 */
[----:B---3--:R-:W-:Y:S02]  /*3a70*/  FSEL R8, R10, -INF , P0 ;  /* 0xff8000000a087808 */ /* 0x008fe40000000000 */
[----:B------:R-:W-:Y:S02]  /*3a80*/  LOP3.LUT P0, RZ, R243, 0x1, RZ, 0xc0, !PT ;  /* 0x00000001f3ff7812 */ /* 0x000fe4000780c0ff */
[C---:B-1----:R-:W-:Y:S05]  /*3a90*/  HMMA.16816.F32 R20, R4.reuse, R164, R20 ;  /* 0x000000a40414723c */ /* 0x042fea0000001814 */
[--C-:B------:R-:W-:Y:S01]  /*3aa0*/  FFMA.FTZ R8, R8, c[0x0][0x29c], -R193.reuse ;  /* 0x0000a70008087a23 */ /* 0x100fe200000108c1 */
[----:B------:R-:W-:Y:S02]  /*3ab0*/  FSEL R16, R16, -INF , P0 ;  /* 0xff80000010107808 */ /* 0x000fe40000000000 */
[C---:B------:R-:W-:Y:S01]  /*3ac0*/  HMMA.16816.F32 R24, R4.reuse, R166, R24 ;  /* 0x000000a60418723c */ /* 0x040fe20000001818 */
[----:B------:R1:W3:Y:S01]  /*3ad0*/  MUFU.EX2 R179, R8 ;  /* 0x0000000800b37308 */ /* 0x0002e20000000800 */
[----:B------:R-:W-:Y:S02]  /*3ae0*/  LDSM.16.M88.4 R164, [R228+0xf080] ;  /* 0x00f08000e4a4783b */ /* 0x000fe40000000200 */
[--C-:B------:R-:W-:Y:S02]  /*3af0*/  FFMA.FTZ R16, R16, c[0x0][0x29c], -R192.reuse ;  /* 0x0000a70010107a23 */ /* 0x100fe400000108c0 */
[----:B------:R-:W-:Y:S02]  /*3b00*/  FFMA.FTZ R192, R17, c[0x0][0x29c], -R192 ;  /* 0x0000a70011c07a23 */ /* 0x000fe400000108c0 */
[C---:B--2---:R-:W-:Y:S03]  /*3b10*/  HMMA.16816.F32 R28, R4.reuse, R172, R28 ;  /* 0x000000ac041c723c */ /* 0x044fe6000000181c */
[----:B------:R2:W-:Y:S05]  /*3b20*/  MUFU.EX2 R172, R14 ;  /* 0x0000000e00ac7308 */ /* 0x0005ea0000000800 */
[----:B------:R-:W-:Y:S01]  /*3b30*/  HMMA.16816.F32 R32, R4, R174, R32 ;  /* 0x000000ae0420723c */ /* 0x000fe20000001820 */
[----:B------:R-:W-:Y:S04]  /*3b40*/  LDS R5, [R248.X4+0x20180] ;  /* 0x02018000f8057984 */ /* 0x000fe80000004800 */
[----:B------:R-:W-:Y:S02]  /*3b50*/  MUFU.EX2 R16, R16 ;  /* 0x0000001000107308 */ /* 0x000fe40000000800 */
[----:B------:R-:W-:Y:S01]  /*3b60*/  FSEL R4, R15, -INF , P1 ;  /* 0xff8000000f047808 */ /* 0x000fe20000800000 */
[----:B-1----:R-:W1:Y:S04]  /*3b70*/  LDSM.16.M88.4 R8, [R232+0x1e080] ;  /* 0x01e08000e808783b */ /* 0x002e680000000200 */
[--C-:B------:R-:W-:Y:S01]  /*3b80*/  FFMA.FTZ R4, R4, c[0x0][0x29c], -R193.reuse ;  /* 0x0000a70004047a23 */ /* 0x100fe200000108c1 */
[----:B------:R-:W-:Y:S02]  /*3b90*/  FSEL R6, R18, -INF , P0 ;  /* 0xff80000012067808 */ /* 0x000fe40000000000 */
[----:B---3--:R-:W-:Y:S01]  /*3ba0*/  F2FP.PACK_AB R7, R177, R179 ;  /* 0x000000b3b107723e */ /* 0x008fe200000000ff */
[----:B------:R-:W3:Y:S02]  /*3bb0*/  MUFU.EX2 R192, R192 ;  /* 0x000000c000c07308 */ /* 0x000ee40000000800 */
[--C-:B------:R-:W-:Y:S01]  /*3bc0*/  FFMA.FTZ R6, R6, c[0x0][0x29c], -R193.reuse ;  /* 0x0000a70006067a23 */ /* 0x100fe200000108c1 */
[----:B--2---:R-:W-:Y:S01]  /*3bd0*/  F2FP.PACK_AB R14, R185, R186 ;  /* 0x000000bab90e723e */ /* 0x004fe200000000ff */
[----:B------:R-:W-:Y:S06]  /*3be0*/  FFMA.FTZ R193, R19, c[0x0][0x29c], -R193 ;  /* 0x0000a70013c17a23 */ /* 0x000fec00000108c1 */
[----:B------:R2:W-:Y:S10]  /*3bf0*/  MUFU.EX2 R15, R6 ;  /* 0x00000006000f7308 */ /* 0x0005f40000000800 */
[----:B------:R-:W-:Y:S01]  /*3c00*/  MUFU.EX2 R193, R193 ;  /* 0x000000c100c17308 */ /* 0x000fe20000000800 */
[C---:B-1----:R-:W-:Y:S09]  /*3c10*/  HMMA.16816.F32 R20, R8.reuse, R168, R20 ;  /* 0x000000a80814723c */ /* 0x042ff20000001814 */
[----:B------:R1:W4:Y:S03]  /*3c20*/  MUFU.EX2 R168, R4 ;  /* 0x0000000400a87308 */ /* 0x0003260000000800 */
[----:B--2---:R-:W-:Y:S01]  /*3c30*/  F2FP.PACK_AB R6, R13, R12 ;  /* 0x0000000c0d06723e */ /* 0x004fe200000000ff */
[C---:B------:R-:W-:Y:S08]  /*3c40*/  HMMA.16816.F32 R24, R8.reuse, R170, R24 ;  /* 0x000000aa0818723c */ /* 0x040ff00000001818 */
[C---:B------:R-:W-:Y:S08]  /*3c50*/  HMMA.16816.F32 R28, R8.reuse, R164, R28 ;  /* 0x000000a4081c723c */ /* 0x040ff0000000181c */
[----:B------:R-:W-:Y:S01]  /*3c60*/  HMMA.16816.F32 R32, R8, R166, R32 ;  /* 0x000000a60820723c */ /* 0x000fe20000001820 */
[----:B-1----:R-:W1:Y:S03]  /*3c70*/  LDS R4, [R248.X4+0x201a0] ;  /* 0x0201a000f8047984 */ /* 0x002e660000004800 */
[--C-:B------:R-:W-:Y:S02]  /*3c80*/  FADD.FTZ R21, R21, -R5.reuse ;  /* 0x8000000515157221 */ /* 0x100fe40000010000 */
[--C-:B------:R-:W-:Y:S01]  /*3c90*/  FADD.FTZ R20, R20, -R5.reuse ;  /* 0x8000000514147221 */ /* 0x100fe20000010000 */
[----:B------:R-:W-:Y:S01]  /*3ca0*/  STS [R244], R14 ;  /* 0x0000000ef4007388 */ /* 0x000fe20000000800 */
[--C-:B------:R-:W-:Y:S01]  /*3cb0*/  FADD.FTZ R24, R24, -R5.reuse ;  /* 0x8000000518187221 */ /* 0x100fe20000010000 */
[----:B------:R-:W-:Y:S03]  /*3cc0*/  F2FP.PACK_AB R11, R178, R176 ;  /* 0x000000b0b20b723e */ /* 0x000fe600000000ff */
[--C-:B------:R-:W-:Y:S01]  /*3cd0*/  FADD.FTZ R25, R25, -R5.reuse ;  /* 0x8000000519197221 */ /* 0x100fe20000010000 */
        /* <DEDUP_REMOVED lines=18> */
[----:B------:R-:W-:Y:S01]  /*3e00*/  F2FP.PACK_AB R13, R13, R28 ;  /* 0x0000001c0d0d723e */ /* 0x000fe200000000ff */
[--C-:B-1----:R-:W-:Y:S02]  /*3e10*/  FADD.FTZ R22, R22, -R4.reuse ;  /* 0x8000000416167221 */ /* 0x102fe40000010000 */
[----:B------:R-:W-:Y:S01]  /*3e20*/  STS [R247+0x400], R7 ;  /* 0x00040007f7007388 */ /* 0x000fe20000000800 */
[--C-:B------:R-:W-:Y:S01]  /*3e30*/  FADD.FTZ R23, R23, -R4.reuse ;  /* 0x8000000417177221 */ /* 0x100fe20000010000 */
[----:B------:R-:W-:Y:S01]  /*3e40*/  F2FP.PACK_AB R12, R12, R32 ;  /* 0x000000200c0c723e */ /* 0x000fe200000000ff */
[----:B------:R-:W-:Y:S02]  /*3e50*/  FMUL.FTZ R22, R187, R22 ;  /* 0x00000016bb167220 */ /* 0x000fe40000410000 */
[----:B------:R1:W-:Y:S01]  /*3e60*/  STS [R245], R6 ;  /* 0x00000006f5007388 */ /* 0x0003e20000000800 */
[----:B------:R-:W-:Y:S02]  /*3e70*/  FMUL.FTZ R23, R184, R23 ;  /* 0x00000017b8177220 */ /* 0x000fe40000410000 */
[--C-:B------:R-:W-:Y:S02]  /*3e80*/  FADD.FTZ R27, R27, -R4.reuse ;  /* 0x800000041b1b7221 */ /* 0x100fe40000010000 */
[--C-:B------:R-:W-:Y:S02]  /*3e90*/  FADD.FTZ R26, R26, -R4.reuse ;  /* 0x800000041a1a7221 */ /* 0x100fe40000010000 */
[--C-:B------:R-:W-:Y:S02]  /*3ea0*/  FADD.FTZ R30, R30, -R4.reuse ;  /* 0x800000041e1e7221 */ /* 0x100fe40000010000 */
[----:B------:R-:W-:Y:S01]  /*3eb0*/  FMUL.FTZ R26, R179, R26 ;  /* 0x0000001ab31a7220 */ /* 0x000fe20000410000 */
[----:B----4-:R-:W-:Y:S01]  /*3ec0*/  F2FP.PACK_AB R5, R168, R172 ;  /* 0x000000aca805723e */ /* 0x010fe200000000ff */
[--C-:B------:R-:W-:Y:S02]  /*3ed0*/  FADD.FTZ R31, R31, -R4.reuse ;  /* 0x800000041f1f7221 */ /* 0x100fe40000010000 */
[----:B------:R-:W-:Y:S02]  /*3ee0*/  FMUL.FTZ R30, R172, R30 ;  /* 0x0000001eac1e7220 */ /* 0x000fe40000410000 */
[----:B------:R2:W-:Y:S01]  /*3ef0*/  STS [R245+0x400], R5 ;  /* 0x00040005f5007388 */ /* 0x0005e20000000800 */
[----:B------:R-:W-:Y:S02]  /*3f00*/  FMUL.FTZ R31, R168, R31 ;  /* 0x0000001fa81f7220 */ /* 0x000fe40000410000 */
[--C-:B------:R-:W-:Y:S02]  /*3f10*/  FADD.FTZ R35, R35, -R4.reuse ;  /* 0x8000000423237221 */ /* 0x100fe40000010000 */
[----:B------:R-:W-:Y:S01]  /*3f20*/  STS [R246], R8 ;  /* 0x00000008f6007388 */ /* 0x000fe20000000800 */
[----:B------:R-:W-:Y:S02]  /*3f30*/  FADD.FTZ R34, R34, -R4 ;  /* 0x8000000422227221 */ /* 0x000fe40000010000 */
[----:B------:R-:W-:Y:S02]  /*3f40*/  FMUL.FTZ R4, R193, R35 ;  /* 0x00000023c1047220 */ /* 0x000fe40000410000 */
[----:B-1----:R-:W-:Y:S02]  /*3f50*/  FMUL.FTZ R6, R177, R27 ;  /* 0x0000001bb1067220 */ /* 0x002fe40000410000 */
[----:B------:R-:W-:Y:S03]  /*3f60*/  FMUL.FTZ R34, R15, R34 ;  /* 0x000000220f227220 */ /* 0x000fe60000410000 */
[----:B------:R-:W-:Y:S02]  /*3f70*/  F2FP.PACK_AB R6, R6, R26 ;  /* 0x0000001a0606723e */ /* 0x000fe400000000ff */
        /* <DEDUP_REMOVED lines=41> */
[-C--:B-----5:R-:W-:Y:S08]  /*4210*/  HMMA.16816.F32 R84, R4, R24.reuse, R84 ;  /* 0x000000180454723c */ /* 0x0a0ff00000001854 */
[C---:B------:R-:W-:Y:S08]  /*4220*/  HMMA.16816.F32 R88, R12.reuse, R24, R88 ;  /* 0x000000180c58723c */ /* 0x040ff00000001858 */
[-C--:B------:R-:W-:Y:S01]  /*4230*/  HMMA.16816.F32 R92, R12, R26.reuse, R92 ;  /* 0x0000001a0c5c723c */ /* 0x080fe2000000185c */
[----:B------:R-:W3:Y:S07]  /*4240*/  LDSM.16.MT88.4 R12, [R0+0x1e880] ;  /* 0x01e88000000c783b */ /* 0x000eee0000004200 */
[----:B------:R-:W-:Y:S01]  /*4250*/  HMMA.16816.F32 R96, R4, R26, R96 ;  /* 0x0000001a0460723c */ /* 0x000fe20000001860 */
[----:B------:R-:W4:Y:S05]  /*4260*/  LDSM.16.MT88.4 R4, [R234+0x21280] ;  /* 0x02128000ea04783b */ /* 0x000f2a0000004200 */
[----:B------:R-:W5:Y:S02]  /*4270*/  LDSM.16.MT88.4 R24, [R0+0x1b080] ;  /* 0x01b080000018783b */ /* 0x000f640000004200 */
        /* <DEDUP_REMOVED lines=27> */
[-C--:B-----5:R-:W-:Y:S08]  /*4430*/  HMMA.16816.F32 R52, R4, R24.reuse, R52 ;  /* 0x000000180434723c */ /* 0x0a0ff00000001834 */
        /* <DEDUP_REMOVED lines=40> */
[----:B-123--:R-:W2:Y:S01]  /*46c0*/  LDL.64 R202, [R1] ;  /* 0x0000000001ca7983 */ /* 0x00eea20000100a00 */
[----:B------:R-:W-:Y:S01]  /*46d0*/  ULDC.64 UR4, c[0x0][0x208] ;  /* 0x0000820000047ab9 */ /* 0x000fe20000000a00 */
[----:B------:R-:W-:Y:S01]  /*46e0*/  IMAD.U32 R16, RZ, RZ, UR8 ;  /* 0x00000008ff107e24 */ /* 0x000fe2000f8e00ff */
[C---:B------:R-:W-:Y:S01]  /*46f0*/  LOP3.LUT P2, RZ, R250.reuse, 0x2, RZ, 0xc0, !PT ;  /* 0x00000002faff7812 */ /* 0x040fe2000784c0ff */
[----:B------:R-:W3:Y:S01]  /*4700*/  LDL R200, [R1+0x10] ;  /* 0x0000100001c87983 */ /* 0x000ee20000100800 */
[----:B------:R-:W-:Y:S01]  /*4710*/  LOP3.LUT P4, RZ, R250, 0x8, RZ, 0xc0, !PT ;  /* 0x00000008faff7812 */ /* 0x000fe2000788c0ff */
[----:B------:R-:W-:Y:S01]  /*4720*/  IMAD.U32 R14, RZ, RZ, UR8 ;  /* 0x00000008ff0e7e24 */ /* 0x000fe2000f8e00ff */
[----:B------:R-:W-:Y:S01]  /*4730*/  UIMAD.WIDE.U32 UR18, UR15, UR4, URZ ;  /* 0x000000040f1272a5 */ /* 0x000fe2000f8e003f */
[----:B------:R-:W4:Y:S01]  /*4740*/  LDL.64 R18, [R1+0x18] ;  /* 0x0000180001127983 */ /* 0x000f220000100a00 */
[----:B------:R-:W-:Y:S01]  /*4750*/  USHF.R.S32.HI UR16, URZ, 0x1f, UR15 ;  /* 0x0000001f3f107899 */ /* 0x000fe2000801140f */
[----:B------:R-:W-:Y:S02]  /*4760*/  IMAD.U32 R12, RZ, RZ, UR8 ;  /* 0x00000008ff0c7e24 */ /* 0x000fe4000f8e00ff */
[----:B------:R-:W1:Y:S01]  /*4770*/  S2R R11, SR_TID.X ;  /* 0x00000000000b7919 */ /* 0x000e620000002100 */
[----:B------:R-:W-:Y:S01]  /*4780*/  UIMAD UR16, UR16, UR4, URZ ;  /* 0x00000004101072a4 */ /* 0x000fe2000f8e023f */
[----:B------:R-:W-:Y:S01]  /*4790*/  IMAD.U32 R8, RZ, RZ, UR18 ;  /* 0x00000012ff087e24 */ /* 0x000fe2000f8e00ff */
[----:B------:R-:W-:Y:S01]  /*47a0*/  USHF.L.U32 UR4, UR15, 0x6, URZ ;  /* 0x000000060f047899 */ /* 0x000fe2000800063f */
[----:B------:R-:W-:Y:S01]  /*47b0*/  IMAD.U32 R10, RZ, RZ, UR18 ;  /* 0x00000012ff0a7e24 */ /* 0x000fe2000f8e00ff */
[----:B------:R-:W-:Y:S04]  /*47c0*/  UIMAD UR16, UR15, UR5, UR16 ;  /* 0x000000050f1072a4 */ /* 0x000fe8000f8e0210 */
[----:B------:R-:W-:Y:S06]  /*47d0*/  UIADD3 UR16, UR19, UR16, URZ ;  /* 0x0000001013107290 */ /* 0x000fec000fffe03f */
[----:B------:R-:W-:Y:S01]  /*47e0*/  IMAD.U32 R9, RZ, RZ, UR16 ;  /* 0x00000010ff097e24 */ /* 0x000fe2000f8e00ff */
[----:B--2---:R-:W-:Y:S04]  /*47f0*/  LEA R8, P0, R8, R202, 0x7 ;  /* 0x000000ca08087211 */ /* 0x004fe800078038ff */
[----:B------:R-:W-:Y:S01]  /*4800*/  LEA.HI.X R9, R10, R203, R9, 0x7, P0 ;  /* 0x000000cb0a097211 */ /* 0x000fe200000f3c09 */
[----:B------:R-:W-:Y:S01]  /*4810*/  IMAD.U32 R10, RZ, RZ, UR4 ;  /* 0x00000004ff0a7e24 */ /* 0x000fe2000f8e00ff */
[--C-:B------:R-:W-:Y:S02]  /*4820*/  IADD3 R16, P1, P0, R16, 0x80, R8.reuse ;  /* 0x0000008010107810 */ /* 0x100fe4000783e008 */
[----:B---3--:R-:W-:Y:S02]  /*4830*/  LOP3.LUT P3, RZ, R200, 0x1, RZ, 0xc0, !PT ;  /* 0x00000001c8ff7812 */ /* 0x008fe4000786c0ff */
[--C-:B------:R-:W-:Y:S02]  /*4840*/  IADD3.X R17, RZ, UR14, R9.reuse, P1, P0 ;  /* 0x0000000eff117c10 */ /* 0x100fe40008fe0409 */
[----:B------:R-:W-:Y:S02]  /*4850*/  IADD3 R14, P1, P0, R14, 0x100, R8 ;  /* 0x000001000e0e7810 */ /* 0x000fe4000783e008 */
[----:B------:R-:W-:Y:S02]  /*4860*/  IADD3 R10, -R251, UR9, -R10 ;  /* 0x00000009fb0a7c10 */ /* 0x000fe4000fffe90a */
[--C-:B------:R-:W-:Y:S02]  /*4870*/  IADD3.X R15, RZ, UR14, R9.reuse, P1, P0 ;  /* 0x0000000eff0f7c10 */ /* 0x100fe40008fe0409 */
[----:B------:R-:W-:Y:S04]  /*4880*/  IADD3 R12, P1, P0, R12, 0x180, R8 ;  /* 0x000001800c0c7810 */ /* 0x000fe8000783e008 */
[----:B------:R-:W-:Y:S02]  /*4890*/  IADD3.X R13, RZ, UR14, R9, P1, P0 ;  /* 0x0000000eff0d7c10 */ /* 0x000fe40008fe0409 */
[----:B------:R-:W-:Y:S02]  /*48a0*/  ISETP.LT.OR P0, PT, R10, 0x1, !P3 ;  /* 0x000000010a00780c */ /* 0x000fe40005f01670 */
[----:B------:R-:W-:Y:S11]  /*48b0*/  LOP3.LUT P1, RZ, R250, 0x4, RZ, 0xc0, !PT ;  /* 0x00000004faff7812 */ /* 0x000ff6000782c0ff */
        /* <DEDUP_REMOVED lines=15> */
[C---:B------:R-:W-:Y:S02]  /*49b0*/  ISETP.LT.OR P0, PT, R10.reuse, 0x21, !P3 ;  /* 0x000000210a00780c */ /* 0x040fe40005f01670 */
[C---:B-1----:R-:W-:Y:S11]  /*49c0*/  ISETP.GT.AND P3, PT, R11.reuse, 0xf, PT ;  /* 0x0000000f0b00780c */ /* 0x042ff60003f64270 */
[----:B------:R1:W-:Y:S01]  /*49d0*/  LDGSTS.E.BYPASS.LTC128B.128 [R242+0x19080], [R8.64], !P0 ;  /* 0x1908000008f27fae */ /* 0x0003e2000c101d4a */
[C---:B------:R-:W-:Y:S11]  /*49e0*/  ISETP.LT.OR P0, PT, R10.reuse, 0x21, !P2 ;  /* 0x000000210a00780c */ /* 0x040ff60005701670 */
[----:B------:R-:W-:Y:S02]  /*49f0*/  @!UPT UIADD3 URZ, URZ, URZ, URZ ;  /* 0x0000003f3f3ff290 */ /* 0x000fe4000fffe03f */
[----:B------:R2:W-:Y:S01]  /*4a00*/  LDGSTS.E.BYPASS.LTC128B.128 [R242+0x1b080], [R16.64], !P0 ;  /* 0x1b08000010f27fae */ /* 0x0005e2000c101d4a */
[C---:B------:R-:W-:Y:S01]  /*4a10*/  ISETP.LT.OR P0, PT, R10.reuse, 0x21, !P1 ;  /* 0x000000210a00780c */ /* 0x040fe20004f01670 */
[----:B-1----:R-:W-:Y:S11]  /*4a20*/  IMAD.U32 R8, RZ, RZ, UR4 ;  /* 0x00000004ff087e24 */ /* 0x002ff6000f8e00ff */
[----:B------:R-:W-:Y:S01]  /*4a30*/  @!UPT UIADD3 URZ, URZ, URZ, URZ ;  /* 0x0000003f3f3ff290 */ /* 0x000fe2000fffe03f */
[----:B------:R2:W-:Y:S01]  /*4a40*/  LDGSTS.E.BYPASS.LTC128B.128 [R242+0x1d080], [R14.64], !P0 ;  /* 0x1d0800000ef27fae */ /* 0x0005e2000c101d4a */
[----:B------:R-:W-:Y:S01]  /*4a50*/  ISETP.LT.OR P0, PT, R10, 0x21, !P4 ;  /* 0x000000210a00780c */ /* 0x000fe20006701670 */
[----:B------:R-:W-:Y:S02]  /*4a60*/  @!P3 IMAD.SHL.U32 R10, R11, 0x10, RZ ;  /* 0x000000100b0ab824 */ /* 0x000fe400078e00ff */
[----:B----4-:R-:W-:Y:S10]  /*4a70*/  @!P3 IMAD.WIDE R8, R8, 0x4, R18 ;  /* 0x000000040808b825 */ /* 0x010ff400078e0212 */
[----:B------:R2:W-:Y:S04]  /*4a80*/  LDGSTS.E.BYPASS.LTC128B.128 [R242+0x1f080], [R12.64], !P0 ;  /* 0x1f0800000cf27fae */ /* 0x0005e8000c101d4a */
[----:B------:R2:W-:Y:S02]  /*4a90*/  @!P3 LDGSTS.E.BYPASS.LTC128B.128 [R10+0x20180], [R8.64] ;  /* 0x20180000080abfae */ /* 0x0005e4000b901d4a */
.L_x_612:
        /* <DEDUP_REMOVED lines=94> */
[----:B------:R-:W-:Y:S01]  /*5080*/  ULDC.64 UR4, c[0x0][0x178] ;  /* 0x00005e0000047ab9 */ /* 0x000fe20000000a00 */
[----:B------:R-:W-:Y:S01]  /*5090*/  IMAD.U32 R12, RZ, RZ, UR7 ;  /* 0x00000007ff0c7e24 */ /* 0x000fe2000f8e00ff */
[----:B------:R-:W5:Y:S01]  /*50a0*/  LDL.64 R14, [R1+0x20] ;  /* 0x00002000010e7983 */ /* 0x000f620000100a00 */
[----:B------:R-:W-:Y:S01]  /*50b0*/  LOP3.LUT P4, RZ, R249, 0x8, RZ, 0xc0, !PT ;  /* 0x00000008f9ff7812 */ /* 0x000fe2000788c0ff */
[----:B------:R-:W-:Y:S01]  /*50c0*/  USHF.R.S32.HI UR16, URZ, 0x1f, UR15 ;  /* 0x0000001f3f107899 */ /* 0x000fe2000801140f */
[----:B------:R-:W-:Y:S01]  /*50d0*/  IMAD.U32 R10, RZ, RZ, UR7 ;  /* 0x00000007ff0a7e24 */ /* 0x000fe2000f8e00ff */
[----:B------:R-:W-:Y:S01]  /*50e0*/  UIMAD.WIDE.U32 UR18, UR15, UR4, URZ ;  /* 0x000000040f1272a5 */ /* 0x000fe2000f8e003f */
[----:B------:R-:W-:Y:S01]  /*50f0*/  IMAD.U32 R8, RZ, RZ, UR7 ;  /* 0x00000007ff087e24 */ /* 0x000fe2000f8e00ff */
[----:B------:R-:W-:Y:S02]  /*5100*/  UIMAD UR16, UR16, UR4, URZ ;  /* 0x00000004101072a4 */ /* 0x000fe4000f8e023f */
[----:B------:R-:W-:Y:S02]  /*5110*/  USHF.L.U32 UR4, UR15, 0x6, URZ ;  /* 0x000000060f047899 */ /* 0x000fe4000800063f */
[----:B------:R-:W-:Y:S01]  /*5120*/  UIMAD UR16, UR15, UR5, UR16 ;  /* 0x000000050f1072a4 */ /* 0x000fe2000f8e0210 */
[----:B------:R-:W-:Y:S02]  /*5130*/  IMAD.U32 R4, RZ, RZ, UR18 ;  /* 0x00000012ff047e24 */ /* 0x000fe4000f8e00ff */
[----:B------:R-:W-:Y:S01]  /*5140*/  IMAD.U32 R6, RZ, RZ, UR18 ;  /* 0x00000012ff067e24 */ /* 0x000fe2000f8e00ff */
[----:B------:R-:W-:Y:S06]  /*5150*/  UIADD3 UR16, UR19, UR16, URZ ;  /* 0x0000001013107290 */ /* 0x000fec000fffe03f */
[----:B------:R-:W-:Y:S01]  /*5160*/  IMAD.U32 R5, RZ, RZ, UR16 ;  /* 0x00000010ff057e24 */ /* 0x000fe2000f8e00ff */
[----:B--2---:R-:W-:Y:S02]  /*5170*/  LEA R4, P0, R4, R224, 0x7 ;  /* 0x000000e004047211 */ /* 0x004fe400078038ff */
[----:B------:R-:W2:Y:S02]  /*5180*/  S2R R224, SR_TID.X ;  /* 0x0000000000e07919 */ /* 0x000ea40000002100 */
[----:B------:R-:W-:Y:S01]  /*5190*/  LEA.HI.X R5, R6, R225, R5, 0x7, P0 ;  /* 0x000000e106057211 */ /* 0x000fe200000f3c05 */
[----:B------:R-:W-:Y:S01]  /*51a0*/  IMAD.U32 R6, RZ, RZ, UR4 ;  /* 0x00000004ff067e24 */ /* 0x000fe2000f8e00ff */
[--C-:B------:R-:W-:Y:S04]  /*51b0*/  IADD3 R12, P1, P0, R12, 0x80, R4.reuse ;  /* 0x000000800c0c7810 */ /* 0x100fe8000783e004 */
[--C-:B------:R-:W-:Y:S02]  /*51c0*/  IADD3.X R13, RZ, UR6, R5.reuse, P1, P0 ;  /* 0x00000006ff0d7c10 */ /* 0x100fe40008fe0405 */
[----:B------:R-:W-:Y:S02]  /*51d0*/  IADD3 R10, P1, P0, R10, 0x100, R4 ;  /* 0x000001000a0a7810 */ /* 0x000fe4000783e004 */
[----:B------:R-:W-:Y:S02]  /*51e0*/  IADD3 R6, -R251, UR9, -R6 ;  /* 0x00000009fb067c10 */ /* 0x000fe4000fffe906 */
[--C-:B------:R-:W-:Y:S02]  /*51f0*/  IADD3.X R11, RZ, UR6, R5.reuse, P1, P0 ;  /* 0x00000006ff0b7c10 */ /* 0x100fe40008fe0405 */
[----:B------:R-:W-:Y:S04]  /*5200*/  IADD3 R8, P1, P0, R8, 0x180, R4 ;  /* 0x0000018008087810 */ /* 0x000fe8000783e004 */
[----:B------:R-:W-:Y:S02]  /*5210*/  IADD3.X R9, RZ, UR6, R5, P1, P0 ;  /* 0x00000006ff097c10 */ /* 0x000fe40008fe0405 */
[----:B------:R-:W-:Y:S02]  /*5220*/  ISETP.LT.OR P0, PT, R6, 0x1, !P3 ;  /* 0x000000010600780c */ /* 0x000fe40005f01670 */
[----:B--2---:R-:W-:Y:S02]  /*5230*/  ISETP.GT.AND P5, PT, R224, 0xf, PT ;  /* 0x0000000fe000780c */ /* 0x004fe40003fa4270 */
[----:B------:R-:W-:Y:S09]  /*5240*/  LOP3.LUT P1, RZ, R249, 0x4, RZ, 0xc0, !PT ;  /* 0x00000004f9ff7812 */ /* 0x000ff2000782c0ff */
        /* <DEDUP_REMOVED lines=21> */
[C---:B------:R-:W-:Y:S01]  /*53a0*/  ISETP.LT.OR P0, PT, R6.reuse, 0x21, !P1 ;  /* 0x000000210600780c */ /* 0x040fe20004f01670 */
[----:B--2---:R-:W-:Y:S11]  /*53b0*/  IMAD.U32 R4, RZ, RZ, UR4 ;  /* 0x00000004ff047e24 */ /* 0x004ff6000f8e00ff */
[----:B------:R-:W-:Y:S01]  /*53c0*/  @!UPT UIADD3 URZ, URZ, URZ, URZ ;  /* 0x0000003f3f3ff290 */ /* 0x000fe2000fffe03f */
[----:B------:R4:W-:Y:S01]  /*53d0*/  LDGSTS.E.BYPASS.LTC128B.128 [R242+0x15080], [R10.64], !P0 ;  /* 0x150800000af27fae */ /* 0x0009e2000c101d4a */
[----:B------:R-:W-:Y:S01]  /*53e0*/  ISETP.LT.OR P0, PT, R6, 0x21, !P4 ;  /* 0x000000210600780c */ /* 0x000fe20006701670 */
[----:B------:R-:W-:Y:S02]  /*53f0*/  @!P5 IMAD.SHL.U32 R6, R224, 0x10, RZ ;  /* 0x00000010e006d824 */ /* 0x000fe400078e00ff */
[----:B-----5:R-:W-:Y:S10]  /*5400*/  @!P5 IMAD.WIDE R4, R4, 0x4, R14 ;  /* 0x000000040404d825 */ /* 0x020ff400078e020e */
[----:B------:R4:W-:Y:S04]  /*5410*/  LDGSTS.E.BYPASS.LTC128B.128 [R242+0x17080], [R8.64], !P0 ;  /* 0x1708000008f27fae */ /* 0x0009e8000c101d4a */
[----:B------:R4:W-:Y:S02]  /*5420*/  @!P5 LDGSTS.E.BYPASS.LTC128B.128 [R6+0x20080], [R4.64] ;  /* 0x200800000406dfae */ /* 0x0009e4000b901d4a */
.L_x_613:
[----:B--2-4-:R-:W2:Y:S01]  /*5430*/  LDL.64 R8, [R1+0x28] ;  /* 0x0000280001087983 */ /* 0x014ea20000100a00 */
[----:B------:R-:W-:Y:S02]  /*5440*/  USHF.L.U32 UR12, UR12, 0xe, URZ ;  /* 0x0000000e0c0c7899 */ /* 0x000fe4000800063f */
[----:B------:R-:W-:Y:S01]  /*5450*/  UISETP.GE.AND UP0, UPT, UR15, UR13, UPT ;  /* 0x0000000d0f00728c */ /* 0x000fe2000bf06270 */
[----:B------:R-:W4:Y:S03]  /*5460*/  LDL R6, [R1+0x14] ;  /* 0x0000140001067983 */ /* 0x000f260000100800 */
[----:B------:R-:W-:Y:S01]  /*5470*/  IMAD.U32 R5, RZ, RZ, UR12 ;  /* 0x0000000cff057e24 */ /* 0x000fe2000f8e00ff */
[----:B------:R-:W-:Y:S04]  /*5480*/  LDSM.16.MT88.4 R224, [R0+0x5080] ;  /* 0x0050800000e0783b */ /* 0x000fe80000004200 */
[----:B------:R-:W0:Y:S01]  /*5490*/  LDGDEPBAR ;  /* 0x00000000000079af */ /* 0x000e220000000000 */
[----:B--2---:R-:W-:Y:S01]  /*54a0*/  IADD3 R4, P0, R8, UR12, RZ ;  /* 0x0000000c08047c10 */ /* 0x004fe2000ff1e0ff */
[----:B------:R-:W-:Y:S03]  /*54b0*/  UMOV UR12, UR15 ;  /* 0x0000000f000c7c82 */ /* 0x000fe60008000000 */
[----:B----4-:R-:W-:Y:S02]  /*54c0*/  LEA.HI.X.SX32 R5, R5, R6, 0x1, P0 ;  /* 0x0000000605057211 */ /* 0x010fe400000f0eff */
[C---:B------:R-:W-:Y:S04]  /*54d0*/  LEA R240, P0, R4.reuse, c[0x0][0x220], 0x2 ;  /* 0x0000880004f07a11 */ /* 0x040fe800078010ff */
        /* <DEDUP_REMOVED lines=144> */
[----:B-1----:R-:W-:-:S02]  /*5de0*/  FMUL.FTZ R35, R101, c[0x0][0x298] ;  /* 0x0000a60065237a20 */ /* 0x002fc40000410000 */
        /* <DEDUP_REMOVED lines=62> */
.L_x_611:
[----:B------:R-:W-:Y:S05]  /*61d0*/  @P0 BRA `(.L_x_615) ;  /* 0x00001e6000000947 */ /* 0x000fea0003800000 */
[----:B------:R-:W2:Y:S01]  /*61e0*/  LDL R101, [R1+0x30] ;  /* 0x0000300001657983 */ /* 0x000ea20000100800 */
[----:B------:R-:W-:Y:S02]  /*61f0*/  F2FP.PACK_AB R37, R37, R36 ;  /* 0x000000242525723e */ /* 0x000fe400000000ff */
[----:B------:R-:W-:Y:S01]  /*6200*/  F2FP.PACK_AB R38, R39, R38 ;  /* 0x000000262726723e */ /* 0x000fe200000000ff */
[----:B------:R-:W3:Y:S01]  /*6210*/  S2R R103, SR_TID.X ;  /* 0x0000000000677919 */ /* 0x000ee20000002100 */
        /* <DEDUP_REMOVED lines=12> */
[----:B---3--:R-:W-:Y:S02]  /*62e0*/  SHF.R.S32.HI R5, RZ, 0x1f, R103 ;  /* 0x0000001fff057819 */ /* 0x008fe40000011467 */
[----:B------:R-:W-:Y:S02]  /*62f0*/  F2FP.PACK_AB R60, R61, R60 ;  /* 0x0000003c3d3c723e */ /* 0x000fe400000000ff */
[----:B-1----:R-:W-:-:S02]  /*6300*/  LEA.HI R3, R5, R103, RZ, 0x2 ;  /* 0x0000006705037211 */ /* 0x002fc400078f10ff */
        /* <DEDUP_REMOVED lines=66> */
[----:B-----5:R-:W-:Y:S01]  /*6730*/  F2FP.PACK_AB R19, R127, R126 ;  /* 0x0000007e7f13723e */ /* 0x020fe200000000ff */
        /* <DEDUP_REMOVED lines=91> */
.L_x_616:
        /* <DEDUP_REMOVED lines=62> */
.L_x_618:
[----:B--234-:R-:W-:Y:S05]  /*70d0*/  BSYNC B0 ;  /* 0x0000000000007941 */ /* 0x01cfea0003800000 */
.L_x_617:
        /* <DEDUP_REMOVED lines=17> */
.L_x_620:
[----:B------:R-:W-:Y:S05]  /*71f0*/  BSYNC B0 ;  /* 0x0000000000007941 */ /* 0x000fea0003800000 */
.L_x_619:
        /* <DEDUP_REMOVED lines=16> */
.L_x_622:
[----:B------:R-:W-:Y:S05]  /*7300*/  BSYNC B0 ;  /* 0x0000000000007941 */ /* 0x000fea0003800000 */
.L_x_621:
        /* <DEDUP_REMOVED lines=16> */
.L_x_624:
[----:B------:R-:W-:Y:S05]  /*7410*/  BSYNC B0 ;  /* 0x0000000000007941 */ /* 0x000fea0003800000 */
.L_x_623:
        /* <DEDUP_REMOVED lines=16> */
.L_x_626:
[----:B------:R-:W-:Y:S05]  /*7520*/  BSYNC B0 ;  /* 0x0000000000007941 */ /* 0x000fea0003800000 */
.L_x_625:
        /* <DEDUP_REMOVED lines=16> */
.L_x_628:
[----:B------:R-:W-:Y:S05]  /*7630*/  BSYNC B0 ;  /* 0x0000000000007941 */ /* 0x000fea0003800000 */
.L_x_627:
        /* <DEDUP_REMOVED lines=16> */
.L_x_630:
[----:B------:R-:W-:Y:S05]  /*7740*/  BSYNC B0 ;  /* 0x0000000000007941 */ /* 0x000fea0003800000 */
.L_x_629:
        /* <DEDUP_REMOVED lines=16> */
.L_x_632:
[----:B------:R-:W-:Y:S05]  /*7850*/  BSYNC B0 ;  /* 0x0000000000007941 */ /* 0x000fea0003800000 */
.L_x_631:
        /* <DEDUP_REMOVED lines=20> */
.L_x_634:
[----:B------:R-:W-:Y:S05]  /*79a0*/  BSYNC B0 ;  /* 0x0000000000007941 */ /* 0x000fea0003800000 */
.L_x_633:
        /* <DEDUP_REMOVED lines=15> */
.L_x_636:
[----:B------:R-:W-:Y:S05]  /*7aa0*/  BSYNC B0 ;  /* 0x0000000000007941 */ /* 0x000fea0003800000 */
.L_x_635:
        /* <DEDUP_REMOVED lines=14> */
.L_x_638:
[----:B------:R-:W-:Y:S05]  /*7b90*/  BSYNC B0 ;  /* 0x0000000000007941 */ /* 0x000fea0003800000 */
.L_x_637:
        /* <DEDUP_REMOVED lines=14> */
.L_x_640:
[----:B------:R-:W-:Y:S05]  /*7c80*/  BSYNC B0 ;  /* 0x0000000000007941 */ /* 0x000fea0003800000 */
.L_x_639:
        /* <DEDUP_REMOVED lines=14> */
.L_x_642:
[----:B------:R-:W-:Y:S05]  /*7d70*/  BSYNC B0 ;  /* 0x0000000000007941 */ /* 0x000fea0003800000 */
.L_x_641:
        /* <DEDUP_REMOVED lines=14> */
.L_x_644:
[----:B------:R-:W-:Y:S05]  /*7e60*/  BSYNC B0 ;  /* 0x0000000000007941 */ /* 0x000fea0003800000 */
.L_x_643:
        /* <DEDUP_REMOVED lines=14> */
.L_x_646:
[----:B------:R-:W-:Y:S05]  /*7f50*/  BSYNC B0 ;  /* 0x0000000000007941 */ /* 0x000fea0003800000 */
.L_x_645:
        /* <DEDUP_REMOVED lines=14> */
.L_x_615:
[----:B------:R-:W2:Y:S01]  /*8040*/  LDL R8, [R1+0x30] ;  /* 0x0000300001087983 */ /* 0x000ea20000100800 */
[----:B------:R-:W-:Y:S01]  /*8050*/  ISETP.NE.U32.AND P0, PT, RZ, c[0x0][0x358], PT ;  /* 0x0000d600ff007a0c */ /* 0x000fe20003f05070 */
[----:B-1----:R-:W-:-:S03]  /*8060*/  IMAD.MOV.U32 R2, RZ, RZ, 0x4 ;  /* 0x00000004ff027424 */ /* 0x002fc600078e00ff */
        /* <DEDUP_REMOVED lines=16> */
.L_x_647:
[----:B------:R-:W1:Y:S01]  /*8170*/  S2R R4, SR_TID.X ;  /* 0x0000000000047919 */ /* 0x000e620000002100 */
[----:B------:R-:W-:Y:S01]  /*8180*/  SEL R16, R8, RZ, !P1 ;  /* 0x000000ff08107207 */ /* 0x000fe20004800000 */
[----:B------:R-:W-:Y:S02]  /*8190*/  BSSY B0, `(.L_x_648) ;  /* 0x0000025000007945 */ /* 0x000fe40003800000 */
[----:B------:R-:W2:Y:S04]  /*81a0*/  S2R R9, SR_CTAID.X ;  /* 0x0000000000097919 */ /* 0x000ea80000002500 */
[----:B------:R-:W3:Y:S01]  /*81b0*/  S2R R20, SR_CTAID.Y ;  /* 0x0000000000147919 */ /* 0x000ee20000002600 */
[----:B-1---5:R-:W-:-:S04]  /*81c0*/  SHF.R.S32.HI R14, RZ, 0x1f, R4 ;  /* 0x0000001fff0e7819 */ /* 0x022fc80000011404 */
        /* <DEDUP_REMOVED lines=33> */
.L_x_649:
[----:B------:R-:W-:Y:S05]  /*83e0*/  BSYNC B0 ;  /* 0x0000000000007941 */ /* 0x000fea0003800000 */
.L_x_648:
        /* <DEDUP_REMOVED lines=17> */
.L_x_651:
[----:B------:R-:W-:Y:S05]  /*8500*/  BSYNC B0 ;  /* 0x0000000000007941 */ /* 0x000fea0003800000 */
.L_x_650:
        /* <DEDUP_REMOVED lines=16> */
.L_x_653:
[----:B------:R-:W-:Y:S05]  /*8610*/  BSYNC B0 ;  /* 0x0000000000007941 */ /* 0x000fea0003800000 */
.L_x_652:
        /* <DEDUP_REMOVED lines=16> */
.L_x_655:
[----:B------:R-:W-:Y:S05]  /*8720*/  BSYNC B0 ;  /* 0x0000000000007941 */ /* 0x000fea0003800000 */
.L_x_654:
        /* <DEDUP_REMOVED lines=16> */
.L_x_657:
[----:B------:R-:W-:Y:S05]  /*8830*/  BSYNC B0 ;  /* 0x0000000000007941 */ /* 0x000fea0003800000 */
.L_x_656:
        /* <DEDUP_REMOVED lines=16> */
.L_x_659:
[----:B------:R-:W-:Y:S05]  /*8940*/  BSYNC B0 ;  /* 0x0000000000007941 */ /* 0x000fea0003800000 */
.L_x_658:
        /* <DEDUP_REMOVED lines=16> */
.L_x_661:
[----:B------:R-:W-:Y:S05]  /*8a50*/  BSYNC B0 ;  /* 0x0000000000007941 */ /* 0x000fea0003800000 */
.L_x_660:
        /* <DEDUP_REMOVED lines=16> */
.L_x_663:
[----:B------:R-:W-:Y:S05]  /*8b60*/  BSYNC B0 ;  /* 0x0000000000007941 */ /* 0x000fea0003800000 */
.L_x_662:
        /* <DEDUP_REMOVED lines=20> */
.L_x_665:
[----:B------:R-:W-:Y:S05]  /*8cb0*/  BSYNC B0 ;  /* 0x0000000000007941 */ /* 0x000fea0003800000 */
.L_x_664:
        /* <DEDUP_REMOVED lines=15> */
.L_x_667:
[----:B------:R-:W-:Y:S05]  /*8db0*/  BSYNC B0 ;  /* 0x0000000000007941 */ /* 0x000fea0003800000 */
.L_x_666:
        /* <DEDUP_REMOVED lines=14> */
.L_x_669:
[----:B------:R-:W-:Y:S05]  /*8ea0*/  BSYNC B0 ;  /* 0x0000000000007941 */ /* 0x000fea0003800000 */
.L_x_668:
        /* <DEDUP_REMOVED lines=14> */
.L_x_671:
[----:B------:R-:W-:Y:S05]  /*8f90*/  BSYNC B0 ;  /* 0x0000000000007941 */ /* 0x000fea0003800000 */
.L_x_670:
        /* <DEDUP_REMOVED lines=14> */
.L_x_673:
[----:B------:R-:W-:Y:S05]  /*9080*/  BSYNC B0 ;  /* 0x0000000000007941 */ /* 0x000fea0003800000 */
.L_x_672:
        /* <DEDUP_REMOVED lines=14> */
.L_x_675:
[----:B------:R-:W-:Y:S05]  /*9170*/  BSYNC B0 ;  /* 0x0000000000007941 */ /* 0x000fea0003800000 */
.L_x_674:
        /* <DEDUP_REMOVED lines=14> */
.L_x_677:
[----:B------:R-:W-:Y:S05]  /*9260*/  BSYNC B0 ;  /* 0x0000000000007941 */ /* 0x000fea0003800000 */
.L_x_676:
        /* <DEDUP_REMOVED lines=14> */
.L_x_678:
        /* <DEDUP_REMOVED lines=11> */
.L_x_1163:


//--------------------- .text._ZN7cutlass13device_kernelIN5flash19enable_sm80_to_sm89INS1_16FlashAttnBwdSm80INS1_25CollectiveMainloopBwdSm80ILi1ELi1EN4cute5tupleIJNS5_1CILi64EEES8_NS7_ILi256EEEEEENS_6half_tEfNS_4arch4Sm80ELb0ELb0ELb0ELb1ELb0ELb0ELb0ELb0ELi2ELi4ELi2ELi2ELb0EEENS1_24CollectiveEpilogueBwdGQAISA_fSD_Li256ELb1ELb0EEENS1_19SingleTileSchedulerILb1ELb0ELb0ELi64EEEEEEEEEvNT_6ParamsE --------------------------
	.section	.text._ZN7cutlass13device_kernelIN5flash19enable_sm80_to_sm89INS1_16FlashAttnBwdSm80INS1_25CollectiveMainloopBwdSm80ILi1ELi1EN4cute5tupleIJNS5_1CILi64EEES8_NS7_ILi256EEEEEENS_6half_tEfNS_4arch4Sm80ELb0ELb0ELb0ELb1ELb0ELb0ELb0ELb0ELi2ELi4ELi2ELi2ELb0EEENS1_24CollectiveEpilogueBwdGQAISA_fSD_Li256ELb1ELb0EEENS1_19SingleTileSchedulerILb1ELb0ELb0ELi64EEEEEEEEEvNT_6ParamsE,"ax",@progbits
	.sectioninfo	@"SHI_REGISTERS=255"
	.align	128
.text._ZN7cutlass13device_kernelIN5flash19enable_sm80_to_sm89INS1_16FlashAttnBwdSm80INS1_25CollectiveMainloopBwdSm80ILi1ELi1EN4cute5tupleIJNS5_1CILi64EEES8_NS7_ILi256EEEEEENS_6half_tEfNS_4arch4Sm80ELb0ELb0ELb0ELb1ELb0ELb0ELb0ELb0ELi2ELi4ELi2ELi2ELb0EEENS1_24CollectiveEpilogueBwdGQAISA_fSD_Li256ELb1ELb0EEENS1_19SingleTileSchedulerILb1ELb0ELb0ELi64EEEEEEEEEvNT_6ParamsE:
        .type           _ZN7cutlass13device_kernelIN5flash19enable_sm80_to_sm89INS1_16FlashAttnBwdSm80INS1_25CollectiveMainloopBwdSm80ILi1ELi1EN4cute5tupleIJNS5_1CILi64EEES8_NS7_ILi256EEEEEENS_6half_tEfNS_4arch4Sm80ELb0ELb0ELb0ELb1ELb0ELb0ELb0ELb0ELi2ELi4ELi2ELi2ELb0EEENS1_24CollectiveEpilogueBwdGQAISA_fSD_Li256ELb1ELb0EEENS1_19SingleTileSchedulerILb1ELb0ELb0ELi64EEEEEEEEEvNT_6ParamsE,@function
        .size           _ZN7cutlass13device_kernelIN5flash19enable_sm80_to_sm89INS1_16FlashAttnBwdSm80INS1_25CollectiveMainloopBwdSm80ILi1ELi1EN4cute5tupleIJNS5_1CILi64EEES8_NS7_ILi256EEEEEENS_6half_tEfNS_4arch4Sm80ELb0ELb0ELb0ELb1ELb0ELb0ELb0ELb0ELi2ELi4ELi2ELi2ELb0EEENS1_24CollectiveEpilogueBwdGQAISA_fSD_Li256ELb1ELb0EEENS1_19SingleTileSchedulerILb1ELb0ELb0ELi64EEEEEEEEEvNT_6ParamsE,(.L_x_1164 - _ZN7cutlass13device_kernelIN5flash19enable_sm80_to_sm89INS1_16FlashAttnBwdSm80INS1_25CollectiveMainloopBwdSm80ILi1ELi1EN4cute5tupleIJNS5_1CILi64EEES8_NS7_ILi256EEEEEENS_6half_tEfNS_4arch4Sm80ELb0ELb0ELb0ELb1ELb0ELb0ELb0ELb0ELi2ELi4ELi2ELi2ELb0EEENS1_24CollectiveEpilogueBwdGQAISA_fSD_Li256ELb1ELb0EEENS1_19SingleTileSchedulerILb1ELb0ELb0ELi64EEEEEEEEEvNT_6ParamsE)
        .other          _ZN7cutlass13device_kernelIN5flash19enable_sm80_to_sm89INS1_16FlashAttnBwdSm80INS1_25CollectiveMainloopBwdSm80ILi1ELi1EN4cute5tupleIJNS5_1CILi64EEES8_NS7_ILi256EEEEEENS_6half_tEfNS_4arch4Sm80ELb0ELb0ELb0ELb1ELb0ELb0ELb0ELb0ELi2ELi4ELi2ELi2ELb0EEENS1_24CollectiveEpilogueBwdGQAISA_fSD_Li256ELb1ELb0EEENS1_19SingleTileSchedulerILb1ELb0ELb0ELi64EEEEEEEEEvNT_6ParamsE,@"STO_CUDA_ENTRY STV_DEFAULT"
_ZN7cutlass13device_kernelIN5flash19enable_sm80_to_sm89INS1_16FlashAttnBwdSm80INS1_25CollectiveMainloopBwdSm80ILi1ELi1EN4cute5tupleIJNS5_1CILi64EEES8_NS7_ILi256EEEEEENS_6half_tEfNS_4arch4Sm80ELb0ELb0ELb0ELb1ELb0ELb0ELb0ELb0ELi2ELi4ELi2ELi2ELb0EEENS1_24CollectiveEpilogueBwdGQAISA_fSD_Li256ELb1ELb0EEENS1_19SingleTileSchedulerILb1ELb0ELb0ELi64EEEEEEEEEvNT_6ParamsE:
        /* <DEDUP_REMOVED lines=18> */
.L_x_680:
        /* <DEDUP_REMOVED lines=8> */
.L_x_682:
[----:B------:R-:W-:Y:S02]  /*01a0*/  MOV R0, c[0x0][0x3ac] ;  /* 0x0000eb0000007a02 */ /* 0x000fe40000000f00 */
.L_x_681:
[----:B-1----:R-:W-:-:S05]  /*01b0*/  IMAD.SHL.U32 R2, R19, 0x40, RZ ;  /* 0x0000004013027824 */ /* 0x002fca00078e00ff */
[----:B-----5:R-:W-:-:S04]  /*01c0*/  ISETP.GE.AND P0, PT, R2, R0, PT ;  /* 0x000000000200720c */ /* 0x020fc80003f06270 */
[----:B------:R-:W-:-:S05]  /*01d0*/  SEL R0, R5, 0xffffffff, !P0 ;  /* 0xffffffff05007807 */ /* 0x000fca0004000000 */
[----:B------:R1:W-:Y:S01]  /*01e0*/  STL [R1+0x30], R0 ;  /* 0x0000300001007387 */ /* 0x0003e20000100800 */
[----:B------:R-:W-:Y:S05]  /*01f0*/  BRA `(.L_x_683) ;  /* 0x0000012000007947 */ /* 0x000fea0003800000 */
.L_x_679:
[----:B---34-:R-:W-:-:S04]  /*0200*/  ISETP.NE.U32.AND P0, PT, RZ, c[0x0][0x3c8], PT ;  /* 0x0000f200ff007a0c */ /* 0x018fc80003f05070 */
[----:B------:R-:W-:-:S13]  /*0210*/  ISETP.NE.AND.EX P0, PT, RZ, c[0x0][0x3cc], PT, P0 ;  /* 0x0000f300ff007a0c */ /* 0x000fda0003f05300 */
[----:B------:R-:W-:Y:S05]  /*0220*/  @!P0 BRA `(.L_x_684) ;  /* 0x0000002000008947 */ /* 0x000fea0003800000 */
[----:B------:R1:W5:Y:S01]  /*0230*/  LDG.E R0, [R2.64] ;  /* 0x0000000a02007981 */ /* 0x000362000c1e1900 */
[----:B------:R-:W-:Y:S05]  /*0240*/  BRA `(.L_x_685) ;  /* 0x0000009000007947 */ /* 0x000fea0003800000 */
.L_x_684:
        /* <DEDUP_REMOVED lines=8> */
.L_x_686:
[----:B------:R-:W-:Y:S02]  /*02d0*/  MOV R0, c[0x0][0x3ac] ;  /* 0x0000eb0000007a02 */ /* 0x000fe40000000f00 */
.L_x_685:
[----:B-1----:R-:W-:-:S05]  /*02e0*/  IMAD.SHL.U32 R2, R19, 0x40, RZ ;  /* 0x0000004013027824 */ /* 0x002fca00078e00ff */
[----:B-----5:R-:W-:-:S04]  /*02f0*/  ISETP.GE.AND P0, PT, R2, R0, PT ;  /* 0x000000000200720c */ /* 0x020fc80003f06270 */
[----:B------:R-:W-:-:S05]  /*0300*/  SEL R0, R5, 0xffffffff, !P0 ;  /* 0xffffffff05007807 */ /* 0x000fca0004000000 */
[----:B------:R1:W-:Y:S04]  /*0310*/  STL [R1+0x30], R0 ;  /* 0x0000300001007387 */ /* 0x0003e80000100800 */
.L_x_683:
        /* <DEDUP_REMOVED lines=18> */
[----:B------:R-:W-:Y:S01]  /*0440*/  CS2R R14, SRZ ;  /* 0x00000000000e7805 */ /* 0x000fe2000001ff00 */
[----:B------:R-:W-:Y:S02]  /*0450*/  IMAD.MOV.U32 R25, RZ, RZ, RZ ;  /* 0x000000ffff197224 */ /* 0x000fe400078e00ff */
[----:B------:R-:W-:Y:S02]  /*0460*/  IMAD.MOV.U32 R17, RZ, RZ, c[0x0][0x198] ;  /* 0x00006600ff117624 */ /* 0x000fe400078e00ff */
[----:B--2---:R-:W-:Y:S01]  /*0470*/  @P2 IMAD R0, R22, 0x40, R0 ;  /* 0x0000004016002824 */ /* 0x004fe200078e0200 */
[----:B---3--:R1:W2:Y:S01]  /*0480*/  @P0 R2UR UR9, R8 ;  /* 0x00000000080903c2 */ /* 0x0082a200000e0000 */
[--C-:B----4-:R-:W-:Y:S01]  /*0490*/  @P2 SHF.R.S32.HI R13, RZ, 0x1f, R7.reuse ;  /* 0x0000001fff0d2819 */ /* 0x110fe20000011407 */
[----:B------:R-:W-:-:S02]  /*04a0*/  @P2 IMAD.MOV.U32 R12, RZ, RZ, R7 ;  /* 0x000000ffff0c2224 */ /* 0x000fc400078e0007 */
[----:B-1----:R-:W-:-:S04]  /*04b0*/  @P2 SHF.R.S32.HI R8, RZ, 0x1f, R0 ;  /* 0x0000001fff082819 */ /* 0x002fc80000011400 */
[----:B------:R-:W-:Y:S02]  /*04c0*/  @P2 LEA.HI R0, R8, R0, RZ, 0x6 ;  /* 0x0000000008002211 */ /* 0x000fe400078f30ff */
[--C-:B-----5:R-:W-:Y:S01]  /*04d0*/  @P3 SHF.R.S32.HI R15, RZ, 0x1f, R6.reuse ;  /* 0x0000001fff0f3819 */ /* 0x120fe20000011406 */
        /* <DEDUP_REMOVED lines=9> */
.L_x_687:
[----:B------:R-:W-:-:S04]  /*0570*/  ISETP.NE.U32.AND P0, PT, RZ, c[0x0][0x2e0], PT ;  /* 0x0000b800ff007a0c */ /* 0x000fc80003f05070 */
[----:B------:R-:W-:-:S13]  /*0580*/  ISETP.NE.AND.EX P0, PT, RZ, c[0x0][0x2e4], PT, P0 ;  /* 0x0000b900ff007a0c */ /* 0x000fda0003f05300 */
[----:B------:R-:W-:Y:S05]  /*0590*/  @!P0 BRA `(.L_x_688) ;  /* 0x0000003000008947 */ /* 0x000fea0003800000 */
[----:B------:R-:W-:-:S05]  /*05a0*/  IMAD.WIDE R2, R22, R9, c[0x0][0x2e0] ;  /* 0x0000b80016027625 */ /* 0x000fca00078e0209 */
[----:B------:R1:W5:Y:S01]  /*05b0*/  LDG.E R17, [R2.64] ;  /* 0x0000000a02117981 */ /* 0x000362000c1e1900 */
[----:B------:R-:W-:Y:S05]  /*05c0*/  BRA `(.L_x_689) ;  /* 0x0000004000007947 */ /* 0x000fea0003800000 */
.L_x_688:
[----:B------:R-:W-:Y:S05]  /*05d0*/  @!P3 BRA `(.L_x_689) ;  /* 0x000000300000b947 */ /* 0x000fea0003800000 */
[----:B------:R1:W2:Y:S04]  /*05e0*/  LDG.E R0, [R2.64] ;  /* 0x0000000a02007981 */ /* 0x0002a8000c1e1900 */
[----:B-1----:R-:W2:Y:S02]  /*05f0*/  LDG.E R2, [R2.64+0x4] ;  /* 0x0000040a02027981 */ /* 0x002ea4000c1e1900 */
[----:B--2---:R-:W-:Y:S02]  /*0600*/  IADD3 R17, -R0, R2, RZ ;  /* 0x0000000200117210 */ /* 0x004fe40007ffe1ff */
.L_x_689:
        /* <DEDUP_REMOVED lines=75> */
[----:B------:R-:W-:Y:S01]  /*0ac0*/  LEA.HI R4, R28, R32, RZ, 0x3 ;  /* 0x000000201c047211 */ /* 0x000fe200078f18ff */
[C---:B------:R-:W-:Y:S01]  /*0ad0*/  IMAD R10, R30.reuse, c[0x0][0x288], RZ ;  /* 0x0000a2001e0a7a24 */ /* 0x040fe200078e02ff */
[----:B------:R-:W-:Y:S01]  /*0ae0*/  SHF.R.S32.HI R0, RZ, 0x1f, R25 ;  /* 0x0000001fff007819 */ /* 0x000fe20000011419 */
[----:B------:R-:W-:Y:S01]  /*0af0*/  IMAD R9, R30, c[0x0][0x270], RZ ;  /* 0x00009c001e097a24 */ /* 0x000fe200078e02ff */
[----:B------:R-:W-:Y:S01]  /*0b00*/  IADD3 R2, P0, R3, R25, RZ ;  /* 0x0000001903027210 */ /* 0x000fe20007f1e0ff */
[C---:B------:R-:W-:Y:S01]  /*0b10*/  IMAD R10, R31.reuse, c[0x0][0x28c], R10 ;  /* 0x0000a3001f0a7a24 */ /* 0x040fe200078e020a */
[----:B------:R-:W-:Y:S01]  /*0b20*/  SHF.R.S32.HI R251, RZ, 0x3, R4 ;  /* 0x00000003fffb7819 */ /* 0x000fe20000011404 */
[----:B------:R-:W-:Y:S01]  /*0b30*/  IMAD R9, R31, c[0x0][0x274], R9 ;  /* 0x00009d001f097a24 */ /* 0x000fe200078e0209 */
[----:B------:R-:W-:Y:S01]  /*0b40*/  LEA.HI.X.SX32 R3, R3, R0, 0x1, P0 ;  /* 0x0000000003037211 */ /* 0x000fe200000f0eff */
[----:B------:R-:W-:Y:S01]  /*0b50*/  IMAD.MOV.U32 R0, RZ, RZ, R31 ;  /* 0x000000ffff007224 */ /* 0x000fe200078e001f */
[----:B------:R-:W-:Y:S01]  /*0b60*/  LOP3.LUT R8, R4, 0xfffffff8, RZ, 0xc0, !PT ;  /* 0xfffffff804087812 */ /* 0x000fe200078ec0ff */
[----:B------:R-:W-:Y:S01]  /*0b70*/  @P1 IMAD.HI.U32 R5, R31, c[0x0][0x24c], RZ ;  /* 0x000093001f051a27 */ /* 0x000fe200078e00ff */
[----:B------:R-:W-:Y:S01]  /*0b80*/  SHF.R.S32.HI R16, RZ, 0x1f, R251 ;  /* 0x0000001fff107819 */ /* 0x000fe200000114fb */
[----:B------:R-:W-:Y:S01]  /*0b90*/  USHF.L.U32 UR7, UR4, 0x6, URZ ;  /* 0x0000000604077899 */ /* 0x000fe2000800063f */
[----:B------:R-:W-:Y:S01]  /*0ba0*/  IADD3 R18, P0, R251, R12, RZ ;  /* 0x0000000cfb127210 */ /* 0x000fe20007f1e0ff */
[C---:B------:R-:W-:Y:S01]  /*0bb0*/  IMAD.WIDE.U32 R6, R31.reuse, c[0x0][0x270], R2 ;  /* 0x00009c001f067a25 */ /* 0x040fe200078e0002 */
[----:B------:R-:W-:Y:S01]  /*0bc0*/  @P1 SHF.R.U32.HI R0, RZ, c[0x0][0x250], R5 ;  /* 0x00009400ff001a19 */ /* 0x000fe20000011605 */
[----:B------:R-:W-:Y:S01]  /*0bd0*/  UMOV UR14, 0x6 ;  /* 0x00000006000e7882 */ /* 0x000fe20000000000 */
[----:B------:R-:W-:Y:S01]  /*0be0*/  SEL R26, R22, RZ, !P2 ;  /* 0x000000ff161a7207 */ /* 0x000fe20005000000 */
[----:B------:R-:W-:Y:S01]  /*0bf0*/  IMAD.IADD R23, R32, 0x1, -R8 ;  /* 0x0000000120177824 */ /* 0x000fe200078e0a08 */
[----:B------:R-:W-:Y:S01]  /*0c00*/  SHF.R.S32.HI R12, RZ, 0x1f, R0 ;  /* 0x0000001fff0c7819 */ /* 0x000fe20000011400 */
[----:B------:R-:W-:Y:S01]  /*0c10*/  IMAD.WIDE.U32 R4, R31, c[0x0][0x288], R2 ;  /* 0x0000a2001f047a25 */ /* 0x000fe200078e0002 */
[----:B------:R-:W-:Y:S01]  /*0c20*/  LOP3.LUT R243, R243, 0xffffff7f, RZ, 0xc0, !PT ;  /* 0xffffff7ff3f37812 */ /* 0x000fe200078ec0ff */
[----:B------:R-:W-:Y:S01]  /*0c30*/  USHF.L.U64.HI UR6, UR4, UR14, UR5 ;  /* 0x0000000e04067299 */ /* 0x000fe20008010205 */
[----:B------:R-:W-:Y:S01]  /*0c40*/  CS2R R162, SRZ ;  /* 0x0000000000a27805 */ /* 0x000fe2000001ff00 */
[----:B------:R-:W-:Y:S01]  /*0c50*/  IMAD.X R20, R16, 0x1, R13, P0 ;  /* 0x0000000110147824 */ /* 0x000fe200000e060d */
[----:B------:R-:W-:Y:S01]  /*0c60*/  IADD3 R2, P0, R251, R14, RZ ;  /* 0x0000000efb027210 */ /* 0x000fe20007f1e0ff */
[----:B------:R-:W-:Y:S01]  /*0c70*/  IMAD.MOV.U32 R8, RZ, RZ, R6 ;  /* 0x000000ffff087224 */ /* 0x000fe200078e0006 */
[----:B------:R-:W-:Y:S01]  /*0c80*/  ULDC.64 UR4, c[0x0][0x208] ;  /* 0x0000820000047ab9 */ /* 0x000fe20000000a00 */
[----:B------:R-:W-:Y:S01]  /*0c90*/  IMAD.SHL.U32 R14, R23, 0x8, RZ ;  /* 0x00000008170e7824 */ /* 0x000fe200078e00ff */
[----:B------:R-:W-:Y:S01]  /*0ca0*/  USHF.L.U32 UR8, UR4, 0x6, URZ ;  /* 0x0000000604087899 */ /* 0x000fe2000800063f */
[----:B------:R-:W-:Y:S01]  /*0cb0*/  IMAD.SHL.U32 R6, R251, 0x40, RZ ;  /* 0x00000040fb067824 */ /* 0x000fe200078e00ff */
[----:B------:R-:W-:Y:S01]  /*0cc0*/  USHF.L.U64.HI UR14, UR4, UR14, UR5 ;  /* 0x0000000e040e7299 */ /* 0x000fe20008010205 */
[----:B------:R-:W-:Y:S01]  /*0cd0*/  IMAD.IADD R11, R5, 0x1, R10 ;  /* 0x00000001050b7824 */ /* 0x000fe200078e020a */
[----:B------:R-:W-:Y:S01]  /*0ce0*/  IADD3 R29, R14, 0xc0, RZ ;  /* 0x000000c00e1d7810 */ /* 0x000fe20007ffe0ff */
[----:B------:R-:W-:Y:S01]  /*0cf0*/  IMAD.X R3, R16, 0x1, R15, P0 ;  /* 0x0000000110037824 */ /* 0x000fe200000e060f */
[----:B------:R-:W-:Y:S01]  /*0d00*/  SHF.R.S32.HI R15, RZ, 0x1f, R14 ;  /* 0x0000001fff0f7819 */ /* 0x000fe2000001140e */
[----:B------:R-:W-:Y:S01]  /*0d10*/  IMAD.MOV.U32 R10, RZ, RZ, R4 ;  /* 0x000000ffff0a7224 */ /* 0x000fe200078e0004 */
[----:B------:R-:W-:Y:S01]  /*0d20*/  LOP3.LUT R6, R6, 0x1c0, RZ, 0xc0, !PT ;  /* 0x000001c006067812 */ /* 0x000fe200078ec0ff */
[----:B------:R-:W-:Y:S01]  /*0d30*/  IMAD R4, R12, c[0x0][0x1e0], RZ ;  /* 0x000078000c047a24 */ /* 0x000fe200078e02ff */
[----:B------:R-:W-:Y:S01]  /*0d40*/  UIADD3 UR5, UR9, 0x3f, URZ ;  /* 0x0000003f09057890 */ /* 0x000fe2000fffe03f */
[----:B------:R-:W-:Y:S01]  /*0d50*/  IMAD.IADD R9, R7, 0x1, R9 ;  /* 0x0000000107097824 */ /* 0x000fe200078e0209 */
[----:B------:R-:W-:Y:S01]  /*0d60*/  LOP3.LUT R17, R6, 0x38, R14, 0xf8, !PT ;  /* 0x0000003806117812 */ /* 0x000fe200078ef80e */
[C---:B------:R-:W-:Y:S01]  /*0d70*/  IMAD R13, R0.reuse, c[0x0][0x1e4], R4 ;  /* 0x00007900000d7a24 */ /* 0x040fe200078e0204 */
[----:B------:R-:W-:Y:S01]  /*0d80*/  SHF.R.U32.HI R16, RZ, 0x3, R6 ;  /* 0x00000003ff107819 */ /* 0x000fe20000011606 */
[----:B------:R-:W-:Y:S01]  /*0d90*/  IMAD.WIDE.U32 R4, R0, c[0x0][0x1e0], R14 ;  /* 0x0000780000047a25 */ /* 0x000fe200078e000e */
[----:B------:R-:W-:Y:S01]  /*0da0*/  USHF.R.S32.HI UR4, URZ, 0x1f, UR5 ;  /* 0x0000001f3f047899 */ /* 0x000fe20008011405 */
[----:B------:R-:W-:Y:S01]  /*0db0*/  CS2R R160, SRZ ;  /* 0x0000000000a07805 */ /* 0x000fe2000001ff00 */
[----:B------:R-:W-:Y:S01]  /*0dc0*/  LOP3.LUT R24, R17, R16, RZ, 0x3c, !PT ;  /* 0x0000001011187212 */ /* 0x000fe200078e3cff */
[----:B------:R-:W-:Y:S01]  /*0dd0*/  IMAD.WIDE R6, R19, 0x40, R2 ;  /* 0x0000004013067825 */ /* 0x000fe200078e0202 */
[----:B------:R-:W-:Y:S01]  /*0de0*/  ULEA.HI UR4, UR4, UR5, URZ, 0x6 ;  /* 0x0000000504047291 */ /* 0x000fe2000f8f303f */
[----:B------:R-:W-:Y:S01]  /*0df0*/  CS2R R158, SRZ ;  /* 0x00000000009e7805 */ /* 0x000fe2000001ff00 */
[----:B------:R-:W-:Y:S01]  /*0e00*/  CS2R R156, SRZ ;  /* 0x00000000009c7805 */ /* 0x000fe2000001ff00 */
[----:B------:R-:W-:Y:S01]  /*0e10*/  IMAD R2, R12, c[0x0][0x1b0], RZ ;  /* 0x00006c000c027a24 */ /* 0x000fe200078e02ff */
[----:B------:R-:W-:Y:S01]  /*0e20*/  SHF.R.S32.HI R12, RZ, 0x1f, R22 ;  /* 0x0000001fff0c7819 */ /* 0x000fe20000011416 */
[----:B------:R-:W-:Y:S01]  /*0e30*/  IMAD.IADD R5, R5, 0x1, R13 ;  /* 0x0000000105057824 */ /* 0x000fe200078e020d */
[----:B------:R-:W-:Y:S01]  /*0e40*/  CS2R R154, SRZ ;  /* 0x00000000009a7805 */ /* 0x000fe2000001ff00 */
[----:B------:R-:W-:Y:S01]  /*0e50*/  IMAD R13, R0, c[0x0][0x1b4], R2 ;  /* 0x00006d00000d7a24 */ /* 0x000fe200078e0202 */
[----:B------:R-:W-:Y:S01]  /*0e60*/  SEL R21, R12, RZ, !P2 ;  /* 0x000000ff0c157207 */ /* 0x000fe20005000000 */
[----:B------:R-:W-:Y:S01]  /*0e70*/  IMAD.WIDE.U32 R2, R0, c[0x0][0x1b0], R14 ;  /* 0x00006c0000027a25 */ /* 0x000fe200078e000e */
[----:B------:R-:W-:Y:S01]  /*0e80*/  SEL R0, R12, RZ, !P3 ;  /* 0x000000ff0c007207 */ /* 0x000fe20005800000 */
[----:B------:R-:W-:Y:S01]  /*0e90*/  CS2R R152, SRZ ;  /* 0x0000000000987805 */ /* 0x000fe2000001ff00 */
        /* <DEDUP_REMOVED lines=52> */
[----:B------:R-:W-:Y:S01]  /*11e0*/  IADD3 R19, R14, 0x80, RZ ;  /* 0x000000800e137810 */ /* 0x000fe20007ffe0ff */
        /* <DEDUP_REMOVED lines=35> */
[----:B------:R-:W-:Y:S01]  /*1420*/  SHF.R.S32.HI R20, RZ, 0x6, R6 ;  /* 0x00000006ff147819 */ /* 0x000fe20000011406 */
[----:B------:R-:W-:Y:S01]  /*1430*/  IMAD.MOV.U32 R15, RZ, RZ, c[0x0][0x1a8] ;  /* 0x00006a00ff0f7624 */ /* 0x000fe200078e00ff */
[C---:B------:R-:W-:Y:S01]  /*1440*/  ISETP.LT.OR P4, PT, R0.reuse, 0x1, P3 ;  /* 0x000000010000780c */ /* 0x040fe20001f81670 */
[----:B------:R-:W-:Y:S01]  /*1450*/  IMAD.WIDE.U32 R12, R31, c[0x0][0x180], R8 ;  /* 0x000060001f0c7a25 */ /* 0x000fe200078e0008 */
[----:B------:R-:W-:Y:S01]  /*1460*/  LEA R6, P0, R7, R4, 0x6 ;  /* 0x0000000407067211 */ /* 0x000fe200078030ff */
[----:B------:R-:W-:Y:S01]  /*1470*/  STL.64 [R1+0x18], R34 ;  /* 0x0000182201007387 */ /* 0x000fe20000100a00 */
[----:B------:R-:W-:Y:S01]  /*1480*/  ISETP.LT.OR P5, PT, R0, 0x1, P2 ;  /* 0x000000010000780c */ /* 0x000fe200017a1670 */
[----:B------:R-:W-:Y:S01]  /*1490*/  IMAD R10, R20, 0x200, R24 ;  /* 0x00000200140a7824 */ /* 0x000fe200078e0218 */
[----:B------:R-:W-:Y:S01]  /*14a0*/  ISETP.GE.AND P1, PT, R19, c[0x0][0x1cc], PT ;  /* 0x0000730013007a0c */ /* 0x000fe20003f26270 */
[----:B------:R-:W-:Y:S01]  /*14b0*/  IMAD.MOV.U32 R24, RZ, RZ, c[0x0][0x1ac] ;  /* 0x00006b00ff187624 */ /* 0x000fe200078e00ff */
[----:B------:R-:W-:Y:S01]  /*14c0*/  LEA.HI.X R7, R7, R5, R11, 0x6, P0 ;  /* 0x0000000507077211 */ /* 0x000fe200000f340b */
[----:B------:R-:W-:Y:S01]  /*14d0*/  IMAD.SHL.U32 R242, R10, 0x2, RZ ;  /* 0x000000020af27824 */ /* 0x000fe200078e00ff */
[----:B------:R-:W-:Y:S01]  /*14e0*/  ISETP.LT.OR P0, PT, R0, 0x1, P1 ;  /* 0x000000010000780c */ /* 0x000fe20000f01670 */
[----:B------:R-:W-:Y:S01]  /*14f0*/  IMAD R11, R30, c[0x0][0x180], RZ ;  /* 0x000060001e0b7a24 */ /* 0x000fe200078e02ff */
[----:B------:R-:W-:Y:S01]  /*1500*/  ISETP.LT.OR P6, PT, R0, 0x21, P3 ;  /* 0x000000210000780c */ /* 0x000fe20001fc1670 */
[----:B------:R-:W-:Y:S01]  /*1510*/  CS2R R76, SRZ ;  /* 0x00000000004c7805 */ /* 0x000fe2000001ff00 */
[----:B------:R-:W-:Y:S01]  /*1520*/  P2R R10, PR, RZ, 0x1 ;  /* 0x00000001ff0a7803 */ /* 0x000fe20000000000 */
[----:B------:R-:W-:Y:S01]  /*1530*/  @!PT LDS RZ, [RZ] ;  /* 0x00000000fffff984 */ /* 0x000fe20000000800 */
[----:B------:R-:W-:Y:S01]  /*1540*/  @!PT LDS RZ, [RZ] ;  /* 0x00000000fffff984 */ /* 0x000fe20000000800 */
[----:B------:R-:W-:Y:S01]  /*1550*/  @!PT LDS RZ, [RZ] ;  /* 0x00000000fffff984 */ /* 0x000fe20000000800 */
[----:B------:R1:W-:Y:S01]  /*1560*/  LDGSTS.E.BYPASS.LTC128B.128 [R242+0x8080], [R4.64], !P4 ;  /* 0x0808000004f27fae */ /* 0x0003e2000e101d4a */
[----:B------:R-:W-:Y:S01]  /*1570*/  ISETP.GE.AND P0, PT, R29, c[0x0][0x1cc], PT ;  /* 0x000073001d007a0c */ /* 0x000fe20003f06270 */
[----:B------:R-:W-:Y:S01]  /*1580*/  CS2R R74, SRZ ;  /* 0x00000000004a7805 */ /* 0x000fe2000001ff00 */
[----:B------:R-:W-:Y:S01]  /*1590*/  ISETP.NE.AND P4, PT, R10, RZ, PT ;  /* 0x000000ff0a00720c */ /* 0x000fe20003f85270 */
[----:B------:R1:W-:Y:S01]  /*15a0*/  LDGSTS.E.BYPASS.LTC128B.128 [R242+0xa080], [R4.64+0x80], !P5 ;  /* 0x0a08008004f27fae */ /* 0x0003e2000e901d4a */
[C---:B------:R-:W-:Y:S01]  /*15b0*/  ISETP.LT.OR P5, PT, R0.reuse, 0x1, P0 ;  /* 0x000000010000780c */ /* 0x040fe200007a1670 */
[----:B------:R-:W-:Y:S01]  /*15c0*/  IMAD R10, R31, c[0x0][0x184], R11 ;  /* 0x000061001f0a7a24 */ /* 0x000fe200078e020b */
[C---:B------:R-:W-:Y:S01]  /*15d0*/  ISETP.LT.OR P3, PT, R0.reuse, 0x21, P2 ;  /* 0x000000210000780c */ /* 0x040fe20001761670 */
[----:B------:R-:W-:Y:S01]  /*15e0*/  IMAD.IADD R11, R17, 0x1, R22 ;  /* 0x00000001110b7824 */ /* 0x000fe200078e0216 */
[C---:B------:R-:W-:Y:S01]  /*15f0*/  ISETP.LT.OR P2, PT, R0.reuse, 0x21, P1 ;  /* 0x000000210000780c */ /* 0x040fe20000f41670 */
[----:B------:R-:W-:Y:S01]  /*1600*/  IMAD.IADD R13, R13, 0x1, R10 ;  /* 0x000000010d0d7824 */ /* 0x000fe200078e020a */
[----:B------:R-:W-:Y:S01]  /*1610*/  ISETP.LT.OR P1, PT, R0, 0x21, P0 ;  /* 0x000000210000780c */ /* 0x000fe20000721670 */
[----:B------:R-:W-:Y:S01]  /*1620*/  IMAD.MOV.U32 R10, RZ, RZ, R16 ;  /* 0x000000ffff0a7224 */ /* 0x000fe200078e0010 */
        /* <DEDUP_REMOVED lines=14> */
[-C--:B------:R-:W-:Y:S01]  /*1710*/  LEA.HI R24, R28, R32.reuse, RZ, 0x2 ;  /* 0x000000201c187211 */ /* 0x080fe200078f10ff */
        /* <DEDUP_REMOVED lines=29> */
[CC--:B------:R-:W-:Y:S01]  /*18f0*/  LEA.HI R11, R28.reuse, R32.reuse, RZ, 0x5 ;  /* 0x000000201c0b7211 */ /* 0x0c0fe200078f28ff */
[----:B------:R-:W-:Y:S01]  /*1900*/  IMAD.SHL.U32 R0, R25, 0x100, RZ ;  /* 0x0000010019007824 */ /* 0x000fe200078e00ff */
[----:B------:R-:W-:Y:S01]  /*1910*/  CS2R R46, SRZ ;  /* 0x00000000002e7805 */ /* 0x000fe2000001ff00 */
        /* <DEDUP_REMOVED lines=18> */
[----:B------:R-:W-:Y:S01]  /*1a40*/  USHF.R.S32.HI UR13, URZ, 0x6, UR4 ;  /* 0x000000063f0d7899 */ /* 0x000fe20008011404 */
[----:B------:R-:W-:Y:S01]  /*1a50*/  SHF.R.S32.HI R7, RZ, 0x1f, R32 ;  /* 0x0000001fff077819 */ /* 0x000fe20000011420 */
[----:B------:R1:W-:Y:S01]  /*1a60*/  LDGSTS.E.BYPASS.LTC128B.128 [R242+0x5080], [R8.64+0x100], !P1 ;  /* 0x0508010008f27fae */ /* 0x0003e2000c901d4a */
[----:B------:R-:W-:Y:S01]  /*1a70*/  ISETP.GE.AND P1, PT, R19, c[0x0][0x16c], PT ;  /* 0x00005b0013007a0c */ /* 0x000fe20003f26270 */
[----:B------:R-:W-:Y:S01]  /*1a80*/  UMOV UR12, URZ ;  /* 0x0000003f000c7c82 */ /* 0x000fe20008000000 */
[----:B------:R-:W-:Y:S01]  /*1a90*/  ISETP.GE.AND P6, PT, R29, c[0x0][0x16c], PT ;  /* 0x00005b001d007a0c */ /* 0x000fe20003fc6270 */
[----:B------:R1:W-:Y:S01]  /*1aa0*/  LDGSTS.E.BYPASS.LTC128B.128 [R242+0x7080], [R8.64+0x180], !P0 ;  /* 0x0708018008f27fae */ /* 0x0003e2000c101d4a */
[----:B------:R-:W-:-:S02]  /*1ab0*/  IADD3 R6, P0, R0, R32, RZ ;  /* 0x0000002000067210 */ /* 0x000fc40007f1e0ff */
[----:B------:R-:W-:Y:S01]  /*1ac0*/  ISETP.LT.OR P5, PT, R10, 0x1, P1 ;  /* 0x000000010a00780c */ /* 0x000fe20000fa1670 */
[----:B------:R-:W0:Y:S01]  /*1ad0*/  LDGDEPBAR ;  /* 0x00000000000079af */ /* 0x000e220000000000 */
[----:B------:R-:W-:Y:S02]  /*1ae0*/  LEA.HI.X.SX32 R7, R0, R7, 0x1, P0 ;  /* 0x0000000700077211 */ /* 0x000fe400000f0eff */
[----:B------:R-:W-:Y:S01]  /*1af0*/  SHF.R.S32.HI R12, RZ, 0x4, R15 ;  /* 0x00000004ff0c7819 */ /* 0x000fe2000001140f */
[----:B------:R2:W-:Y:S01]  /*1b00*/  LDGSTS.E.BYPASS.LTC128B.128 [R242+0x10080], [R40.64], !P4 ;  /* 0x1008000028f27fae */ /* 0x0005e2000e101d4a */
[----:B------:R-:W-:Y:S01]  /*1b10*/  ISETP.LT.OR P4, PT, R10, 0x1, P2 ;  /* 0x000000010a00780c */ /* 0x000fe20001781670 */
[----:B------:R-:W-:Y:S02]  /*1b20*/  IMAD.WIDE.U32 R6, R31, c[0x0][0x238], R6 ;  /* 0x00008e001f067a25 */ /* 0x000fe400078e0006 */
[----:B------:R2:W-:Y:S02]  /*1b30*/  STL.64 [R1+0x8], R40 ;  /* 0x0000082801007387 */ /* 0x0005e40000100a00 */
[----:B---3--:R-:W-:-:S02]  /*1b40*/  IMAD R2, R21, c[0x0][0x218], RZ ;  /* 0x0000860015027a24 */ /* 0x008fc400078e02ff */
        /* <DEDUP_REMOVED lines=16> */
[----:B------:R-:W-:Y:S02]  /*1c50*/  ISETP.GT.AND P0, PT, R32, 0xf, PT ;  /* 0x0000000f2000780c */ /* 0x000fe40003f04270 */
        /* <DEDUP_REMOVED lines=33> */
[--C-:B----4-:R-:W-:Y:S02]  /*1e70*/  SHF.R.S32.HI R3, RZ, 0x5, R11.reuse ;  /* 0x00000005ff037819 */ /* 0x110fe4000001140b */
[----:B------:R-:W-:Y:S01]  /*1e80*/  ISETP.GE.AND P3, PT, R14, c[0x0][0x16c], PT ;  /* 0x00005b000e007a0c */ /* 0x000fe20003f66270 */
[----:B------:R3:W-:Y:S01]  /*1e90*/  LDGSTS.E.BYPASS.LTC128B.128 [R242+0x1e080], [R36.64+0x180], !P0 ;  /* 0x1e08018024f27fae */ /* 0x0007e2000c101d4a */
[----:B--2---:R-:W-:Y:S02]  /*1ea0*/  LEA.HI R4, R11, R3, RZ, 0x1 ;  /* 0x000000030b047211 */ /* 0x004fe400078f08ff */
[----:B------:R-:W-:Y:S02]  /*1eb0*/  SHF.R.S32.HI R5, RZ, 0x1f, R24 ;  /* 0x0000001fff057819 */ /* 0x000fe40000011418 */
[----:B-1----:R-:W-:Y:S01]  /*1ec0*/  SHF.R.S32.HI R0, RZ, 0x1f, R11 ;  /* 0x0000001fff007819 */ /* 0x002fe2000001140b */
        /* <DEDUP_REMOVED lines=32> */
[----:B------:R-:W-:Y:S01]  /*20d0*/  SEL R22, RZ, 0x1, P1 ;  /* 0x00000001ff167807 */ /* 0x000fe20000800000 */
[----:B---3--:R-:W-:Y:S01]  /*20e0*/  CS2R R36, SRZ ;  /* 0x0000000000247805 */ /* 0x008fe2000001ff00 */
        /* <DEDUP_REMOVED lines=16> */
[----:B-1----:R-:W-:Y:S02]  /*21f0*/  LOP3.LUT R2, R11, 0xffffffe0, RZ, 0xc0, !PT ;  /* 0xffffffe00b027812 */ /* 0x002fe400078ec0ff */
[----:B------:R-:W-:Y:S01]  /*2200*/  SHF.R.S32.HI R3, RZ, 0x1f, R0 ;  /* 0x0000001fff037819 */ /* 0x000fe20000011400 */
[----:B--2---:R-:W-:Y:S02]  /*2210*/  IMAD R4, R21, c[0x0][0x240], RZ ;  /* 0x0000900015047a24 */ /* 0x004fe400078e02ff */
        /* <DEDUP_REMOVED lines=36> */
[----:B-1----:R-:W-:-:S02]  /*2460*/  IMAD.SHL.U32 R5, R13, 0x40, RZ ;  /* 0x000000400d057824 */ /* 0x002fc400078e00ff */
        /* <DEDUP_REMOVED lines=28> */
[----:B------:R-:W-:Y:S01]  /*2630*/  SHF.R.U32.HI R4, RZ, 0x3, R0 ;  /* 0x00000003ff047819 */ /* 0x000fe20000011600 */
[----:B------:R1:W-:Y:S01]  /*2640*/  STL [R1+0x10], R9 ;  /* 0x0000100901007387 */ /* 0x0003e20000100800 */
[----:B------:R-:W-:-:S02]  /*2650*/  LOP3.LUT R5, R0, 0x8, R5, 0xf8, !PT ;  /* 0x0000000800057812 */ /* 0x000fc400078ef805 */
[----:B------:R-:W-:Y:S02]  /*2660*/  LOP3.LUT R0, R4, R13, R0, 0x1e, !PT ;  /* 0x0000000d04007212 */ /* 0x000fe400078e1e00 */
        /* <DEDUP_REMOVED lines=49> */
.L_x_693:
        /* <DEDUP_REMOVED lines=519> */
.L_x_691:
        /* <DEDUP_REMOVED lines=153> */
.L_x_692:
        /* <DEDUP_REMOVED lines=218> */
.L_x_690:
[----:B------:R-:W-:Y:S05]  /*6120*/  @P0 EXIT ;  /* 0x000000000000094d */ /* 0x000fea0003800000 */
[----:B-1----:R-:W2:Y:S01]  /*6130*/  LDL.LU R9, [R1+0x30] ;  /* 0x0000300001097983 */ /* 0x002ea20000300800 */
[----:B------:R-:W-:-:S04]  /*6140*/  ISETP.NE.U32.AND P0, PT, RZ, c[0x0][0x360], PT ;  /* 0x0000d800ff007a0c */ /* 0x000fc80003f05070 */
[----:B------:R-:W-:-:S13]  /*6150*/  ISETP.NE.AND.EX P0, PT, RZ, c[0x0][0x364], PT, P0 ;  /* 0x0000d900ff007a0c */ /* 0x000fda0003f05300 */
[----:B------:R-:W-:-:S04]  /*6160*/  @P0 IMAD.MOV.U32 R2, RZ, RZ, 0x4 ;  /* 0x00000004ff020424 */ /* 0x000fc800078e00ff */
[----:B--2---:R-:W-:-:S05]  /*6170*/  @P0 IMAD.WIDE R2, R9, R2, c[0x0][0x360] ;  /* 0x0000d80009020625 */ /* 0x004fca00078e0202 */
[----:B------:R1:W2:Y:S01]  /*6180*/  @P0 LDG.E R0, [R2.64] ;  /* 0x0000000a02000981 */ /* 0x0002a2000c1e1900 */
        /* <DEDUP_REMOVED lines=174> */
.L_x_694:
        /* <DEDUP_REMOVED lines=9> */
.L_x_1164:


//--------------------- .text._ZN7cutlass13device_kernelIN5flash19enable_sm80_to_sm89INS1_16FlashAttnBwdSm80INS1_25CollectiveMainloopBwdSm80ILi1ELi1EN4cute5tupleIJNS5_1CILi64EEES8_NS7_ILi256EEEEEENS_6half_tEfNS_4arch4Sm80ELb0ELb1ELb0ELb0ELb0ELb0ELb0ELb0ELi2ELi4ELi2ELi2ELb0EEENS1_21CollectiveEpilogueBwdISA_SB_SD_Li256ELb0ELb0ELi4EEENS1_19SingleTileSchedulerILb0ELb0ELb0ELi64EEEEEEEEEvNT_6ParamsE --------------------------
	.section	.text._ZN7cutlass13device_kernelIN5flash19enable_sm80_to_sm89INS1_16FlashAttnBwdSm80INS1_25CollectiveMainloopBwdSm80ILi1ELi1EN4cute5tupleIJNS5_1CILi64EEES8_NS7_ILi256EEEEEENS_6half_tEfNS_4arch4Sm80ELb0ELb1ELb0ELb0ELb0ELb0ELb0ELb0ELi2ELi4ELi2ELi2ELb0EEENS1_21CollectiveEpilogueBwdISA_SB_SD_Li256ELb0ELb0ELi4EEENS1_19SingleTileSchedulerILb0ELb0ELb0ELi64EEEEEEEEEvNT_6ParamsE,"ax",@progbits
	.sectioninfo	@"SHI_REGISTERS=255"
	.align	128
.text._ZN7cutlass13device_kernelIN5flash19enable_sm80_to_sm89INS1_16FlashAttnBwdSm80INS1_25CollectiveMainloopBwdSm80ILi1ELi1EN4cute5tupleIJNS5_1CILi64EEES8_NS7_ILi256EEEEEENS_6half_tEfNS_4arch4Sm80ELb0ELb1ELb0ELb0ELb0ELb0ELb0ELb0ELi2ELi4ELi2ELi2ELb0EEENS1_21CollectiveEpilogueBwdISA_SB_SD_Li256ELb0ELb0ELi4EEENS1_19SingleTileSchedulerILb0ELb0ELb0ELi64EEEEEEEEEvNT_6ParamsE:
        .type           _ZN7cutlass13device_kernelIN5flash19enable_sm80_to_sm89INS1_16FlashAttnBwdSm80INS1_25CollectiveMainloopBwdSm80ILi1ELi1EN4cute5tupleIJNS5_1CILi64EEES8_NS7_ILi256EEEEEENS_6half_tEfNS_4arch4Sm80ELb0ELb1ELb0ELb0ELb0ELb0ELb0ELb0ELi2ELi4ELi2ELi2ELb0EEENS1_21CollectiveEpilogueBwdISA_SB_SD_Li256ELb0ELb0ELi4EEENS1_19SingleTileSchedulerILb0ELb0ELb0ELi64EEEEEEEEEvNT_6ParamsE,@function
        .size           _ZN7cutlass13device_kernelIN5flash19enable_sm80_to_sm89INS1_16FlashAttnBwdSm80INS1_25CollectiveMainloopBwdSm80ILi1ELi1EN4cute5tupleIJNS5_1CILi64EEES8_NS7_ILi256EEEEEENS_6half_tEfNS_4arch4Sm80ELb0ELb1ELb0ELb0ELb0ELb0ELb0ELb0ELi2ELi4ELi2ELi2ELb0EEENS1_21CollectiveEpilogueBwdISA_SB_SD_Li256ELb0ELb0ELi4EEENS1_19SingleTileSchedulerILb0ELb0ELb0ELi64EEEEEEEEEvNT_6ParamsE,(.L_x_1165 - _ZN7cutlass13device_kernelIN5flash19enable_sm80_to_sm89INS1_16FlashAttnBwdSm80INS1_25CollectiveMainloopBwdSm80ILi1ELi1EN4cute5tupleIJNS5_1CILi64EEES8_NS7_ILi256EEEEEENS_6half_tEfNS_4arch4Sm80ELb0ELb1ELb0ELb0ELb0ELb0ELb0ELb0ELi2ELi4ELi2ELi2ELb0EEENS1_21CollectiveEpilogueBwdISA_SB_SD_Li256ELb0ELb0ELi4EEENS1_19SingleTileSchedulerILb0ELb0ELb0ELi64EEEEEEEEEvNT_6ParamsE)
        .other          _ZN7cutlass13device_kernelIN5flash19enable_sm80_to_sm89INS1_16FlashAttnBwdSm80INS1_25CollectiveMainloopBwdSm80ILi1ELi1EN4cute5tupleIJNS5_1CILi64EEES8_NS7_ILi256EEEEEENS_6half_tEfNS_4arch4Sm80ELb0ELb1ELb0ELb0ELb0ELb0ELb0ELb0ELi2ELi4ELi2ELi2ELb0EEENS1_21CollectiveEpilogueBwdISA_SB_SD_Li256ELb0ELb0ELi4EEENS1_19SingleTileSchedulerILb0ELb0ELb0ELi64EEEEEEEEEvNT_6ParamsE,@"STO_CUDA_ENTRY STV_DEFAULT"
_ZN7cutlass13device_kernelIN5flash19enable_sm80_to_sm89INS1_16FlashAttnBwdSm80INS1_25CollectiveMainloopBwdSm80ILi1ELi1EN4cute5tupleIJNS5_1CILi64EEES8_NS7_ILi256EEEEEENS_6half_tEfNS_4arch4Sm80ELb0ELb1ELb0ELb0ELb0ELb0ELb0ELb0ELi2ELi4ELi2ELi2ELb0EEENS1_21CollectiveEpilogueBwdISA_SB_SD_Li256ELb0ELb0ELi4EEENS1_19SingleTileSchedulerILb0ELb0ELb0ELi64EEEEEEEEEvNT_6ParamsE:
[----:B------:R-:W-:-:S03]  /*0000*/  MOV R1, c[0x0][0x28] ;  /* 0x00000a0000017a02 */ /* 0x000fc60000000f00 */
[----:B------:R-:W1:Y:S01]  /*0010*/  S2UR UR12, SR_CTAID.Z ;  /* 0x00000000000c79c3 */ /* 0x000e620000002700 */
[----:B------:R-:W-:Y:S02]  /*0020*/  IADD3 R1, R1, -0x38, RZ ;  /* 0xffffffc801017810 */ /* 0x000fe40007ffe0ff */
[----:B-1----:R-:W-:-:S13]  /*0030*/  ISETP.LE.AND P0, PT, RZ, UR12, PT ;  /* 0x0000000cff007c0c */ /* 0x002fda000bf03270 */
[----:B------:R-:W-:Y:S05]  /*0040*/  @!P0 EXIT ;  /* 0x000000000000894d */ /* 0x000fea0003800000 */
[----:B------:R-:W1:Y:S01]  /*0050*/  S2UR UR11, SR_CTAID.X ;  /* 0x00000000000b79c3 */ /* 0x000e620000002500 */
[----:B------:R-:W2:Y:S01]  /*0060*/  S2R R248, SR_TID.X ;  /* 0x0000000000f87919 */ /* 0x000ea20000002100 */
[----:B------:R-:W-:Y:S02]  /*0070*/  ULDC UR5, c[0x0][0x168] ;  /* 0x00005a0000057ab9 */ /* 0x000fe40000000800 */
[----:B------:R-:W-:Y:S01]  /*0080*/  UIADD3 UR5, UR5, 0x3f, URZ ;  /* 0x0000003f05057890 */ /* 0x000fe2000fffe03f */
[----:B------:R-:W3:Y:S03]  /*0090*/  S2R R107, SR_CTAID.Y ;  /* 0x00000000006b7919 */ /* 0x000ee60000002600 */
[----:B------:R-:W-:-:S04]  /*00a0*/  USHF.R.S32.HI UR4, URZ, 0x1f, UR5 ;  /* 0x0000001f3f047899 */ /* 0x000fc80008011405 */
[----:B------:R-:W-:-:S04]  /*00b0*/  ULEA.HI UR4, UR4, UR5, URZ, 0x6 ;  /* 0x0000000504047291 */ /* 0x000fc8000f8f303f */
[----:B------:R-:W-:Y:S01]  /*00c0*/  USHF.R.S32.HI UR16, URZ, 0x6, UR4 ;  /* 0x000000063f107899 */ /* 0x000fe20008011404 */
[----:B-1----:R-:W-:-:S13]  /*00d0*/  ISETP.LE.AND P0, PT, RZ, UR11, PT ;  /* 0x0000000bff007c0c */ /* 0x002fda000bf03270 */
[----:B------:R-:W-:Y:S05]  /*00e0*/  @!P0 BRA `(.L_x_695) ;  /* 0x000000c000008947 */ /* 0x000fea0003800000 */
[----:B--23--:R-:W-:Y:S02]  /*00f0*/  ULDC UR4, c[0x0][0x168] ;  /* 0x00005a0000047ab9 */ /* 0x00cfe40000000800 */
        /* <DEDUP_REMOVED lines=11> */
.L_x_695:
[----:B--23--:R-:W-:Y:S01]  /*01b0*/  USHF.L.U32 UR15, UR11, 0x6, URZ ;  /* 0x000000060b0f7899 */ /* 0x00cfe2000800063f */
        /* <DEDUP_REMOVED lines=32> */
[----:B------:R-:W-:Y:S01]  /*03c0*/  MOV R136, RZ ;  /* 0x000000ff00887202 */ /* 0x000fe20000000f00 */
[----:B------:R-:W-:Y:S01]  /*03d0*/  IMAD.MOV.U32 R134, RZ, RZ, RZ ;  /* 0x000000ffff867224 */ /* 0x000fe200078e00ff */
[----:B------:R-:W-:Y:S01]  /*03e0*/  CS2R R22, SRZ ;  /* 0x0000000000167805 */ /* 0x000fe2000001ff00 */
[----:B------:R-:W-:Y:S01]  /*03f0*/  UISETP.GT.AND UP0, UPT, UR16, UR14, UPT ;  /* 0x0000000e1000728c */ /* 0x000fe2000bf04270 */
[----:B------:R-:W-:Y:S01]  /*0400*/  MOV R132, RZ ;  /* 0x000000ff00847202 */ /* 0x000fe20000000f00 */
[----:B------:R-:W-:Y:S01]  /*0410*/  IMAD.MOV.U32 R126, RZ, RZ, RZ ;  /* 0x000000ffff7e7224 */ /* 0x000fe200078e00ff */
[----:B------:R-:W-:Y:S01]  /*0420*/  CS2R R24, SRZ ;  /* 0x0000000000187805 */ /* 0x000fe2000001ff00 */
[----:B------:R-:W-:Y:S01]  /*0430*/  MOV R124, RZ ;  /* 0x000000ff007c7202 */ /* 0x000fe20000000f00 */
[----:B------:R-:W-:Y:S01]  /*0440*/  IMAD.MOV.U32 R130, RZ, RZ, RZ ;  /* 0x000000ffff827224 */ /* 0x000fe200078e00ff */
[----:B------:R-:W-:Y:S01]  /*0450*/  PLOP3.LUT P0, PT, PT, PT, UP0, 0x80, 0x0 ;  /* 0x000000000000781c */ /* 0x000fe20003f0f008 */
        /* <DEDUP_REMOVED lines=53> */
[----:B------:R-:W-:Y:S01]  /*07b0*/  USHF.R.S32.HI UR10, URZ, 0x1f, UR12 ;  /* 0x0000001f3f0a7899 */ /* 0x000fe2000801140c */
[--C-:B------:R-:W-:Y:S01]  /*07c0*/  IMAD.MOV.U32 R10, RZ, RZ, R107.reuse ;  /* 0x000000ffff0a7224 */ /* 0x100fe200078e006b */
[----:B------:R-:W-:Y:S01]  /*07d0*/  ULDC.64 UR4, c[0x0][0x278] ;  /* 0x00009e0000047ab9 */ /* 0x000fe20000000a00 */
[----:B------:R-:W-:Y:S01]  /*07e0*/  ISETP.NE.AND P0, PT, R0, 0x1, PT ;  /* 0x000000010000780c */ /* 0x000fe20003f05270 */
[----:B------:R-:W-:Y:S01]  /*07f0*/  UIMAD UR8, UR10, UR4, URZ ;  /* 0x000000040a0872a4 */ /* 0x000fe2000f8e023f */
[----:B------:R-:W-:Y:S01]  /*0800*/  LEA.HI R11, R18, R248, RZ, 0x3 ;  /* 0x000000f8120b7211 */ /* 0x000fe200078f18ff */
[----:B------:R-:W-:Y:S01]  /*0810*/  UIMAD.WIDE.U32 UR20, UR12, UR4, URZ ;  /* 0x000000040c1472a5 */ /* 0x000fe2000f8e003f */
[----:B------:R-:W1:Y:S01]  /*0820*/  S2R R31, SR_CTAID.Z ;  /* 0x00000000001f7919 */ /* 0x000e620000002700 */
[----:B------:R-:W-:Y:S01]  /*0830*/  UIMAD UR8, UR12, UR5, UR8 ;  /* 0x000000050c0872a4 */ /* 0x000fe2000f8e0208 */
[----:B------:R-:W-:Y:S01]  /*0840*/  IMAD.SHL.U32 R8, R248, 0x4, RZ ;  /* 0x00000004f8087824 */ /* 0x000fe200078e00ff */
[----:B------:R-:W-:Y:S01]  /*0850*/  SHF.R.S32.HI R30, RZ, 0x1f, R107 ;  /* 0x0000001fff1e7819 */ /* 0x000fe2000001146b */
[----:B------:R-:W-:Y:S01]  /*0860*/  ULDC.64 UR4, c[0x0][0x290] ;  /* 0x0000a40000047ab9 */ /* 0x000fe20000000a00 */
[----:B------:R-:W-:Y:S01]  /*0870*/  SHF.R.S32.HI R250, RZ, 0x3, R11 ;  /* 0x00000003fffa7819 */ /* 0x000fe2000001140b */
[----:B------:R-:W-:Y:S01]  /*0880*/  UIMAD UR9, UR10, UR4, URZ ;  /* 0x000000040a0972a4 */ /* 0x000fe2000f8e023f */
[----:B------:R-:W-:Y:S01]  /*0890*/  SHF.R.S32.HI R9, RZ, 0x1f, R8 ;  /* 0x0000001fff097819 */ /* 0x000fe20000011408 */
[----:B------:R-:W-:Y:S01]  /*08a0*/  UIMAD.WIDE.U32 UR18, UR12, UR4, URZ ;  /* 0x000000040c1272a5 */ /* 0x000fe2000f8e003f */
[----:B------:R-:W-:Y:S01]  /*08b0*/  @P0 IMAD.HI.U32 R0, R107, c[0x0][0x24c], RZ ;  /* 0x000093006b000a27 */ /* 0x000fe200078e00ff */
[----:B------:R-:W-:Y:S01]  /*08c0*/  UIMAD UR9, UR12, UR5, UR9 ;  /* 0x000000050c0972a4 */ /* 0x000fe2000f8e0209 */
[----:B------:R-:W-:Y:S01]  /*08d0*/  SHF.R.S32.HI R251, RZ, 0x1f, R250 ;  /* 0x0000001ffffb7819 */ /* 0x000fe200000114fa */
[----:B------:R-:W-:Y:S01]  /*08e0*/  USHF.L.U32 UR6, UR14, 0x6, URZ ;  /* 0x000000060e067899 */ /* 0x000fe2000800063f */
[C---:B------:R-:W-:Y:S01]  /*08f0*/  IMAD R12, R30.reuse, c[0x0][0x270], RZ ;  /* 0x00009c001e0c7a24 */ /* 0x040fe200078e02ff */
[----:B------:R-:W-:Y:S01]  /*0900*/  @P0 SHF.R.U32.HI R10, RZ, c[0x0][0x250], R0 ;  /* 0x00009400ff0a0a19 */ /* 0x000fe20000011600 */
[----:B------:R-:W-:Y:S01]  /*0910*/  ULDC.64 UR4, c[0x0][0x1e8] ;  /* 0x00007a0000047ab9 */ /* 0x000fe20000000a00 */
[----:B------:R-:W-:Y:S01]  /*0920*/  LOP3.LUT R0, R11, 0xfffffff8, RZ, 0xc0, !PT ;  /* 0xfffffff80b007812 */ /* 0x000fe200078ec0ff */
[----:B------:R-:W-:Y:S01]  /*0930*/  UIMAD UR4, UR10, UR4, URZ ;  /* 0x000000040a0472a4 */ /* 0x000fe2000f8e023f */
[----:B------:R-:W-:Y:S01]  /*0940*/  SHF.R.S32.HI R15, RZ, 0x1f, R10 ;  /* 0x0000001fff0f7819 */ /* 0x000fe2000001140a */
[----:B------:R-:W-:Y:S01]  /*0950*/  IMAD R14, R30, c[0x0][0x288], RZ ;  /* 0x0000a2001e0e7a24 */ /* 0x000fe200078e02ff */
[C---:B------:R-:W-:Y:S01]  /*0960*/  ISETP.GT.AND P0, PT, R248.reuse, 0xf, PT ;  /* 0x0000000ff800780c */ /* 0x040fe20003f04270 */
[----:B------:R-:W-:Y:S01]  /*0970*/  IMAD.IADD R29, R248, 0x1, -R0 ;  /* 0x00000001f81d7824 */ /* 0x000fe200078e0a00 */
[----:B------:R-:W-:Y:S01]  /*0980*/  UIMAD UR5, UR12, UR5, UR4 ;  /* 0x000000050c0572a4 */ /* 0x000fe2000f8e0204 */
[----:B------:R-:W-:Y:S01]  /*0990*/  IMAD R0, R15, c[0x0][0x1e0], RZ ;  /* 0x000078000f007a24 */ /* 0x000fe200078e02ff */
[----:B------:R-:W-:Y:S01]  /*09a0*/  USHF.R.S32.HI UR4, URZ, 0x1f, UR6 ;  /* 0x0000001f3f047899 */ /* 0x000fe20008011406 */
[----:B------:R-:W-:Y:S01]  /*09b0*/  IMAD.SHL.U32 R4, R29, 0x8, RZ ;  /* 0x000000081d047824 */ /* 0x000fe200078e00ff */
[----:B------:R2:W-:Y:S01]  /*09c0*/  STL.64 [R1], R8 ;  /* 0x0000000801007387 */ /* 0x0005e20000100a00 */
[C---:B------:R-:W-:Y:S01]  /*09d0*/  IMAD.WIDE.U32 R6, R107.reuse, c[0x0][0x270], R8 ;  /* 0x00009c006b067a25 */ /* 0x040fe200078e0008 */
[----:B------:R-:W-:Y:S01]  /*09e0*/  UIADD3 UR8, UR21, UR8, URZ ;  /* 0x0000000815087290 */ /* 0x000fe2000fffe03f */
[----:B------:R-:W-:Y:S01]  /*09f0*/  SHF.R.S32.HI R249, RZ, 0x1f, R248 ;  /* 0x0000001ffff97819 */ /* 0x000fe200000114f8 */
[----:B------:R-:W-:Y:S01]  /*0a00*/  UIADD3 UR9, UR19, UR9, URZ ;  /* 0x0000000913097290 */ /* 0x000fe2000fffe03f */
[----:B------:R-:W-:Y:S01]  /*0a10*/  SHF.R.S32.HI R5, RZ, 0x1f, R4 ;  /* 0x0000001fff057819 */ /* 0x000fe20000011404 */
[C---:B------:R-:W-:Y:S01]  /*0a20*/  IMAD R0, R10.reuse, c[0x0][0x1e4], R0 ;  /* 0x000079000a007a24 */ /* 0x040fe200078e0200 */
[----:B------:R-:W-:Y:S01]  /*0a30*/  ULDC UR13, c[0x0][0x198] ;  /* 0x00006600000d7ab9 */ /* 0x000fe20000000800 */
[C---:B------:R-:W-:Y:S01]  /*0a40*/  IMAD R12, R107.reuse, c[0x0][0x274], R12 ;  /* 0x00009d006b0c7a24 */ /* 0x040fe200078e020c */
[----:B------:R-:W-:Y:S01]  /*0a50*/  UIADD3 UR13, -UR15, UR13, URZ ;  /* 0x0000000d0f0d7290 */ /* 0x000fe2000fffe13f */
[----:B------:R-:W-:Y:S01]  /*0a60*/  IMAD.WIDE.U32 R2, R10, c[0x0][0x1e0], R4 ;  /* 0x000078000a027a25 */ /* 0x000fe200078e0004 */
[C---:B------:R-:W-:Y:S01]  /*0a70*/  ISETP.GE.AND P5, PT, R4.reuse, c[0x0][0x1cc], PT ;  /* 0x0000730004007a0c */ /* 0x040fe20003fa6270 */
[----:B------:R-:W-:Y:S01]  /*0a80*/  USHF.R.S32.HI UR17, URZ, 0x1f, UR14 ;  /* 0x0000001f3f117899 */ /* 0x000fe2000801140e */
[C---:B------:R-:W-:Y:S01]  /*0a90*/  IADD3 R20, R4.reuse, 0x40, RZ ;  /* 0x0000004004147810 */ /* 0x040fe20007ffe0ff */
[----:B------:R-:W-:Y:S01]  /*0aa0*/  IMAD R14, R107, c[0x0][0x28c], R14 ;  /* 0x0000a3006b0e7a24 */ /* 0x000fe200078e020e */
[C---:B------:R-:W-:Y:S01]  /*0ab0*/  IADD3 R21, R4.reuse, 0x80, RZ ;  /* 0x0000008004157810 */ /* 0x040fe20007ffe0ff */
[----:B------:R-:W-:Y:S01]  /*0ac0*/  IMAD.U32 R13, RZ, RZ, UR6 ;  /* 0x00000006ff0d7e24 */ /* 0x000fe2000f8e00ff */
[----:B------:R-:W-:Y:S01]  /*0ad0*/  IADD3 R24, R4, 0xc0, RZ ;  /* 0x000000c004187810 */ /* 0x000fe20007ffe0ff */
[----:B------:R-:W-:Y:S01]  /*0ae0*/  IMAD.IADD R3, R3, 0x1, R0 ;  /* 0x0000000103037824 */ /* 0x000fe200078e0200 */
[----:B------:R-:W-:Y:S01]  /*0af0*/  CS2R R162, SRZ ;  /* 0x0000000000a27805 */ /* 0x000fe2000001ff00 */
[----:B------:R-:W-:Y:S01]  /*0b00*/  IMAD.IADD R12, R7, 0x1, R12 ;  /* 0x00000001070c7824 */ /* 0x000fe200078e020c */
[----:B------:R-:W-:Y:S01]  /*0b10*/  @!P0 IADD3 R25, P4, P3, R13, UR20, R6 ;  /* 0x000000140d198c10 */ /* 0x000fe2000fb9e006 */
[----:B------:R-:W-:Y:S01]  /*0b20*/  IMAD.U32 R0, RZ, RZ, UR4 ;  /* 0x00000004ff007e24 */ /* 0x000fe2000f8e00ff */
[----:B------:R-:W-:Y:S01]  /*0b30*/  CS2R R160, SRZ ;  /* 0x0000000000a07805 */ /* 0x000fe2000001ff00 */
[----:B------:R-:W-:Y:S01]  /*0b40*/  IMAD.U32 R16, RZ, RZ, UR11 ;  /* 0x0000000bff107e24 */ /* 0x000fe2000f8e00ff */
[----:B------:R-:W-:Y:S01]  /*0b50*/  CS2R R158, SRZ ;  /* 0x00000000009e7805 */ /* 0x000fe2000001ff00 */
[----:B------:R-:W-:Y:S01]  /*0b60*/  IMAD R7, R251, c[0x0][0x178], RZ ;  /* 0x00005e00fb077a24 */ /* 0x000fe200078e02ff */
[----:B------:R-:W-:Y:S01]  /*0b70*/  @!P0 IADD3.X R28, R0, UR8, R12, P4, P3 ;  /* 0x00000008001c8c10 */ /* 0x000fe2000a7e640c */
[----:B--2---:R-:W-:Y:S01]  /*0b80*/  IMAD.WIDE.U32 R8, R107, c[0x0][0x288], R8 ;  /* 0x0000a2006b087a25 */ /* 0x004fe200078e0008 */
[----:B------:R-:W-:Y:S01]  /*0b90*/  ISETP.GE.AND P4, PT, R20, c[0x0][0x1cc], PT ;  /* 0x0000730014007a0c */ /* 0x000fe20003f86270 */
[----:B------:R-:W-:Y:S01]  /*0ba0*/  CS2R R156, SRZ ;  /* 0x00000000009c7805 */ /* 0x000fe2000001ff00 */
[----:B------:R-:W-:Y:S01]  /*0bb0*/  CS2R R154, SRZ ;  /* 0x00000000009a7805 */ /* 0x000fe2000001ff00 */
[----:B------:R-:W-:Y:S01]  /*0bc0*/  IMAD.IADD R14, R9, 0x1, R14 ;  /* 0x00000001090e7824 */ /* 0x000fe200078e020e */
[----:B------:R-:W-:Y:S01]  /*0bd0*/  IADD3 R27, P2, P1, R13, UR18, R8 ;  /* 0x000000120d1b7c10 */ /* 0x000fe2000f95e008 */
[----:B-1----:R-:W-:Y:S01]  /*0be0*/  IMAD.WIDE.U32 R2, R31, c[0x0][0x1e8], R2 ;  /* 0x00007a001f027a25 */ /* 0x002fe200078e0002 */
[----:B------:R-:W-:Y:S01]  /*0bf0*/  CS2R R152, SRZ ;  /* 0x0000000000987805 */ /* 0x000fe2000001ff00 */
[----:B------:R-:W-:Y:S01]  /*0c00*/  CS2R R150, SRZ ;  /* 0x0000000000967805 */ /* 0x000fe2000001ff00 */
[----:B------:R-:W-:Y:S01]  /*0c10*/  IADD3.X R32, R0, UR9, R14, P2, P1 ;  /* 0x0000000900207c10 */ /* 0x000fe200097e240e */
[----:B------:R-:W-:Y:S01]  /*0c20*/  IMAD.SHL.U32 R0, R250, 0x40, RZ ;  /* 0x00000040fa007824 */ /* 0x000fe200078e00ff */
[----:B------:R-:W-:Y:S01]  /*0c30*/  IADD3 R3, R3, UR5, RZ ;  /* 0x0000000503037c10 */ /* 0x000fe2000fffe0ff */
[----:B------:R-:W-:Y:S01]  /*0c40*/  IMAD.WIDE R16, R16, 0x40, R250 ;  /* 0x0000004010107825 */ /* 0x000fe200078e02fa */
[----:B------:R-:W-:Y:S01]  /*0c50*/  ISETP.GE.AND P2, PT, R21, c[0x0][0x1cc], PT ;  /* 0x0000730015007a0c */ /* 0x000fe20003f46270 */
[----:B------:R-:W-:Y:S01]  /*0c60*/  ULDC.64 UR4, c[0x0][0x1b8] ;  /* 0x00006e0000047ab9 */ /* 0x000fe20000000a00 */
[----:B------:R-:W-:Y:S01]  /*0c70*/  LOP3.LUT R0, R0, 0x1c0, RZ, 0xc0, !PT ;  /* 0x000001c000007812 */ /* 0x000fe200078ec0ff */
[----:B------:R-:W-:Y:S01]  /*0c80*/  IMAD R13, R250, c[0x0][0x17c], R7 ;  /* 0x00005f00fa0d7a24 */ /* 0x000fe200078e0207 */
[----:B------:R-:W-:Y:S01]  /*0c90*/  UIMAD UR4, UR10, UR4, URZ ;  /* 0x000000040a0472a4 */ /* 0x000fe2000f8e023f */
[----:B------:R-:W-:Y:S01]  /*0ca0*/  IMAD R6, R15, c[0x0][0x1b0], RZ ;  /* 0x00006c000f067a24 */ /* 0x000fe200078e02ff */
[----:B------:R-:W-:Y:S01]  /*0cb0*/  LOP3.LUT R14, R0, 0x38, R4, 0xf8, !PT ;  /* 0x00000038000e7812 */ /* 0x000fe200078ef804 */
[----:B------:R-:W-:Y:S01]  /*0cc0*/  IMAD R7, R17, c[0x0][0x1d8], RZ ;  /* 0x0000760011077a24 */ /* 0x000fe200078e02ff */
[----:B------:R-:W-:Y:S01]  /*0cd0*/  SHF.R.U32.HI R0, RZ, 0x3, R0 ;  /* 0x00000003ff007819 */ /* 0x000fe20000011600 */
[----:B------:R-:W-:Y:S01]  /*0ce0*/  IMAD R12, R10, c[0x0][0x1b4], R6 ;  /* 0x00006d000a0c7a24 */ /* 0x000fe200078e0206 */
[----:B------:R-:W-:Y:S01]  /*0cf0*/  UIMAD UR4, UR12, UR5, UR4 ;  /* 0x000000050c0472a4 */ /* 0x000fe2000f8e0204 */
[----:B------:R-:W-:Y:S01]  /*0d00*/  IMAD R15, R16, c[0x0][0x1dc], R7 ;  /* 0x00007700100f7a24 */ /* 0x000fe200078e0207 */
[----:B------:R-:W-:Y:S01]  /*0d10*/  LOP3.LUT R14, R14, R0, RZ, 0x3c, !PT ;  /* 0x000000000e0e7212 */ /* 0x000fe200078e3cff */
        /* <DEDUP_REMOVED lines=8> */
[----:B------:R-:W-:Y:S01]  /*0da0*/  IMAD.IADD R0, R11, 0x1, R15 ;  /* 0x000000010b007824 */ /* 0x000fe200078e020f */
[C---:B------:R-:W-:Y:S01]  /*0db0*/  LEA R2, P1, R10.reuse, c[0x0][0x1c0], 0x1 ;  /* 0x000070000a027a11 */ /* 0x040fe200078208ff */
[----:B------:R-:W-:Y:S01]  /*0dc0*/  IMAD.IADD R7, R7, 0x1, R12 ;  /* 0x0000000107077824 */ /* 0x000fe200078e020c */
[----:B------:R-:W-:Y:S01]  /*0dd0*/  CS2R R136, SRZ ;  /* 0x0000000000887805 */ /* 0x000fe2000001ff00 */
[----:B------:R-:W-:Y:S01]  /*0de0*/  IMAD.MOV.U32 R19, RZ, RZ, c[0x0][0x1d8] ;  /* 0x00007600ff137624 */ /* 0x000fe200078e00ff */
[----:B------:R-:W-:Y:S01]  /*0df0*/  LEA.HI.X R3, R10, c[0x0][0x1c4], R0, 0x1, P1 ;  /* 0x000071000a037a11 */ /* 0x000fe200008f0c00 */
[----:B------:R-:W-:Y:S01]  /*0e00*/  IMAD.WIDE.U32 R8, R250, c[0x0][0x178], R4 ;  /* 0x00005e00fa087a25 */ /* 0x000fe200078e0004 */
[-C--:B------:R-:W-:Y:S01]  /*0e10*/  LEA.HI R10, R18, R248.reuse, RZ, 0x6 ;  /* 0x000000f8120a7211 */ /* 0x080fe200078f30ff */
[----:B------:R-:W-:Y:S01]  /*0e20*/  CS2R R134, SRZ ;  /* 0x0000000000867805 */ /* 0x000fe2000001ff00 */
[----:B------:R-:W-:Y:S01]  /*0e30*/  IADD3 R0, -R250, UR13, RZ ;  /* 0x0000000dfa007c10 */ /* 0x000fe2000fffe1ff */
[----:B------:R-:W-:Y:S01]  /*0e40*/  IMAD.MOV.U32 R22, RZ, RZ, c[0x0][0x1dc] ;  /* 0x00007700ff167624 */ /* 0x000fe200078e00ff */
[----:B------:R-:W-:Y:S01]  /*0e50*/  SHF.R.S32.HI R26, RZ, 0x6, R10 ;  /* 0x00000006ff1a7819 */ /* 0x000fe2000001140a */
[----:B------:R-:W-:Y:S01]  /*0e60*/  IMAD.IADD R9, R9, 0x1, R13 ;  /* 0x0000000109097824 */ /* 0x000fe200078e020d */
[C---:B------:R-:W-:Y:S01]  /*0e70*/  ISETP.LT.OR P1, PT, R0.reuse, 0x1, P5 ;  /* 0x000000010000780c */ /* 0x040fe20002f21670 */
[----:B------:R-:W-:Y:S01]  /*0e80*/  IMAD R15, R17, c[0x0][0x1a8], RZ ;  /* 0x00006a00110f7a24 */ /* 0x000fe200078e02ff */
[----:B------:R-:W-:Y:S01]  /*0e90*/  ISETP.LT.OR P6, PT, R0, 0x1, P4 ;  /* 0x000000010000780c */ /* 0x000fe200027c1670 */
[----:B------:R-:W-:Y:S01]  /*0ea0*/  IMAD R10, R26, 0x200, R14 ;  /* 0x000002001a0a7824 */ /* 0x000fe200078e020e */
[C---:B------:R-:W-:Y:S01]  /*0eb0*/  ISETP.LT.OR P3, PT, R0.reuse, 0x1, P2 ;  /* 0x000000010000780c */ /* 0x040fe20001761670 */
[----:B------:R-:W-:Y:S01]  /*0ec0*/  IMAD.WIDE.U32 R12, R107, c[0x0][0x180], R8 ;  /* 0x000060006b0c7a25 */ /* 0x000fe200078e0008 */
[C---:B------:R-:W-:Y:S01]  /*0ed0*/  ISETP.LT.OR P5, PT, R0.reuse, 0x21, P5 ;  /* 0x000000210000780c */ /* 0x040fe20002fa1670 */
[----:B------:R-:W-:Y:S01]  /*0ee0*/  CS2R R132, SRZ ;  /* 0x0000000000847805 */ /* 0x000fe2000001ff00 */
[----:B------:R-:W-:Y:S01]  /*0ef0*/  ISETP.LT.OR P4, PT, R0, 0x21, P4 ;  /* 0x000000210000780c */ /* 0x000fe20002781670 */
[----:B------:R-:W-:Y:S01]  /*0f00*/  IMAD.SHL.U32 R240, R10, 0x2, RZ ;  /* 0x000000020af07824 */ /* 0x000fe200078e00ff */
[----:B------:R-:W-:Y:S01]  /*0f10*/  ISETP.LT.OR P2, PT, R0, 0x21, P2 ;  /* 0x000000210000780c */ /* 0x000fe20001741670 */
[----:B------:R-:W-:Y:S01]  /*0f20*/  IMAD.WIDE.U32 R10, R31, c[0x0][0x1b8], R6 ;  /* 0x00006e001f0a7a25 */ /* 0x000fe200078e0006 */
[----:B------:R-:W-:Y:S01]  /*0f30*/  LEA.HI R17, R18, R248, RZ, 0x2 ;  /* 0x000000f812117211 */ /* 0x000fe200078f10ff */
[----:B------:R-:W-:Y:S01]  /*0f40*/  CS2R R130, SRZ ;  /* 0x0000000000827805 */ /* 0x000fe2000001ff00 */
[----:B------:R-:W-:Y:S01]  /*0f50*/  @!PT LDS RZ, [RZ] ;  /* 0x00000000fffff984 */ /* 0x000fe20000000800 */
[----:B------:R-:W-:Y:S01]  /*0f60*/  @!PT LDS RZ, [RZ] ;  /* 0x00000000fffff984 */ /* 0x000fe20000000800 */
[----:B------:R-:W-:Y:S01]  /*0f70*/  @!PT LDS RZ, [RZ] ;  /* 0x00000000fffff984 */ /* 0x000fe20000000800 */
[----:B------:R1:W-:Y:S01]  /*0f80*/  LDGSTS.E.BYPASS.LTC128B.128 [R240+0x8080], [R2.64], !P1 ;  /* 0x0808000002f07fae */ /* 0x0003e2000c901d56 */
[----:B------:R-:W-:Y:S01]  /*0f90*/  ISETP.GE.AND P1, PT, R24, c[0x0][0x1cc], PT ;  /* 0x0000730018007a0c */ /* 0x000fe20003f26270 */
[----:B------:R-:W-:Y:S01]  /*0fa0*/  IMAD.MOV.U32 R8, RZ, RZ, R10 ;  /* 0x000000ffff087224 */ /* 0x000fe200078e000a */
[----:B------:R-:W-:Y:S01]  /*0fb0*/  IADD3 R9, R11, UR4, RZ ;  /* 0x000000040b097c10 */ /* 0x000fe2000fffe0ff */
[----:B------:R1:W-:Y:S01]  /*0fc0*/  LDGSTS.E.BYPASS.LTC128B.128 [R240+0xa080], [R2.64+0x80], !P6 ;  /* 0x0a08008002f07fae */ /* 0x0003e2000f101d56 */
[C---:B------:R-:W-:Y:S01]  /*0fd0*/  ISETP.LT.OR P6, PT, R0.reuse, 0x1, P1 ;  /* 0x000000010000780c */ /* 0x040fe20000fc1670 */
[----:B------:R-:W-:Y:S01]  /*0fe0*/  IMAD.MOV.U32 R10, RZ, RZ, R12 ;  /* 0x000000ffff0a7224 */ /* 0x000fe200078e000c */
[----:B------:R-:W-:Y:S01]  /*0ff0*/  ISETP.LT.OR P1, PT, R0, 0x21, P1 ;  /* 0x000000210000780c */ /* 0x000fe20000f21670 */
[----:B------:R1:W-:Y:S01]  /*1000*/  LDGSTS.E.BYPASS.LTC128B.128 [R240+0xc080], [R2.64+0x100], !P3 ;  /* 0x0c08010002f07fae */ /* 0x0003e2000d901d56 */
[C---:B------:R-:W-:Y:S01]  /*1010*/  LEA R6, P3, R19.reuse, R2, 0x6 ;  /* 0x0000000213067211 */ /* 0x040fe200078630ff */
[C---:B------:R-:W-:Y:S01]  /*1020*/  IMAD R12, R16.reuse, c[0x0][0x1ac], R15 ;  /* 0x00006b00100c7a24 */ /* 0x040fe200078e020f */
[----:B------:R-:W-:Y:S01]  /*1030*/  ULDC.64 UR4, c[0x0][0x178] ;  /* 0x00005e0000047ab9 */ /* 0x000fe20000000a00 */
[----:B------:R-:W-:Y:S01]  /*1040*/  IMAD.WIDE.U32 R8, R16, c[0x0][0x1a8], R8 ;  /* 0x00006a0010087a25 */ /* 0x000fe200078e0008 */
[----:B------:R-:W-:Y:S01]  /*1050*/  LEA.HI.X R7, R19, R3, R22, 0x6, P3 ;  /* 0x0000000313077211 */ /* 0x000fe200018f3416 */
[----:B------:R-:W-:Y:S01]  /*1060*/  UIMAD UR7, UR17, UR4, URZ ;  /* 0x00000004110772a4 */ /* 0x000fe2000f8e023f */
[----:B------:R-:W-:Y:S01]  /*1070*/  ISETP.GE.AND P3, PT, R4, c[0x0][0x19c], PT ;  /* 0x0000670004007a0c */ /* 0x000fe20003f66270 */
[----:B------:R-:W-:Y:S01]  /*1080*/  IMAD R14, R30, c[0x0][0x180], RZ ;  /* 0x000060001e0e7a24 */ /* 0x000fe200078e02ff */
[----:B------:R-:W-:Y:S01]  /*1090*/  UIMAD.WIDE.U32 UR24, UR14, UR4, URZ ;  /* 0x000000040e1872a5 */ /* 0x000fe2000f8e003f */
[----:B------:R1:W-:Y:S01]  /*10a0*/  LDGSTS.E.BYPASS.LTC128B.128 [R240+0xe080], [R2.64+0x180], !P6 ;  /* 0x0e08018002f07fae */ /* 0x0003e2000f101d56 */
[----:B------:R-:W-:Y:S01]  /*10b0*/  UIMAD UR7, UR14, UR5, UR7 ;  /* 0x000000050e0772a4 */ /* 0x000fe2000f8e0207 */
[----:B------:R-:W-:Y:S01]  /*10c0*/  IMAD R14, R107, c[0x0][0x184], R14 ;  /* 0x000061006b0e7a24 */ /* 0x000fe200078e020e */
[-C--:B------:R-:W-:Y:S01]  /*10d0*/  LEA.HI R15, R18, R248.reuse, RZ, 0x4 ;  /* 0x000000f8120f7211 */ /* 0x080fe200078f20ff */
[----:B------:R2:W-:Y:S01]  /*10e0*/  LDGSTS.E.BYPASS.LTC128B.128 [R240+0x9080], [R6.64], !P5 ;  /* 0x0908000006f07fae */ /* 0x0005e2000e901d56 */
[----:B------:R-:W-:Y:S01]  /*10f0*/  ISETP.GE.AND P5, PT, R21, c[0x0][0x19c], PT ;  /* 0x0000670015007a0c */ /* 0x000fe20003fa6270 */
[----:B------:R-:W-:Y:S01]  /*1100*/  ULDC.64 UR4, c[0x0][0x188] ;  /* 0x0000620000047ab9 */ /* 0x000fe20000000a00 */
[----:B------:R-:W-:Y:S01]  /*1110*/  IMAD.IADD R11, R13, 0x1, R14 ;  /* 0x000000010d0b7824 */ /* 0x000fe200078e020e */
[----:B------:R2:W-:Y:S01]  /*1120*/  LDGSTS.E.BYPASS.LTC128B.128 [R240+0xb080], [R6.64+0x80], !P4 ;  /* 0x0b08008006f07fae */ /* 0x0005e2000e101d56 */
[C---:B------:R-:W-:Y:S01]  /*1130*/  ISETP.LT.OR P4, PT, R0.reuse, 0x1, P3 ;  /* 0x000000010000780c */ /* 0x040fe20001f81670 */
[----:B------:R-:W-:Y:S01]  /*1140*/  UIMAD UR4, UR10, UR4, URZ ;  /* 0x000000040a0472a4 */ /* 0x000fe2000f8e023f */
[----:B------:R-:W-:Y:S01]  /*1150*/  ISETP.LT.OR P3, PT, R0, 0x21, P3 ;  /* 0x000000210000780c */ /* 0x000fe20001f61670 */
[----:B------:R2:W-:Y:S01]  /*1160*/  LDGSTS.E.BYPASS.LTC128B.128 [R240+0xd080], [R6.64+0x100], !P2 ;  /* 0x0d08010006f07fae */ /* 0x0005e2000d101d56 */
[----:B------:R-:W-:Y:S01]  /*1170*/  ISETP.GE.AND P2, PT, R20, c[0x0][0x19c], PT ;  /* 0x0000670014007a0c */ /* 0x000fe20003f46270 */
[----:B------:R-:W-:Y:S01]  /*1180*/  UIADD3 UR7, UR25, UR7, URZ ;  /* 0x0000000719077290 */ /* 0x000fe2000fffe03f */
[----:B------:R-:W-:Y:S01]  /*1190*/  IMAD.WIDE.U32 R34, R31, c[0x0][0x188], R10 ;  /* 0x000062001f227a25 */ /* 0x000fe200078e000a */
[----:B------:R2:W-:Y:S01]  /*11a0*/  LDGSTS.E.BYPASS.LTC128B.128 [R240+0xf080], [R6.64+0x180], !P1 ;  /* 0x0f08018006f07fae */ /* 0x0005e2000c901d56 */
[C---:B------:R-:W-:Y:S01]  /*11b0*/  ISETP.LT.OR P1, PT, R0.reuse, 0x1, P2 ;  /* 0x000000010000780c */ /* 0x040fe20001721670 */
[----:B------:R-:W-:Y:S01]  /*11c0*/  UIMAD UR4, UR12, UR5, UR4 ;  /* 0x000000050c0472a4 */ /* 0x000fe2000f8e0204 */
[----:B------:R-:W-:Y:S01]  /*11d0*/  ISETP.LT.OR P2, PT, R0, 0x21, P2 ;  /* 0x000000210000780c */ /* 0x000fe20001741670 */
[----:B------:R-:W-:Y:S01]  /*11e0*/  IMAD.U32 R10, RZ, RZ, UR7 ;  /* 0x00000007ff0a7e24 */ /* 0x000fe2000f8e00ff */
[----:B------:R-:W-:Y:S01]  /*11f0*/  LEA.HI R16, R18, R248, RZ, 0x5 ;  /* 0x000000f812107211 */ /* 0x000fe200078f28ff */
[----:B------:R-:W-:Y:S01]  /*1200*/  IMAD.U32 R11, RZ, RZ, UR6 ;  /* 0x00000006ff0b7e24 */ /* 0x000fe2000f8e00ff */
[----:B------:R-:W-:Y:S01]  /*1210*/  SHF.R.S32.HI R13, RZ, 0x1f, R17 ;  /* 0x0000001fff0d7819 */ /* 0x000fe20000011411 */
[----:B------:R3:W-:Y:S01]  /*1220*/  STL.64 [R1+0x18], R34 ;  /* 0x0000182201007387 */ /* 0x0007e20000100a00 */
[----:B------:R-:W-:Y:S01]  /*1230*/  IADD3 R23, R35, UR4, RZ ;  /* 0x0000000423177c10 */ /* 0x000fe2000fffe0ff */
[----:B------:R-:W-:Y:S01]  /*1240*/  ULDC.64 UR6, c[0x0][0x208] ;  /* 0x0000820000067ab9 */ /* 0x000fe20000000a00 */
[----:B-1----:R-:W-:Y:S01]  /*1250*/  IMAD.IADD R3, R9, 0x1, R12 ;  /* 0x0000000109037824 */ /* 0x002fe200078e020c */
[C---:B------:R-:W-:Y:S01]  /*1260*/  LEA R2, P6, R8.reuse, c[0x0][0x190], 0x1 ;  /* 0x0000640008027a11 */ /* 0x040fe200078c08ff */
[----:B------:R-:W-:Y:S01]  /*1270*/  IMAD.U32 R9, RZ, RZ, UR25 ;  /* 0x00000019ff097e24 */ /* 0x000fe2000f8e00ff */
[----:B------:R-:W-:Y:S01]  /*1280*/  SHF.R.S32.HI R12, RZ, 0x1f, R16 ;  /* 0x0000001fff0c7819 */ /* 0x000fe20000011410 */
[----:B------:R1:W-:Y:S01]  /*1290*/  STL [R1+0x28], R23 ;  /* 0x0000281701007387 */ /* 0x0003e20000100800 */
[----:B------:R-:W-:Y:S01]  /*12a0*/  LEA.HI.X R3, R8, c[0x0][0x194], R3, 0x1, P6 ;  /* 0x0000650008037a11 */ /* 0x000fe200030f0c03 */
[----:B------:R-:W-:Y:S01]  /*12b0*/  IMAD.MOV.U32 R8, RZ, RZ, c[0x0][0x1ac] ;  /* 0x00006b00ff087624 */ /* 0x000fe200078e00ff */
[C---:B------:R-:W-:Y:S01]  /*12c0*/  ISETP.LT.OR P6, PT, R0.reuse, 0x1, P5 ;  /* 0x000000010000780c */ /* 0x040fe20002fc1670 */
[----:B------:R-:W-:Y:S01]  /*12d0*/  UIMAD UR17, UR17, UR6, URZ ;  /* 0x00000006111172a4 */ /* 0x000fe2000f8e023f */
[----:B------:R-:W-:Y:S01]  /*12e0*/  ISETP.LT.OR P5, PT, R0, 0x21, P5 ;  /* 0x000000210000780c */ /* 0x000fe20002fa1670 */
[----:B------:R4:W-:Y:S01]  /*12f0*/  LDGSTS.E.BYPASS.LTC128B.128 [R240+0x80], [R2.64], !P4 ;  /* 0x0008000002f07fae */ /* 0x0009e2000e101d56 */
[----:B------:R-:W-:Y:S01]  /*1300*/  ULDC.64 UR4, c[0x0][0x218] ;  /* 0x0000860000047ab9 */ /* 0x000fe20000000a00 */
[----:B------:R-:W-:Y:S01]  /*1310*/  IMAD.MOV.U32 R246, RZ, RZ, 0x20 ;  /* 0x00000020fff67424 */ /* 0x000fe200078e00ff */
[----:B------:R-:W-:Y:S01]  /*1320*/  UIMAD UR17, UR14, UR7, UR17 ;  /* 0x000000070e1172a4 */ /* 0x000fe2000f8e0211 */
[----:B------:R4:W-:Y:S01]  /*1330*/  LDGSTS.E.BYPASS.LTC128B.128 [R240+0x2080], [R2.64+0x80], !P1 ;  /* 0x0208008002f07fae */ /* 0x0009e2000c901d56 */
[----:B------:R-:W-:Y:S01]  /*1340*/  ISETP.GE.AND P1, PT, R24, c[0x0][0x19c], PT ;  /* 0x0000670018007a0c */ /* 0x000fe20003f26270 */
[----:B--2---:R-:W-:Y:S01]  /*1350*/  IMAD.MOV.U32 R7, RZ, RZ, c[0x0][0x1a8] ;  /* 0x00006a00ff077624 */ /* 0x004fe200078e00ff */
[----:B------:R-:W-:Y:S01]  /*1360*/  UIMAD UR4, UR10, UR4, URZ ;  /* 0x000000040a0472a4 */ /* 0x000fe2000f8e023f */
[----:B------:R-:W-:Y:S01]  /*1370*/  IMAD.MOV.U32 R166, RZ, RZ, 0x1 ;  /* 0x00000001ffa67424 */ /* 0x000fe200078e00ff */
[----:B------:R-:W-:Y:S01]  /*1380*/  CS2R R128, SRZ ;  /* 0x0000000000807805 */ /* 0x000fe2000001ff00 */
[----:B------:R4:W-:Y:S01]  /*1390*/  LDGSTS.E.BYPASS.LTC128B.128 [R240+0x4080], [R2.64+0x100], !P6 ;  /* 0x0408010002f07fae */ /* 0x0009e2000f101d56 */
[C---:B------:R-:W-:Y:S01]  /*13a0*/  LEA R6, P4, R7.reuse, R2, 0x6 ;  /* 0x0000000207067211 */ /* 0x040fe200078830ff */
[----:B------:R-:W-:Y:S01]  /*13b0*/  UIMAD UR4, UR12, UR5, UR4 ;  /* 0x000000050c0472a4 */ /* 0x000fe2000f8e0204 */
[C---:B------:R-:W-:Y:S01]  /*13c0*/  ISETP.LT.OR P6, PT, R0.reuse, 0x1, P1 ;  /* 0x000000010000780c */ /* 0x040fe20000fc1670 */
[----:B------:R-:W-:Y:S01]  /*13d0*/  CS2R R126, SRZ ;  /* 0x00000000007e7805 */ /* 0x000fe2000001ff00 */
[----:B------:R-:W-:Y:S01]  /*13e0*/  LEA.HI.X R7, R7, R3, R8, 0x6, P4 ;  /* 0x0000000307077211 */ /* 0x000fe200020f3408 */
[----:B------:R-:W-:Y:S01]  /*13f0*/  IMAD.U32 R8, RZ, RZ, UR24 ;  /* 0x00000018ff087e24 */ /* 0x000fe2000f8e00ff */
[----:B------:R-:W-:Y:S01]  /*1400*/  ISETP.LT.OR P1, PT, R0, 0x21, P1 ;  /* 0x000000210000780c */ /* 0x000fe20000f21670 */
[----:B------:R-:W-:Y:S01]  /*1410*/  IMAD R0, R30, c[0x0][0x238], RZ ;  /* 0x00008e001e007a24 */ /* 0x000fe200078e02ff */
[----:B------:R-:W-:Y:S01]  /*1420*/  UIMAD.WIDE.U32 UR24, UR14, UR6, URZ ;  /* 0x000000060e1872a5 */ /* 0x000fe2000f8e003f */
[----:B------:R-:W-:Y:S01]  /*1430*/  CS2R R124, SRZ ;  /* 0x00000000007c7805 */ /* 0x000fe2000001ff00 */
[C---:B------:R-:W-:Y:S01]  /*1440*/  LEA R9, P4, R8.reuse, R34, 0x6 ;  /* 0x0000002208097211 */ /* 0x040fe200078830ff */
[----:B------:R-:W-:Y:S01]  /*1450*/  IMAD R0, R107, c[0x0][0x23c], R0 ;  /* 0x00008f006b007a24 */ /* 0x000fe200078e0200 */
[----:B------:R-:W-:Y:S01]  /*1460*/  UIADD3 UR17, UR25, UR17, URZ ;  /* 0x0000001119117290 */ /* 0x000fe2000fffe03f */
[----:B------:R-:W-:Y:S01]  /*1470*/  CS2R R122, SRZ ;  /* 0x00000000007a7805 */ /* 0x000fe2000001ff00 */
[----:B------:R-:W-:Y:S01]  /*1480*/  LEA.HI.X R8, R8, R23, R10, 0x6, P4 ;  /* 0x0000001708087211 */ /* 0x000fe200020f340a */
[----:B------:R4:W-:Y:S01]  /*1490*/  LDGSTS.E.BYPASS.LTC128B.128 [R240+0x6080], [R2.64+0x180], !P6 ;  /* 0x0608018002f07fae */ /* 0x0009e2000f101d56 */
[----:B------:R-:W-:Y:S01]  /*14a0*/  IADD3 R10, -R11, c[0x0][0x168], -R250 ;  /* 0x00005a000b0a7a10 */ /* 0x000fe20007ffe9fa */
[----:B------:R-:W-:Y:S01]  /*14b0*/  IMAD.MOV.U32 R11, RZ, RZ, c[0x0][0x17c] ;  /* 0x00005f00ff0b7624 */ /* 0x000fe200078e00ff */
[----:B------:R-:W-:Y:S01]  /*14c0*/  ISETP.GE.AND P6, PT, R4, c[0x0][0x16c], PT ;  /* 0x00005b0004007a0c */ /* 0x000fe20003fc6270 */
[----:B------:R2:W-:Y:S01]  /*14d0*/  LDGSTS.E.BYPASS.LTC128B.128 [R240+0x1080], [R6.64], !P3 ;  /* 0x0108000006f07fae */ /* 0x0005e2000d901d56 */
[----:B------:R-:W-:Y:S01]  /*14e0*/  CS2R R120, SRZ ;  /* 0x0000000000787805 */ /* 0x000fe2000001ff00 */
[----:B------:R-:W-:Y:S01]  /*14f0*/  CS2R R118, SRZ ;  /* 0x0000000000767805 */ /* 0x000fe2000001ff00 */
[----:B------:R-:W-:Y:S01]  /*1500*/  ISETP.LT.OR P4, PT, R10, 0x1, P6 ;  /* 0x000000010a00780c */ /* 0x000fe20003781670 */
[----:B------:R2:W-:Y:S01]  /*1510*/  LDGSTS.E.BYPASS.LTC128B.128 [R240+0x3080], [R6.64+0x80], !P2 ;  /* 0x0308008006f07fae */ /* 0x0005e2000d101d56 */
[----:B------:R-:W-:Y:S01]  /*1520*/  ISETP.GE.AND P2, PT, R20, c[0x0][0x16c], PT ;  /* 0x00005b0014007a0c */ /* 0x000fe20003f46270 */
[----:B------:R-:W-:Y:S01]  /*1530*/  CS2R R116, SRZ ;  /* 0x0000000000747805 */ /* 0x000fe2000001ff00 */
[C---:B------:R-:W-:Y:S01]  /*1540*/  ISETP.LT.OR P6, PT, R10.reuse, 0x21, P6 ;  /* 0x000000210a00780c */ /* 0x040fe200037c1670 */
[----:B------:R2:W-:Y:S01]  /*1550*/  LDGSTS.E.BYPASS.LTC128B.128 [R240+0x5080], [R6.64+0x100], !P5 ;  /* 0x0508010006f07fae */ /* 0x0005e2000e901d56 */
[----:B------:R-:W-:Y:S01]  /*1560*/  ISETP.GE.AND P5, PT, R21, c[0x0][0x16c], PT ;  /* 0x00005b0015007a0c */ /* 0x000fe20003fa6270 */
[----:B------:R-:W-:Y:S01]  /*1570*/  CS2R R114, SRZ ;  /* 0x0000000000727805 */ /* 0x000fe2000001ff00 */
[----:B------:R-:W-:Y:S01]  /*1580*/  CS2R R112, SRZ ;  /* 0x0000000000707805 */ /* 0x000fe2000001ff00 */
[----:B------:R2:W-:Y:S01]  /*1590*/  LDGSTS.E.BYPASS.LTC128B.128 [R240+0x7080], [R6.64+0x180], !P1 ;  /* 0x0708018006f07fae */ /* 0x0005e2000c901d56 */
[C---:B------:R-:W-:Y:S01]  /*15a0*/  ISETP.LT.OR P1, PT, R10.reuse, 0x1, P5 ;  /* 0x000000010a00780c */ /* 0x040fe20002f21670 */
        /* <DEDUP_REMOVED lines=8> */
[----:B------:R-:W-:Y:S01]  /*1630*/  CS2R R96, SRZ ;  /* 0x0000000000607805 */ /* 0x000fe2000001ff00 */
[C---:B----4-:R-:W-:Y:S01]  /*1640*/  LEA R2, P3, R9.reuse, c[0x0][0x160], 0x1 ;  /* 0x0000580009027a11 */ /* 0x050fe200078608ff */
[----:B------:R-:W-:Y:S01]  /*1650*/  CS2R R94, SRZ ;  /* 0x00000000005e7805 */ /* 0x000fe2000001ff00 */
[----:B------:R-:W-:Y:S01]  /*1660*/  CS2R R92, SRZ ;  /* 0x00000000005c7805 */ /* 0x000fe2000001ff00 */
[----:B------:R-:W-:Y:S01]  /*1670*/  CS2R R90, SRZ ;  /* 0x00000000005a7805 */ /* 0x000fe2000001ff00 */
[----:B------:R-:W-:Y:S01]  /*1680*/  LEA.HI.X R3, R9, c[0x0][0x164], R8, 0x1, P3 ;  /* 0x0000590009037a11 */ /* 0x000fe200018f0c08 */
[----:B------:R-:W-:Y:S01]  /*1690*/  IMAD.MOV.U32 R9, RZ, RZ, c[0x0][0x178] ;  /* 0x00005e00ff097624 */ /* 0x000fe200078e00ff */
[C---:B------:R-:W-:Y:S01]  /*16a0*/  ISETP.LT.OR P3, PT, R10.reuse, 0x1, P2 ;  /* 0x000000010a00780c */ /* 0x040fe20001761670 */
[----:B------:R-:W-:Y:S01]  /*16b0*/  CS2R R88, SRZ ;  /* 0x0000000000587805 */ /* 0x000fe2000001ff00 */
[----:B------:R-:W-:Y:S01]  /*16c0*/  ISETP.LT.OR P2, PT, R10, 0x21, P2 ;  /* 0x000000210a00780c */ /* 0x000fe20001741670 */
[----:B------:R4:W-:Y:S01]  /*16d0*/  LDGSTS.E.BYPASS.LTC128B.128 [R240+0x10080], [R2.64], !P4 ;  /* 0x1008000002f07fae */ /* 0x0009e2000e101d56 */
[----:B------:R-:W-:Y:S01]  /*16e0*/  ISETP.GE.AND P4, PT, R24, c[0x0][0x16c], PT ;  /* 0x00005b0018007a0c */ /* 0x000fe20003f86270 */
        /* <DEDUP_REMOVED lines=8> */
[----:B------:R4:W-:Y:S01]  /*1770*/  LDGSTS.E.BYPASS.LTC128B.128 [R240+0x12080], [R2.64+0x80], !P3 ;  /* 0x1208008002f07fae */ /* 0x0009e2000d901d56 */
[----:B------:R-:W-:Y:S01]  /*1780*/  ISETP.LT.OR P3, PT, R10, 0x1, P4 ;  /* 0x000000010a00780c */ /* 0x000fe20002761670 */
[----:B------:R-:W-:Y:S01]  /*1790*/  IMAD.IADD R7, R7, 0x1, R0 ;  /* 0x0000000107077824 */ /* 0x000fe200078e0200 */
[----:B------:R-:W-:Y:S01]  /*17a0*/  SHF.R.S32.HI R0, RZ, 0x5, R16 ;  /* 0x00000005ff007819 */ /* 0x000fe20000011410 */
[----:B------:R4:W-:Y:S01]  /*17b0*/  LDGSTS.E.BYPASS.LTC128B.128 [R240+0x14080], [R2.64+0x100], !P1 ;  /* 0x1408010002f07fae */ /* 0x0009e2000c901d56 */
[----:B------:R-:W-:Y:S01]  /*17c0*/  LEA R8, P1, R9, R2, 0x6 ;  /* 0x0000000209087211 */ /* 0x000fe200078230ff */
[----:B------:R-:W-:Y:S01]  /*17d0*/  IMAD.WIDE.U32 R164, R31, c[0x0][0x240], R6 ;  /* 0x000090001fa47a25 */ /* 0x000fe200078e0006 */
[----:B------:R-:W-:Y:S01]  /*17e0*/  LEA.HI R14, R12, R0, RZ, 0x2 ;  /* 0x000000000c0e7211 */ /* 0x000fe200078f10ff */
[----:B------:R-:W-:Y:S01]  /*17f0*/  CS2R R72, SRZ ;  /* 0x0000000000487805 */ /* 0x000fe2000001ff00 */
[----:B------:R-:W-:Y:S01]  /*1800*/  LEA.HI.X R9, R9, R3, R11, 0x6, P1 ;  /* 0x0000000309097211 */ /* 0x000fe200008f340b */
[----:B------:R-:W-:Y:S01]  /*1810*/  IMAD.U32 R6, RZ, RZ, UR7 ;  /* 0x00000007ff067e24 */ /* 0x000fe2000f8e00ff */
[----:B------:R-:W-:Y:S01]  /*1820*/  LOP3.LUT R14, R14, 0xfffffffc, RZ, 0xc0, !PT ;  /* 0xfffffffc0e0e7812 */ /* 0x000fe200078ec0ff */
[----:B------:R-:W-:Y:S01]  /*1830*/  STL.64 [R1+0x30], R164 ;  /* 0x000030a401007387 */ /* 0x000fe20000100a00 */
[----:B------:R-:W-:Y:S01]  /*1840*/  ISETP.GE.AND P1, PT, R4, c[0x0][0x16c], PT ;  /* 0x00005b0004007a0c */ /* 0x000fe20003f26270 */
[----:B------:R-:W-:Y:S01]  /*1850*/  CS2R R70, SRZ ;  /* 0x0000000000467805 */ /* 0x000fe2000001ff00 */
[----:B------:R-:W-:Y:S01]  /*1860*/  ISETP.LT.OR P4, PT, R10, 0x21, P4 ;  /* 0x000000210a00780c */ /* 0x000fe20002781670 */
[----:B------:R4:W-:Y:S01]  /*1870*/  LDGSTS.E.BYPASS.LTC128B.128 [R240+0x16080], [R2.64+0x180], !P3 ;  /* 0x1608018002f07fae */ /* 0x0009e2000d901d56 */
[----:B------:R-:W-:Y:S01]  /*1880*/  IMAD.IADD R19, R0, 0x1, -R14 ;  /* 0x0000000100137824 */ /* 0x000fe200078e0a0e */
[----:B------:R-:W-:Y:S01]  /*1890*/  ISETP.GE.AND P3, PT, R4, c[0x0][0x1fc], PT ;  /* 0x00007f0004007a0c */ /* 0x000fe20003f66270 */
[----:B------:R-:W-:Y:S01]  /*18a0*/  CS2R R68, SRZ ;  /* 0x0000000000447805 */ /* 0x000fe2000001ff00 */
[----:B------:R-:W-:Y:S01]  /*18b0*/  SEL R33, RZ, 0x1, P1 ;  /* 0x00000001ff217807 */ /* 0x000fe20000800000 */
[----:B------:R2:W-:Y:S01]  /*18c0*/  LDGSTS.E.BYPASS.LTC128B.128 [R240+0x11080], [R8.64], !P6 ;  /* 0x1108000008f07fae */ /* 0x0005e2000f101d56 */
[----:B---3--:R-:W-:Y:S01]  /*18d0*/  SEL R34, RZ, 0x1, P3 ;  /* 0x00000001ff227807 */ /* 0x008fe20001800000 */
[----:B------:R-:W-:Y:S01]  /*18e0*/  CS2R R66, SRZ ;  /* 0x0000000000427805 */ /* 0x000fe2000001ff00 */
[----:B------:R-:W-:Y:S01]  /*18f0*/  ISETP.GE.AND P3, PT, R24, c[0x0][0x16c], PT ;  /* 0x00005b0018007a0c */ /* 0x000fe20003f66270 */
[----:B------:R2:W-:Y:S01]  /*1900*/  LDGSTS.E.BYPASS.LTC128B.128 [R240+0x13080], [R8.64+0x80], !P2 ;  /* 0x1308008008f07fae */ /* 0x0005e2000d101d56 */
[----:B------:R-:W-:Y:S01]  /*1910*/  ISETP.GE.AND P6, PT, R4, c[0x0][0x1fc], PT ;  /* 0x00007f0004007a0c */ /* 0x000fe20003fc6270 */
[----:B------:R-:W-:Y:S01]  /*1920*/  CS2R R64, SRZ ;  /* 0x0000000000407805 */ /* 0x000fe2000001ff00 */
[----:B------:R-:W-:Y:S01]  /*1930*/  SEL R243, RZ, 0x8, P3 ;  /* 0x00000008fff37807 */ /* 0x000fe20001800000 */
[----:B------:R2:W-:Y:S01]  /*1940*/  LDGSTS.E.BYPASS.LTC128B.128 [R240+0x15080], [R8.64+0x100], !P5 ;  /* 0x1508010008f07fae */ /* 0x0005e2000e901d56 */
[----:B------:R-:W-:Y:S01]  /*1950*/  ISETP.GE.AND P3, PT, R21, c[0x0][0x1fc], PT ;  /* 0x00007f0015007a0c */ /* 0x000fe20003f66270 */
[----:B------:R-:W-:Y:S01]  /*1960*/  CS2R R62, SRZ ;  /* 0x00000000003e7805 */ /* 0x000fe2000001ff00 */
[C---:B------:R-:W-:Y:S01]  /*1970*/  ISETP.GE.AND P5, PT, R20.reuse, c[0x0][0x1fc], PT ;  /* 0x00007f0014007a0c */ /* 0x040fe20003fa6270 */
[----:B------:R2:W-:Y:S01]  /*1980*/  LDGSTS.E.BYPASS.LTC128B.128 [R240+0x17080], [R8.64+0x180], !P4 ;  /* 0x1708018008f07fae */ /* 0x0005e2000e101d56 */
[----:B------:R-:W-:Y:S01]  /*1990*/  ISETP.GE.AND P4, PT, R20, c[0x0][0x16c], PT ;  /* 0x00005b0014007a0c */ /* 0x000fe20003f86270 */
        /* <DEDUP_REMOVED lines=8> */
[----:B----4-:R-:W-:Y:S01]  /*1a20*/  SHF.R.S32.HI R3, RZ, 0x4, R15 ;  /* 0x00000004ff037819 */ /* 0x010fe2000001140f */
        /* <DEDUP_REMOVED lines=8> */
[----:B------:R-:W-:Y:S01]  /*1ab0*/  USHF.L.U64.HI UR7, UR6, 0x5, UR7 ;  /* 0x0000000506077899 */ /* 0x000fe20008010207 */
[----:B------:R-:W-:Y:S01]  /*1ac0*/  LEA.HI R11, R0, R0, RZ, 0x1 ;  /* 0x00000000000b7211 */ /* 0x000fe200078f08ff */
[----:B------:R-:W-:-:S02]  /*1ad0*/  UISETP.GT.AND UP1, UPT, UR11, -0x1, UPT ;  /* 0xffffffff0b00788c */ /* 0x000fc4000bf24270 */
[----:B------:R-:W-:Y:S01]  /*1ae0*/  IMAD.IADD R236, R3, 0x1, -R12 ;  /* 0x0000000103ec7824 */ /* 0x000fe200078e0a0c */
[----:B------:R-:W-:Y:S01]  /*1af0*/  LOP3.LUT R11, R11, 0xfffffffe, RZ, 0xc0, !PT ;  /* 0xfffffffe0b0b7812 */ /* 0x000fe200078ec0ff */
[----:B------:R-:W-:Y:S01]  /*1b00*/  IMAD R3, R251, c[0x0][0x208], RZ ;  /* 0x00008200fb037a24 */ /* 0x000fe200078e02ff */
[----:B------:R-:W-:-:S03]  /*1b10*/  LOP3.LUT R12, R13, 0xfffffff8, RZ, 0xc0, !PT ;  /* 0xfffffff80d0c7812 */ /* 0x000fc600078ec0ff */
[----:B-1----:R-:W-:Y:S02]  /*1b20*/  IMAD.IADD R23, R0, 0x1, -R11 ;  /* 0x0000000100177824 */ /* 0x002fe400078e0a0b */
[----:B------:R-:W-:Y:S01]  /*1b30*/  IMAD.IADD R22, R2, 0x1, -R12 ;  /* 0x0000000102167824 */ /* 0x000fe200078e0a0c */
[C---:B------:R-:W-:Y:S01]  /*1b40*/  @!P0 LEA R12, P2, R25.reuse, c[0x0][0x258], 0x2 ;  /* 0x00009600190c8a11 */ /* 0x040fe200078410ff */
[C---:B------:R-:W-:Y:S02]  /*1b50*/  IMAD R0, R250.reuse, c[0x0][0x20c], R3 ;  /* 0x00008300fa007a24 */ /* 0x040fe400078e0203 */
[----:B------:R-:W-:Y:S01]  /*1b60*/  IMAD.WIDE.U32 R2, R250, c[0x0][0x208], R4 ;  /* 0x00008200fa027a25 */ /* 0x000fe200078e0004 */
[----:B------:R-:W-:Y:S02]  /*1b70*/  @!P0 LEA.HI.X R13, R25, c[0x0][0x25c], R28, 0x2, P2 ;  /* 0x00009700190d8a11 */ /* 0x000fe400010f141c */
[----:B------:R-:W-:Y:S01]  /*1b80*/  SEL R28, RZ, 0xffffffff, P4 ;  /* 0xffffffffff1c7807 */ /* 0x000fe20002000000 */
[----:B------:R-:W-:Y:S01]  /*1b90*/  IMAD.IADD R3, R3, 0x1, R0 ;  /* 0x0000000103037824 */ /* 0x000fe200078e0200 */
[----:B------:R-:W-:Y:S01]  /*1ba0*/  ISETP.GE.AND P4, PT, R21, c[0x0][0x16c], PT ;  /* 0x00005b0015007a0c */ /* 0x000fe20003f86270 */
[----:B------:R-:W-:Y:S01]  /*1bb0*/  IMAD R0, R30, c[0x0][0x210], RZ ;  /* 0x000084001e007a24 */ /* 0x000fe200078e02ff */
[----:B------:R-:W-:Y:S01]  /*1bc0*/  SEL R30, RZ, 0x4, P3 ;  /* 0x00000004ff1e7807 */ /* 0x000fe20001800000 */
[----:B------:R-:W-:Y:S01]  /*1bd0*/  IMAD.WIDE.U32 R2, R107, c[0x0][0x210], R2 ;  /* 0x000084006b027a25 */ /* 0x000fe200078e0002 */
[----:B------:R-:W-:-:S02]  /*1be0*/  ISETP.LT.OR P3, PT, R10, 0x1, P6 ;  /* 0x000000010a00780c */ /* 0x000fc40003761670 */
[----:B------:R-:W-:Y:S01]  /*1bf0*/  ISETP.GE.AND P2, PT, R20, c[0x0][0x1fc], PT ;  /* 0x00007f0014007a0c */ /* 0x000fe20003f46270 */
[----:B------:R-:W-:Y:S01]  /*1c00*/  IMAD R0, R107, c[0x0][0x214], R0 ;  /* 0x000085006b007a24 */ /* 0x000fe200078e0200 */
[C---:B------:R-:W-:Y:S01]  /*1c10*/  ISETP.LT.OR P6, PT, R10.reuse, 0x21, P6 ;  /* 0x000000210a00780c */ /* 0x040fe200037c1670 */
[----:B------:R-:W-:Y:S01]  /*1c20*/  CS2R R106, SRZ ;  /* 0x00000000006a7805 */ /* 0x000fe2000001ff00 */
[----:B------:R-:W-:Y:S01]  /*1c30*/  SEL R25, RZ, 0xffffffff, P2 ;  /* 0xffffffffff197807 */ /* 0x000fe20001000000 */
[----:B------:R-:W-:Y:S01]  /*1c40*/  IMAD.IADD R3, R3, 0x1, R0 ;  /* 0x0000000103037824 */ /* 0x000fe200078e0200 */
[C---:B------:R-:W-:Y:S01]  /*1c50*/  ISETP.LT.OR P2, PT, R10.reuse, 0x1, P5 ;  /* 0x000000010a00780c */ /* 0x040fe20002f41670 */
[----:B------:R-:W-:Y:S01]  /*1c60*/  IMAD.U32 R0, RZ, RZ, UR17 ;  /* 0x00000011ff007e24 */ /* 0x000fe2000f8e00ff */
[----:B------:R-:W-:Y:S01]  /*1c70*/  ISETP.LT.OR P5, PT, R10, 0x21, P5 ;  /* 0x000000210a00780c */ /* 0x000fe20002fa1670 */
[----:B------:R-:W-:Y:S01]  /*1c80*/  IMAD.WIDE.U32 R36, R31, c[0x0][0x218], R2 ;  /* 0x000086001f247a25 */ /* 0x000fe200078e0002 */
[----:B------:R-:W-:-:S02]  /*1c90*/  SEL R31, RZ, 0x4, P4 ;  /* 0x00000004ff1f7807 */ /* 0x000fc40002000000 */
[----:B------:R-:W-:Y:S01]  /*1ca0*/  ISETP.GE.AND P4, PT, R21, c[0x0][0x1fc], PT ;  /* 0x00007f0015007a0c */ /* 0x000fe20003f86270 */
[----:B------:R-:W-:Y:S01]  /*1cb0*/  IMAD.U32 R2, RZ, RZ, UR24 ;  /* 0x00000018ff027e24 */ /* 0x000fe2000f8e00ff */
[----:B------:R-:W-:Y:S01]  /*1cc0*/  IADD3 R35, R37, UR4, RZ ;  /* 0x0000000425237c10 */ /* 0x000fe2000fffe0ff */
[----:B------:R-:W-:Y:S01]  /*1cd0*/  IMAD.U32 R3, RZ, RZ, UR25 ;  /* 0x00000019ff037e24 */ /* 0x000fe2000f8e00ff */
[----:B------:R-:W-:Y:S01]  /*1ce0*/  ULDC.64 UR4, c[0x0][0x240] ;  /* 0x0000900000047ab9 */ /* 0x000fe20000000a00 */
[----:B------:R1:W-:Y:S01]  /*1cf0*/  STL.64 [R1+0x10], R36 ;  /* 0x0000102401007387 */ /* 0x0003e20000100a00 */
[C---:B------:R-:W-:Y:S01]  /*1d00*/  LEA R3, P1, R2.reuse, R36, 0x6 ;  /* 0x0000002402037211 */ /* 0x040fe200078230ff */
[----:B------:R-:W-:Y:S02]  /*1d10*/  UIMAD UR4, UR10, UR4, URZ ;  /* 0x000000040a0472a4 */ /* 0x000fe4000f8e023f */
[----:B------:R3:W-:Y:S01]  /*1d20*/  STL [R1+0x24], R35 ;  /* 0x0000242301007387 */ /* 0x0007e20000100800 */
[----:B------:R-:W-:Y:S01]  /*1d30*/  LEA.HI.X R0, R2, R35, R0, 0x6, P1 ;  /* 0x0000002302007211 */ /* 0x000fe200008f3400 */
[----:B------:R-:W-:Y:S01]  /*1d40*/  UIMAD UR12, UR12, UR5, UR4 ;  /* 0x000000050c0c72a4 */ /* 0x000fe2000f8e0204 */
[----:B------:R-:W-:Y:S01]  /*1d50*/  LEA R4, P1, R3, c[0x0][0x1f0], 0x1 ;  /* 0x00007c0003047a11 */ /* 0x000fe200078208ff */
[----:B------:R-:W-:Y:S01]  /*1d60*/  UMOV UR10, 0x1 ;  /* 0x00000001000a7882 */ /* 0x000fe20000000000 */
[----:B------:R-:W-:Y:S01]  /*1d70*/  LOP3.LUT R2, R15, 0xfffffff0, RZ, 0xc0, !PT ;  /* 0xfffffff00f027812 */ /* 0x000fe200078ec0ff */
[----:B------:R-:W-:Y:S01]  /*1d80*/  ULDC UR5, c[0x0][0x198] ;  /* 0x0000660000057ab9 */ /* 0x000fe20000000800 */
[----:B------:R-:W-:Y:S01]  /*1d90*/  LEA.HI.X R5, R3, c[0x0][0x1f4], R0, 0x1, P1 ;  /* 0x00007d0003057a11 */ /* 0x000fe200008f0c00 */
[----:B------:R-:W-:Y:S01]  /*1da0*/  @!P0 IMAD.SHL.U32 R0, R248, 0x10, RZ ;  /* 0x00000010f8008824 */ /* 0x000fe200078e00ff */
[----:B------:R-:W-:Y:S01]  /*1db0*/  ISETP.GE.AND P1, PT, R24, c[0x0][0x1fc], PT ;  /* 0x00007f0018007a0c */ /* 0x000fe20003f26270 */
[----:B------:R-:W-:Y:S01]  /*1dc0*/  IMAD.U32 R3, RZ, RZ, UR6 ;  /* 0x00000006ff037e24 */ /* 0x000fe2000f8e00ff */
[----:B------:R-:W-:-:S02]  /*1dd0*/  UIADD3 UR5, -UR15, UR5, UR10 ;  /* 0x000000050f057290 */ /* 0x000fc4000fffe10a */
[----:B------:R4:W-:Y:S01]  /*1de0*/  @!P0 LDGSTS.E.BYPASS.LTC128B.128 [R0+0x20080], [R12.64] ;  /* 0x200800000c008fae */ /* 0x0009e2000b901d56 */
[----:B------:R-:W-:Y:S01]  /*1df0*/  SEL R242, RZ, 0x8, P1 ;  /* 0x00000008fff27807 */ /* 0x000fe20000800000 */
[----:B------:R-:W-:Y:S01]  /*1e00*/  ULDC UR4, c[0x0][0x2a0] ;  /* 0x0000a80000047ab9 */ /* 0x000fe20000000800 */
[C---:B------:R-:W-:Y:S01]  /*1e10*/  ISETP.LT.OR P1, PT, R10.reuse, 0x1, P4 ;  /* 0x000000010a00780c */ /* 0x040fe20002721670 */
[----:B------:R-:W0:Y:S01]  /*1e20*/  LDGDEPBAR ;  /* 0x00000000000079af */ /* 0x000e220000000000 */
[----:B------:R-:W-:Y:S01]  /*1e30*/  ISETP.LT.OR P4, PT, R10, 0x21, P4 ;  /* 0x000000210a00780c */ /* 0x000fe20002781670 */
[----:B------:R-:W-:Y:S02]  /*1e40*/  ULOP3.LUT UR4, URZ, UR4, URZ, 0x33, !UPT ;  /* 0x000000043f047292 */ /* 0x000fe4000f8e333f */
[----:B------:R5:W-:Y:S01]  /*1e50*/  LDGSTS.E.BYPASS.LTC128B.128 [R240+0x18080], [R4.64], !P3 ;  /* 0x1808000004f07fae */ /* 0x000be2000d901d56 */
[----:B------:R-:W-:Y:S01]  /*1e60*/  USHF.L.U32 UR6, UR6, 0x5, URZ ;  /* 0x0000000506067899 */ /* 0x000fe2000800063f */
[----:B-1----:R-:W-:-:S02]  /*1e70*/  CS2R R36, SRZ ;  /* 0x0000000000247805 */ /* 0x002fc4000001ff00 */
[----:B------:R5:W-:Y:S01]  /*1e80*/  LDGSTS.E.BYPASS.LTC128B.128 [R240+0x1a080], [R4.64+0x80], !P2 ;  /* 0x1a08008004f07fae */ /* 0x000be2000d101d56 */
[----:B------:R-:W-:-:S03]  /*1e90*/  LEA R20, P2, R27, c[0x0][0x280], 0x2 ;  /* 0x0000a0001b147a11 */ /* 0x000fc600078410ff */
[----:B------:R5:W-:Y:S01]  /*1ea0*/  LDGSTS.E.BYPASS.LTC128B.128 [R240+0x1c080], [R4.64+0x100], !P1 ;  /* 0x1c08010004f07fae */ /* 0x000be2000c901d56 */
[----:B------:R-:W-:Y:S01]  /*1eb0*/  LEA.HI.X R21, R27, c[0x0][0x284], R32, 0x2, P2 ;  /* 0x0000a1001b157a11 */ /* 0x000fe200010f1420 */
[----:B----4-:R-:W-:Y:S01]  /*1ec0*/  IMAD.IADD R0, R248, 0x1, -R2 ;  /* 0x00000001f8007824 */ /* 0x010fe200078e0a02 */
[----:B------:R-:W-:-:S04]  /*1ed0*/  LEA R12, P3, R3, R4, 0x6 ;  /* 0x00000004030c7211 */ /* 0x000fc800078630ff */
[----:B------:R-:W-:Y:S02]  /*1ee0*/  SHF.R.S32.HI R2, RZ, 0x1f, R0 ;  /* 0x0000001fff027819 */ /* 0x000fe40000011400 */
[----:B------:R-:W-:Y:S01]  /*1ef0*/  LEA.HI.X R13, R3, R5, R6, 0x6, P3 ;  /* 0x00000005030d7211 */ /* 0x000fe200018f3406 */
[----:B------:R-:W-:Y:S01]  /*1f00*/  IMAD.SHL.U32 R3, R250, 0x8, RZ ;  /* 0x00000008fa037824 */ /* 0x000fe200078e00ff */
[----:B------:R-:W-:Y:S02]  /*1f10*/  LEA.HI R230, R2, R0, RZ, 0x3 ;  /* 0x0000000002e67211 */ /* 0x000fe400078f18ff */
[----:B------:R-:W-:Y:S02]  /*1f20*/  LOP3.LUT R6, R16, 0xffffffe0, RZ, 0xc0, !PT ;  /* 0xffffffe010067812 */ /* 0x000fe400078ec0ff */
[C---:B------:R-:W-:Y:S01]  /*1f30*/  LOP3.LUT R2, R230.reuse, 0xfffffff8, RZ, 0xc0, !PT ;  /* 0xfffffff8e6027812 */ /* 0x040fe200078ec0ff */
[----:B------:R-:W-:Y:S01]  /*1f40*/  IMAD.SHL.U32 R230, R230, 0x40, RZ ;  /* 0x00000040e6e67824 */ /* 0x000fe200078e00ff */
[----:B------:R-:W-:Y:S01]  /*1f50*/  ISETP.GE.AND P3, PT, R24, c[0x0][0x1fc], PT ;  /* 0x00007f0018007a0c */ /* 0x000fe20003f66270 */
[----:B------:R-:W-:Y:S01]  /*1f60*/  IMAD.IADD R6, R248, 0x1, -R6 ;  /* 0x00000001f8067824 */ /* 0x000fe200078e0a06 */
[----:B------:R-:W-:Y:S01]  /*1f70*/  LOP3.LUT R3, R3, 0x8, RZ, 0xc0, !PT ;  /* 0x0000000803037812 */ /* 0x000fe200078ec0ff */
[----:B------:R-:W-:Y:S01]  /*1f80*/  IMAD.IADD R11, R0, 0x1, -R2 ;  /* 0x00000001000b7824 */ /* 0x000fe200078e0a02 */
[----:B------:R-:W-:Y:S01]  /*1f90*/  ISETP.LT.OR P1, PT, R10, 0x1, P3 ;  /* 0x000000010a00780c */ /* 0x000fe20001f21670 */
[----:B------:R-:W-:Y:S01]  /*1fa0*/  IMAD.SHL.U32 R0, R29, 0x40, RZ ;  /* 0x000000401d007824 */ /* 0x000fe200078e00ff */
[----:B------:R-:W-:-:S02]  /*1fb0*/  SHF.R.S32.HI R7, RZ, 0x1f, R6 ;  /* 0x0000001fff077819 */ /* 0x000fc40000011406 */
[----:B------:R-:W-:Y:S02]  /*1fc0*/  ISETP.LT.OR P3, PT, R10, 0x21, P3 ;  /* 0x000000210a00780c */ /* 0x000fe40001f61670 */
[----:B------:R-:W-:Y:S02]  /*1fd0*/  LEA.HI R2, R18, R248, RZ, 0x7 ;  /* 0x000000f812027211 */ /* 0x000fe400078f38ff */
[----:B------:R-:W-:Y:S02]  /*1fe0*/  LOP3.LUT R0, R0, 0x1c0, RZ, 0xc0, !PT ;  /* 0x000001c000007812 */ /* 0x000fe400078ec0ff */
[----:B------:R-:W-:Y:S01]  /*1ff0*/  LEA.HI R10, R7, R6, RZ, 0x2 ;  /* 0x00000006070a7211 */ /* 0x000fe200078f10ff */
[----:B------:R-:W-:Y:S01]  /*2000*/  IMAD.SHL.U32 R7, R23, 0x10, RZ ;  /* 0x0000001017077824 */ /* 0x000fe200078e00ff */
[----:B------:R-:W-:Y:S01]  /*2010*/  SHF.R.S32.HI R16, RZ, 0x7, R2 ;  /* 0x00000007ff107819 */ /* 0x000fe20000011402 */
[----:B------:R5:W-:Y:S01]  /*2020*/  LDGSTS.E.BYPASS.LTC128B.128 [R240+0x1e080], [R4.64+0x180], !P1 ;  /* 0x1e08018004f07fae */ /* 0x000be2000c901d56 */
[----:B------:R-:W-:-:S02]  /*2030*/  SHF.R.U32.HI R2, RZ, 0x3, R0 ;  /* 0x00000003ff027819 */ /* 0x000fc40000011600 */
[----:B--2---:R-:W-:Y:S01]  /*2040*/  LOP3.LUT R9, R10, 0x7ffffffc, RZ, 0xc0, !PT ;  /* 0x7ffffffc0a097812 */ /* 0x004fe200078ec0ff */
[----:B------:R-:W-:Y:S01]  /*2050*/  IMAD R8, R236, 0x2, R16 ;  /* 0x00000002ec087824 */ /* 0x000fe200078e0210 */
[----:B------:R-:W-:Y:S01]  /*2060*/  LOP3.LUT R7, R0, 0x10, R7, 0xf8, !PT ;  /* 0x0000001000077812 */ /* 0x000fe200078ef807 */
[----:B------:R1:W-:Y:S01]  /*2070*/  LDGSTS.E.BYPASS.LTC128B.128 [R240+0x19080], [R12.64], !P6 ;  /* 0x190800000cf07fae */ /* 0x0003e2000f101d56 */
[----:B------:R-:W-:Y:S01]  /*2080*/  LOP3.LUT R0, R2, R3, R0, 0x1e, !PT ;  /* 0x0000000302007212 */ /* 0x000fe200078e1e00 */
[----:B------:R-:W-:Y:S01]  /*2090*/  IMAD.IADD R14, R6, 0x1, -R9 ;  /* 0x00000001060e7824 */ /* 0x000fe200078e0a09 */
[C---:B------:R-:W-:Y:S01]  /*20a0*/  LEA.HI R6, R16.reuse, R16, RZ, 0x1 ;  /* 0x0000001010067211 */ /* 0x040fe200078f08ff */
[----:B------:R-:W-:Y:S01]  /*20b0*/  IMAD.SHL.U32 R9, R16, 0x8, RZ ;  /* 0x0000000810097824 */ /* 0x000fe200078e00ff */
[----:B------:R-:W-:Y:S01]  /*20c0*/  LOP3.LUT R15, R2, R7, R3, 0x1e, !PT ;  /* 0x00000007020f7212 */ /* 0x000fe200078e1e03 */
[----:B------:R-:W-:Y:S01]  /*20d0*/  IMAD.U32 R2, R8, 0x200, R0 ;  /* 0x0000020008027824 */ /* 0x000fe200078e0000 */
[----:B------:R-:W-:Y:S01]  /*20e0*/  LOP3.LUT R8, R6, 0x1ffffffe, RZ, 0xc0, !PT ;  /* 0x1ffffffe06087812 */ /* 0x000fe200078ec0ff */
[----:B------:R-:W-:Y:S01]  /*20f0*/  IMAD.SHL.U32 R0, R236, 0x20, RZ ;  /* 0x00000020ec007824 */ /* 0x000fe200078e00ff */
[----:B------:R-:W-:Y:S01]  /*2100*/  R2P PR, R11, 0x6 ;  /* 0x000000060b007804 */ /* 0x000fe20000000000 */
[----:B------:R-:W-:Y:S01]  /*2110*/  IMAD.SHL.U32 R6, R22, 0x40, RZ ;  /* 0x0000004016067824 */ /* 0x000fe200078e00ff */
[----:B------:R-:W-:Y:S01]  /*2120*/  LOP3.LUT R230, R230, 0xfffffe00, RZ, 0xc0, !PT ;  /* 0xfffffe00e6e67812 */ /* 0x000fe200078ec0ff */
[----:B------:R-:W-:Y:S01]  /*2130*/  IMAD.SHL.U32 R7, R26, 0x8, RZ ;  /* 0x000000081a077824 */ /* 0x000fe200078e00ff */
[----:B------:R-:W-:Y:S01]  /*2140*/  LOP3.LUT R3, R0, 0x20, RZ, 0xc0, !PT ;  /* 0x0000002000037812 */ /* 0x000fe200078ec0ff */
[----:B------:R-:W-:Y:S01]  /*2150*/  IMAD.IADD R8, R16, 0x1, -R8 ;  /* 0x0000000110087824 */ /* 0x000fe200078e0a08 */
[----:B------:R-:W-:Y:S01]  /*2160*/  LOP3.LUT R0, R6, 0x1c0, RZ, 0xc0, !PT ;  /* 0x000001c006007812 */ /* 0x000fe200078ec0ff */
[----:B------:R-:W-:Y:S01]  /*2170*/  IMAD.SHL.U32 R6, R25, 0x2, RZ ;  /* 0x0000000219067824 */ /* 0x000fe200078e00ff */
[----:B------:R-:W-:Y:S01]  /*2180*/  LOP3.LUT R16, R3, 0x18, R7, 0xf8, !PT ;  /* 0x0000001803107812 */ /* 0x000fe200078ef807 */
[----:B------:R-:W-:Y:S01]  /*2190*/  IMAD.SHL.U32 R7, R28, 0x2, RZ ;  /* 0x000000021c077824 */ /* 0x000fe200078e00ff */
[----:B------:R-:W-:Y:S01]  /*21a0*/  LOP3.LUT R3, R0, 0x8, R9, 0xf8, !PT ;  /* 0x0000000800037812 */ /* 0x000fe200078ef809 */
[----:B------:R-:W-:Y:S01]  /*21b0*/  IMAD R14, R8, 0x4, R14 ;  /* 0x00000004080e7824 */ /* 0x000fe200078e020e */
[----:B------:R-:W-:Y:S01]  /*21c0*/  SHF.R.U32.HI R0, RZ, 0x3, R0 ;  /* 0x00000003ff007819 */ /* 0x000fe20000011600 */
[----:B------:R-:W-:Y:S01]  /*21d0*/  IMAD.SHL.U32 R8, R19, 0x400, RZ ;  /* 0x0000040013087824 */ /* 0x000fe200078e00ff */
[----:B------:R-:W-:Y:S01]  /*21e0*/  LOP3.LUT R7, R7, 0x2, R33, 0xe2, !PT ;  /* 0x0000000207077812 */ /* 0x000fe200078ee221 */
[----:B------:R1:W-:Y:S01]  /*21f0*/  LDGSTS.E.BYPASS.LTC128B.128 [R240+0x1b080], [R12.64+0x80], !P5 ;  /* 0x1b0800800cf07fae */ /* 0x0003e2000e901d56 */
[----:B------:R-:W-:Y:S01]  /*2200*/  LOP3.LUT R9, R3, R0, RZ, 0x3c, !PT ;  /* 0x0000000003097212 */ /* 0x000fe200078e3cff */
[----:B---3--:R-:W-:Y:S01]  /*2210*/  IMAD.SHL.U32 R35, R14, 0x2, RZ ;  /* 0x000000020e237824 */ /* 0x008fe200078e00ff */
[----:B------:R-:W-:Y:S01]  /*2220*/  SHF.R.S32.HI R3, RZ, 0x2, R10 ;  /* 0x00000002ff037819 */ /* 0x000fe2000001140a */
[----:B------:R1:W-:Y:S01]  /*2230*/  LDGSTS.E.BYPASS.LTC128B.128 [R240+0x1d080], [R12.64+0x100], !P4 ;  /* 0x1d0801000cf07fae */ /* 0x0003e2000e101d56 */
[----:B------:R-:W-:Y:S01]  /*2240*/  LOP3.LUT R0, R17, 0x3ffffffc, RZ, 0xc0, !PT ;  /* 0x3ffffffc11007812 */ /* 0x000fe200078ec0ff */
[----:B------:R-:W-:Y:S01]  /*2250*/  IMAD.MOV.U32 R17, RZ, RZ, 0x10 ;  /* 0x00000010ff117424 */ /* 0x000fe200078e00ff */
[----:B------:R-:W-:Y:S01]  /*2260*/  LOP3.LUT R6, R6, 0x2, R34, 0xe2, !PT ;  /* 0x0000000206067812 */ /* 0x000fe200078ee222 */
[----:B------:R-:W-:Y:S01]  /*2270*/  IMAD R241, R19, 0x10, R3 ;  /* 0x0000001013f17824 */ /* 0x000fe200078e0203 */
[----:B------:R-:W-:Y:S01]  /*2280*/  LOP3.LUT R243, R243, R7, R31, 0xfe, !PT ;  /* 0x00000007f3f37212 */ /* 0x000fe200078efe1f */
[----:B------:R-:W-:Y:S01]  /*2290*/  IMAD.SHL.U32 R3, R11, 0x40, RZ ;  /* 0x000000400b037824 */ /* 0x000fe200078e00ff */
[----:B------:R-:W-:Y:S01]  /*22a0*/  LOP3.LUT R242, R242, R6, R30, 0xfe, !PT ;  /* 0x00000006f2f27212 */ /* 0x000fe200078efe1e */
[----:B-----5:R-:W-:Y:S01]  /*22b0*/  IMAD.IADD R4, R248, 0x1, -R0 ;  /* 0x00000001f8047824 */ /* 0x020fe200078e0a00 */
[----:B------:R-:W-:Y:S01]  /*22c0*/  SEL R5, R17, 0xfffffff0, !P1 ;  /* 0xfffffff011057807 */ /* 0x000fe20004800000 */
[----:B------:R-:W-:Y:S01]  /*22d0*/  IMAD R0, R236, 0x200, R15 ;  /* 0x00000200ec007824 */ /* 0x000fe200078e020f */
[----:B------:R-:W-:Y:S01]  /*22e0*/  LOP3.LUT R3, R3, 0x1c0, RZ, 0xc0, !PT ;  /* 0x000001c003037812 */ /* 0x000fe200078ec0ff */
[----:B------:R-:W-:Y:S01]  /*22f0*/  IMAD R7, R4, 0x2, R8 ;  /* 0x0000000204077824 */ /* 0x000fe200078e0208 */
[----:B------:R-:W-:Y:S01]  /*2300*/  SEL R4, R246, 0xffffffe0, !P2 ;  /* 0xffffffe0f6047807 */ /* 0x000fe20005000000 */
[----:B------:R-:W-:Y:S01]  /*2310*/  IMAD.SHL.U32 R236, R236, 0x8, RZ ;  /* 0x00000008ecec7824 */ /* 0x000fe200078e00ff */
[----:B------:R-:W-:Y:S01]  /*2320*/  SHF.R.U32.HI R6, RZ, 0x3, R3 ;  /* 0x00000003ff067819 */ /* 0x000fe20000011603 */
[----:B------:R-:W-:Y:S01]  /*2330*/  IMAD.IADD R10, R9, 0x1, R7 ;  /* 0x00000001090a7824 */ /* 0x000fe200078e0207 */
[----:B------:R-:W-:Y:S01]  /*2340*/  R2P PR, R29, 0x6 ;  /* 0x000000061d007804 */ /* 0x000fe20000000000 */
[----:B------:R1:W-:Y:S01]  /*2350*/  LDGSTS.E.BYPASS.LTC128B.128 [R240+0x1f080], [R12.64+0x180], !P3 ;  /* 0x1f0801800cf07fae */ /* 0x0003e2000d901d56 */
[----:B------:R-:W-:Y:S01]  /*2360*/  LOP3.LUT R236, R3, 0x8, R236, 0xf8, !PT ;  /* 0x0000000803ec7812 */ /* 0x000fe200078ef8ec */
[----:B------:R-:W-:Y:S01]  /*2370*/  IMAD.SHL.U32 R244, R10, 0x2, RZ ;  /* 0x000000020af47824 */ /* 0x000fe200078e00ff */
[----:B------:R-:W-:Y:S01]  /*2380*/  LOP3.LUT R7, R6, R16, R3, 0x1e, !PT ;  /* 0x0000001006077212 */ /* 0x000fe200078e1e03 */
[----:B------:R-:W-:Y:S01]  /*2390*/  IMAD R9, R23, 0x400, R230 ;  /* 0x0000040017097824 */ /* 0x000fe200078e02e6 */
[----:B------:R-:W-:Y:S01]  /*23a0*/  SEL R3, R17, 0xfffffff0, !P1 ;  /* 0xfffffff011037807 */ /* 0x000fe20004800000 */
[----:B------:R-:W-:Y:S01]  /*23b0*/  STL [R1+0x8], R35 ;  /* 0x0000082301007387 */ /* 0x000fe20000100800 */
[----:B------:R-:W-:Y:S01]  /*23c0*/  SEL R228, R246, 0xffffffe0, !P2 ;  /* 0xffffffe0f6e47807 */ /* 0x000fe20005000000 */
[----:B------:R-:W-:Y:S01]  /*23d0*/  IMAD.SHL.U32 R2, R2, 0x2, RZ ;  /* 0x0000000202027824 */ /* 0x000fe200078e00ff */
[----:B------:R-:W-:Y:S01]  /*23e0*/  R2P PR, R22, 0x6 ;  /* 0x0000000616007804 */ /* 0x000fe20000000000 */
[----:B------:R-:W-:Y:S01]  /*23f0*/  IMAD.SHL.U32 R235, R0, 0x2, RZ ;  /* 0x0000000200eb7824 */ /* 0x000fe200078e00ff */
[----:B------:R-:W-:Y:S01]  /*2400*/  ISETP.GE.AND P6, PT, R248, 0x10, PT ;  /* 0x00000010f800780c */ /* 0x000fe20003fc6270 */
[----:B------:R-:W-:Y:S01]  /*2410*/  IMAD R3, R3, 0x2, R2 ;  /* 0x0000000203037824 */ /* 0x000fe200078e0202 */
[----:B------:R-:W-:Y:S01]  /*2420*/  LOP3.LUT R236, R236, R6, RZ, 0x3c, !PT ;  /* 0x00000006ecec7212 */ /* 0x000fe200078e3cff */
[----:B------:R-:W-:Y:S01]  /*2430*/  IMAD.IADD R232, R0, 0x1, R228 ;  /* 0x0000000100e87824 */ /* 0x000fe200078e02e4 */
[-C--:B------:R-:W-:Y:S01]  /*2440*/  LOP3.LUT R6, R7, R230.reuse, RZ, 0xfc, !PT ;  /* 0x000000e607067212 */ /* 0x080fe200078efcff */
[----:B------:R-:W-:Y:S01]  /*2450*/  IMAD R229, R228, 0x2, R2 ;  /* 0x00000002e4e57824 */ /* 0x000fe200078e0202 */
[----:B------:R-:W-:Y:S01]  /*2460*/  IADD3 R7, R244, 0x20280, RZ ;  /* 0x00020280f4077810 */ /* 0x000fe20007ffe0ff */
[----:B------:R-:W-:Y:S01]  /*2470*/  IMAD R228, R228, 0x2, R3 ;  /* 0x00000002e4e47824 */ /* 0x000fe200078e0203 */
[----:B------:R-:W-:Y:S01]  /*2480*/  IADD3 R245, R244, 0x202c0, RZ ;  /* 0x000202c0f4f57810 */ /* 0x000fe20007ffe0ff */
[----:B------:R-:W-:Y:S01]  /*2490*/  IMAD.SHL.U32 R0, R6, 0x2, RZ ;  /* 0x0000000206007824 */ /* 0x000fe200078e00ff */
[C---:B------:R-:W-:Y:S01]  /*24a0*/  IADD3 R230, R236.reuse, R230, R8 ;  /* 0x000000e6ece67210 */ /* 0x040fe20007ffe008 */
[----:B------:R-:W-:Y:S01]  /*24b0*/  IMAD.IADD R236, R236, 0x1, R9 ;  /* 0x00000001ecec7824 */ /* 0x000fe200078e0209 */
[----:B------:R-:W-:Y:S01]  /*24c0*/  @P2 IADD3 R245, R7, -0x40, RZ ;  /* 0xffffffc007f52810 */ /* 0x000fe20007ffe0ff */
[----:B------:R-:W-:Y:S01]  /*24d0*/  @!P6 IMAD.SHL.U32 R7, R248, 0x10, RZ ;  /* 0x00000010f807e824 */ /* 0x000fe200078e00ff */
[----:B------:R-:W-:Y:S01]  /*24e0*/  IADD3 R8, R165, UR12, RZ ;  /* 0x0000000ca5087c10 */ /* 0x000fe2000fffe0ff */
[----:B------:R-:W-:Y:S01]  /*24f0*/  IMAD.SHL.U32 R230, R230, 0x2, RZ ;  /* 0x00000002e6e67824 */ /* 0x000fe200078e00ff */
[----:B------:R-:W-:Y:S01]  /*2500*/  LEA R236, R236, 0x22280, 0x1 ;  /* 0x00022280ecec7811 */ /* 0x000fe200078e08ff */
[----:B------:R-:W-:Y:S01]  /*2510*/  IMAD.SHL.U32 R232, R232, 0x2, RZ ;  /* 0x00000002e8e87824 */ /* 0x000fe200078e00ff */
[----:B------:R2:W-:Y:S01]  /*2520*/  @!P6 LDGSTS.E.BYPASS.LTC128B.128 [R7+0x20180], [R20.64] ;  /* 0x201800001407efae */ /* 0x0005e2000b901d56 */
[----:B------:R-:W-:Y:S01]  /*2530*/  SEL R246, R246, 0xffffffe0, !P1 ;  /* 0xffffffe0f6f67807 */ /* 0x000fe20004800000 */
[C---:B------:R-:W-:Y:S01]  /*2540*/  IMAD R231, R5.reuse, 0x2, R230 ;  /* 0x0000000205e77824 */ /* 0x040fe200078e02e6 */
[----:B------:R-:W-:Y:S01]  /*2550*/  ISETP.LE.AND P2, PT, R166, c[0x0][0x2a8], PT ;  /* 0x0000aa00a6007a0c */ /* 0x000fe20003f43270 */
[----:B------:R3:W-:Y:S01]  /*2560*/  STL [R1+0x2c], R8 ;  /* 0x00002c0801007387 */ /* 0x0007e20000100800 */
[----:B------:R-:W-:-:S02]  /*2570*/  IMAD R237, R5, 0x2, R236 ;  /* 0x0000000205ed7824 */ /* 0x000fc400078e02ec */
[----:B------:R-:W-:Y:S01]  /*2580*/  IMAD.IADD R247, R244, 0x1, R246 ;  /* 0x00000001f4f77824 */ /* 0x000fe200078e02f6 */
[----:B------:R-:W0:Y:S01]  /*2590*/  LDGDEPBAR ;  /* 0x00000000000079af */ /* 0x000e220000000000 */
[----:B------:R-:W-:Y:S02]  /*25a0*/  IMAD.IADD R246, R246, 0x1, R245 ;  /* 0x00000001f6f67824 */ /* 0x000fe400078e02f5 */
[C---:B------:R-:W-:Y:S02]  /*25b0*/  IMAD R234, R4.reuse, 0x2, R230 ;  /* 0x0000000204ea7824 */ /* 0x040fe400078e02e6 */
[C---:B------:R-:W-:Y:S02]  /*25c0*/  IMAD R239, R4.reuse, 0x2, R236 ;  /* 0x0000000204ef7824 */ /* 0x040fe400078e02ec */
[C---:B------:R-:W-:Y:S02]  /*25d0*/  IMAD R233, R4.reuse, 0x2, R231 ;  /* 0x0000000204e97824 */ /* 0x040fe400078e02e7 */
[----:B------:R-:W-:-:S02]  /*25e0*/  IMAD R238, R4, 0x2, R237 ;  /* 0x0000000204ee7824 */ /* 0x000fc400078e02ed */
[----:B--2---:R-:W-:Y:S01]  /*25f0*/  IMAD.U32 R7, RZ, RZ, UR5 ;  /* 0x00000005ff077e24 */ /* 0x004fe2000f8e00ff */
[----:B---3--:R-:W-:-:S04]  /*2600*/  IADD3 R8, -R35, UR13, RZ ;  /* 0x0000000d23087c10 */ /* 0x008fc8000fffe1ff */
[----:B------:R-:W-:Y:S01]  /*2610*/  IADD3 R7, R7, -c[0x0][0x168], -R35 ;  /* 0x80005a0007077a10 */ /* 0x000fe20007ffe823 */
[----:B------:R1:W-:Y:S03]  /*2620*/  STL [R1+0x20], R8 ;  /* 0x0000200801007387 */ /* 0x0003e60000100800 */
[C---:B------:R-:W-:Y:S02]  /*2630*/  IADD3 R252, R7.reuse, c[0x0][0x2a4], RZ ;  /* 0x0000a90007fc7a10 */ /* 0x040fe40007ffe0ff */
[----:B------:R-:W-:-:S05]  /*2640*/  IADD3 R7, R7, UR4, RZ ;  /* 0x0000000407077c10 */ /* 0x000fca000fffe0ff */
[----:B------:R1:W-:Y:S02]  /*2650*/  STL [R1+0xc], R7 ;  /* 0x00000c0701007387 */ /* 0x0003e40000100800 */
.L_x_707:
[----:B------:R-:W-:Y:S04]  /*2660*/  DEPBAR.LE SB0, 0x0 ;  /* 0x000080000000791a */ /* 0x000fe80000000000 */
[----:B------:R-:W-:Y:S06]  /*2670*/  BAR.SYNC.DEFER_BLOCKING 0x0 ;  /* 0x0000000000007b1d */ /* 0x000fec0000010000 */
[----:B-1----:R-:W-:Y:S01]  /*2680*/  LDSM.16.M88.4 R16, [R230+0x10080] ;  /* 0x01008000e610783b */ /* 0x002fe20000000200 */
[----:B------:R-:W-:Y:S03]  /*2690*/  UMOV UR10, UR14 ;  /* 0x0000000e000a7c82 */ /* 0x000fe60008000000 */
[----:B-1----:R-:W1:Y:S04]  /*26a0*/  LDSM.16.M88.4 R8, [R2+0x80] ;  /* 0x000080000208783b */ /* 0x002e680000000200 */
[----:B------:R-:W2:Y:S04]  /*26b0*/  LDSM.16.M88.4 R20, [R2+0x1080] ;  /* 0x001080000214783b */ /* 0x000ea80000000200 */
[----:B------:R-:W-:Y:S04]  /*26c0*/  LDSM.16.M88.4 R24, [R231+0x10080] ;  /* 0x01008000e718783b */ /* 0x000fe80000000200 */
[----:B------:R-:W3:Y:S04]  /*26d0*/  LDSM.16.M88.4 R28, [R3+0x80] ;  /* 0x00008000031c783b */ /* 0x000ee80000000200 */
[----:B------:R-:W4:Y:S04]  /*26e0*/  LDL R173, [R1+0xc] ;  /* 0x00000c0001ad7983 */ /* 0x000f280000100800 */
[----:B------:R-:W5:Y:S04]  /*26f0*/  LDSM.16.M88.4 R32, [R3+0x1080] ;  /* 0x001080000320783b */ /* 0x000f680000000200 */
[----:B------:R-:W4:Y:S04]  /*2700*/  LDL R172, [R1+0x20] ;  /* 0x0000200001ac7983 */ /* 0x000f280000100800 */
[----:B------:R-:W-:Y:S04]  /*2710*/  LDSM.16.M88.4 R164, [R229+0x80] ;  /* 0x00008000e5a4783b */ /* 0x000fe80000000200 */
[----:B------:R-:W-:Y:S04]  /*2720*/  LDSM.16.M88.4 R168, [R229+0x1080] ;  /* 0x00108000e5a8783b */ /* 0x000fe80000000200 */
[----:B------:R-:W-:Y:S01]  /*2730*/  LDS R200, [R241.X4+0x20080] ;  /* 0x02008000f1c87984 */ /* 0x000fe20000004800 */
[C---:B-1----:R-:W-:Y:S03]  /*2740*/  HMMA.16816.F32 R4, R16.reuse, R8, RZ ;  /* 0x000000081004723c */ /* 0x042fe600000018ff */
[----:B------:R-:W-:Y:S05]  /*2750*/  LDS R201, [R241.X4+0x200a0] ;  /* 0x0200a000f1c97984 */ /* 0x000fea0000004800 */
[C---:B------:R-:W-:Y:S08]  /*2760*/  HMMA.16816.F32 R8, R16.reuse, R10, RZ ;  /* 0x0000000a1008723c */ /* 0x040ff000000018ff */
[C---:B--2---:R-:W-:Y:S08]  /*2770*/  HMMA.16816.F32 R12, R16.reuse, R20, RZ ;  /* 0x00000014100c723c */ /* 0x044ff000000018ff */
[----:B------:R-:W-:Y:S01]  /*2780*/  HMMA.16816.F32 R16, R16, R22, RZ ;  /* 0x000000161010723c */ /* 0x000fe200000018ff */
[----:B------:R-:W1:Y:S07]  /*2790*/  LDSM.16.M88.4 R20, [R234+0x10080] ;  /* 0x01008000ea14783b */ /* 0x000e6e0000000200 */
[C---:B---3--:R-:W-:Y:S08]  /*27a0*/  HMMA.16816.F32 R4, R24.reuse, R28, R4 ;  /* 0x0000001c1804723c */ /* 0x048ff00000001804 */
[C---:B------:R-:W-:Y:S01]  /*27b0*/  HMMA.16816.F32 R8, R24.reuse, R30, R8 ;  /* 0x0000001e1808723c */ /* 0x040fe20000001808 */
[----:B------:R-:W-:Y:S07]  /*27c0*/  LDSM.16.M88.4 R28, [R228+0x80] ;  /* 0x00008000e41c783b */ /* 0x000fee0000000200 */
[C---:B-----5:R-:W-:Y:S08]  /*27d0*/  HMMA.16816.F32 R12, R24.reuse, R32, R12 ;  /* 0x00000020180c723c */ /* 0x060ff0000000180c */
[----:B------:R-:W-:Y:S01]  /*27e0*/  HMMA.16816.F32 R16, R24, R34, R16 ;  /* 0x000000221810723c */ /* 0x000fe20000001810 */
[----:B------:R-:W2:Y:S04]  /*27f0*/  LDSM.16.M88.4 R24, [R233+0x10080] ;  /* 0x01008000e918783b */ /* 0x000ea80000000200 */
[----:B------:R-:W3:Y:S03]  /*2800*/  LDSM.16.M88.4 R32, [R228+0x1080] ;  /* 0x00108000e420783b */ /* 0x000ee60000000200 */
[C---:B-1----:R-:W-:Y:S08]  /*2810*/  HMMA.16816.F32 R4, R20.reuse, R164, R4 ;  /* 0x000000a41404723c */ /* 0x042ff00000001804 */
[C---:B------:R-:W-:Y:S01]  /*2820*/  HMMA.16816.F32 R8, R20.reuse, R166, R8 ;  /* 0x000000a61408723c */ /* 0x040fe20000001808 */
[----:B------:R-:W-:Y:S07]  /*2830*/  LDSM.16.M88.4 R164, [R2+0x2080] ;  /* 0x0020800002a4783b */ /* 0x000fee0000000200 */
[C---:B------:R-:W-:Y:S08]  /*2840*/  HMMA.16816.F32 R12, R20.reuse, R168, R12 ;  /* 0x000000a8140c723c */ /* 0x040ff0000000180c */
[----:B------:R-:W-:Y:S01]  /*2850*/  HMMA.16816.F32 R16, R20, R170, R16 ;  /* 0x000000aa1410723c */ /* 0x000fe20000001810 */
[----:B------:R-:W1:Y:S04]  /*2860*/  LDSM.16.M88.4 R20, [R230+0x12080] ;  /* 0x01208000e614783b */ /* 0x000e680000000200 */
[----:B------:R-:W5:Y:S03]  /*2870*/  LDSM.16.M88.4 R168, [R2+0x3080] ;  /* 0x0030800002a8783b */ /* 0x000f660000000200 */
[C---:B--2---:R-:W-:Y:S08]  /*2880*/  HMMA.16816.F32 R4, R24.reuse, R28, R4 ;  /* 0x0000001c1804723c */ /* 0x044ff00000001804 */
[C---:B------:R-:W-:Y:S01]  /*2890*/  HMMA.16816.F32 R8, R24.reuse, R30, R8 ;  /* 0x0000001e1808723c */ /* 0x040fe20000001808 */
[----:B------:R-:W-:Y:S07]  /*28a0*/  LDSM.16.M88.4 R28, [R3+0x2080] ;  /* 0x00208000031c783b */ /* 0x000fee0000000200 */
[C---:B---3--:R-:W-:Y:S08]  /*28b0*/  HMMA.16816.F32 R12, R24.reuse, R32, R12 ;  /* 0x00000020180c723c */ /* 0x048ff0000000180c */
[----:B------:R-:W-:Y:S01]  /*28c0*/  HMMA.16816.F32 R16, R24, R34, R16 ;  /* 0x000000221810723c */ /* 0x000fe20000001810 */
[----:B------:R-:W2:Y:S04]  /*28d0*/  LDSM.16.M88.4 R24, [R231+0x12080] ;  /* 0x01208000e718783b */ /* 0x000ea80000000200 */
[----:B------:R-:W3:Y:S03]  /*28e0*/  LDSM.16.M88.4 R32, [R3+0x3080] ;  /* 0x003080000320783b */ /* 0x000ee60000000200 */
[C---:B-1----:R-:W-:Y:S08]  /*28f0*/  HMMA.16816.F32 R4, R20.reuse, R164, R4 ;  /* 0x000000a41404723c */ /* 0x042ff00000001804 */
[C---:B------:R-:W-:Y:S01]  /*2900*/  HMMA.16816.F32 R8, R20.reuse, R166, R8 ;  /* 0x000000a61408723c */ /* 0x040fe20000001808 */
[----:B------:R-:W-:Y:S07]  /*2910*/  LDSM.16.M88.4 R164, [R229+0x2080] ;  /* 0x00208000e5a4783b */ /* 0x000fee0000000200 */
[C---:B-----5:R-:W-:Y:S08]  /*2920*/  HMMA.16816.F32 R12, R20.reuse, R168, R12 ;  /* 0x000000a8140c723c */ /* 0x060ff0000000180c */
        /* <DEDUP_REMOVED lines=67> */
[C---:B------:R-:W-:Y:S08]  /*2d60*/  HMMA.16816.F32 R8, R20.reuse, R166, R8 ;  /* 0x000000a61408723c */ /* 0x040ff00000001808 */
[C---:B-----5:R-:W-:Y:S08]  /*2d70*/  HMMA.16816.F32 R12, R20.reuse, R168, R12 ;  /* 0x000000a8140c723c */ /* 0x060ff0000000180c */
[----:B------:R-:W-:Y:S07]  /*2d80*/  HMMA.16816.F32 R16, R20, R170, R16 ;  /* 0x000000aa1410723c */ /* 0x000fee0000001810 */
[----:B------:R-:W-:Y:S01]  /*2d90*/  IMAD.U32 R21, RZ, RZ, UR14 ;  /* 0x0000000eff157e24 */ /* 0x000fe2000f8e00ff */
[C---:B--2---:R-:W-:Y:S05]  /*2da0*/  HMMA.16816.F32 R4, R24.reuse, R28, R4 ;  /* 0x0000001c1804723c */ /* 0x044fea0000001804 */
[----:B------:R-:W-:Y:S03]  /*2db0*/  IMAD R21, R21, 0x40, R241 ;  /* 0x0000004015157824 */ /* 0x000fe600078e02f1 */
[C---:B------:R-:W-:Y:S04]  /*2dc0*/  HMMA.16816.F32 R8, R24.reuse, R30, R8 ;  /* 0x0000001e1808723c */ /* 0x040fe80000001808 */
[C---:B------:R-:W-:Y:S02]  /*2dd0*/  IADD3 R197, R21.reuse, R252, RZ ;  /* 0x000000fc15c57210 */ /* 0x040fe40007ffe0ff */
[----:B----4-:R-:W-:Y:S02]  /*2de0*/  IADD3 R196, R21, R173, RZ ;  /* 0x000000ad15c47210 */ /* 0x010fe40007ffe0ff */
[C---:B---3--:R-:W-:Y:S04]  /*2df0*/  HMMA.16816.F32 R12, R24.reuse, R32, R12 ;  /* 0x00000020180c723c */ /* 0x048fe8000000180c */
[----:B------:R-:W-:Y:S04]  /*2e00*/  IMNMX R197, R172, R197, PT ;  /* 0x000000c5acc57217 */ /* 0x000fe80003800200 */
[----:B------:R-:W-:Y:S01]  /*2e10*/  HMMA.16816.F32 R16, R24, R34, R16 ;  /* 0x000000221810723c */ /* 0x000fe20000001810 */
[----:B------:R-:W-:-:S07]  /*2e20*/  @!P2 BRA `(.L_x_697) ;  /* 0x000001900000a947 */ /* 0x000fce0003800000 */
[----:B------:R-:W-:Y:S01]  /*2e30*/  IMAD.MOV.U32 R20, RZ, RZ, c[0x0][0x168] ;  /* 0x00005a00ff147624 */ /* 0x000fe200078e00ff */
[----:B------:R-:W-:Y:S01]  /*2e40*/  BSSY B0, `(.L_x_698) ;  /* 0x0000010000007945 */ /* 0x000fe20003800000 */
[----:B------:R-:W-:Y:S03]  /*2e50*/  IMAD.MOV.U32 R174, RZ, RZ, 0x1 ;  /* 0x00000001ffae7424 */ /* 0x000fe600078e00ff */
[----:B------:R-:W-:Y:S04]  /*2e60*/  IADD3 R20, R21, c[0x0][0x198], -R20 ;  /* 0x0000660015147a10 */ /* 0x000fe80007ffe814 */
[----:B------:R-:W-:Y:S11]  /*2e70*/  ISETP.GT.AND P1, PT, R20, -0x1, PT ;  /* 0xffffffff1400780c */ /* 0x000ff60003f24270 */
[----:B------:R-:W-:Y:S02]  /*2e80*/  @!UPT UIADD3 URZ, URZ, URZ, URZ ;  /* 0x0000003f3f3ff290 */ /* 0x000fe4000fffe03f */
[----:B------:R-:W-:-:S05]  /*2e90*/  @P1 BRA `(.L_x_699) ;  /* 0x0000006000001947 */ /* 0x000fca0003800000 */
[----:B------:R-:W-:Y:S02]  /*2ea0*/  ISETP.NE.AND P1, PT, R174, c[0x0][0x2a8], PT ;  /* 0x0000aa00ae007a0c */ /* 0x000fe40003f25270 */
[----:B------:R-:W-:Y:S11]  /*2eb0*/  LOP3.LUT R20, RZ, R20, RZ, 0x33, !PT ;  /* 0x00000014ff147212 */ /* 0x000ff600078e33ff */
[----:B------:R-:W-:Y:S05]  /*2ec0*/  @P1 IMAD.HI.U32 R22, R20, c[0x0][0x2ac], RZ ;  /* 0x0000ab0014161a27 */ /* 0x000fea00078e00ff */
[----:B------:R-:W-:Y:S04]  /*2ed0*/  @P1 SHF.R.U32.HI R20, RZ, c[0x0][0x2b0], R22 ;  /* 0x0000ac00ff141a19 */ /* 0x000fe80000011616 */
[----:B------:R-:W-:Y:S01]  /*2ee0*/  LOP3.LUT R20, RZ, R20, RZ, 0x33, !PT ;  /* 0x00000014ff147212 */ /* 0x000fe200078e33ff */
[----:B------:R-:W-:-:S05]  /*2ef0*/  BRA `(.L_x_700) ;  /* 0x0000004000007947 */ /* 0x000fca0003800000 */
.L_x_699:
[----:B------:R-:W-:Y:S11]  /*2f00*/  ISETP.NE.AND P1, PT, R174, c[0x0][0x2a8], PT ;  /* 0x0000aa00ae007a0c */ /* 0x000ff60003f25270 */
[----:B------:R-:W-:Y:S02]  /*2f10*/  @!UPT UIADD3 URZ, URZ, URZ, URZ ;  /* 0x0000003f3f3ff290 */ /* 0x000fe4000fffe03f */
[----:B------:R-:W-:Y:S05]  /*2f20*/  @P1 IMAD.HI.U32 R22, R20, c[0x0][0x2ac], RZ ;  /* 0x0000ab0014161a27 */ /* 0x000fea00078e00ff */
[----:B------:R-:W-:Y:S02]  /*2f30*/  @P1 SHF.R.U32.HI R20, RZ, c[0x0][0x2b0], R22 ;  /* 0x0000ac00ff141a19 */ /* 0x000fe40000011616 */
.L_x_700:
[----:B------:R-:W-:Y:S05]  /*2f40*/  BSYNC B0 ;  /* 0x0000000000007941 */ /* 0x000fea0003800000 */
.L_x_698:
[----:B------:R-:W2:Y:S01]  /*2f50*/  LDL R23, [R1+0x8] ;  /* 0x0000080001177983 */ /* 0x000ea20000100800 */
[----:B------:R-:W-:Y:S04]  /*2f60*/  IMAD.MOV.U32 R22, RZ, RZ, c[0x0][0x2a8] ;  /* 0x0000aa00ff167624 */ /* 0x000fe800078e00ff */
[----:B------:R-:W-:Y:S04]  /*2f70*/  IMAD R20, R20, R22, -UR15 ;  /* 0x8000000f14147e24 */ /* 0x000fe8000f8e0216 */
[----:B--2---:R-:W-:Y:S05]  /*2f80*/  IMAD.IADD R20, R20, 0x1, -R23 ;  /* 0x0000000114147824 */ /* 0x004fea00078e0a17 */
[----:B------:R-:W-:Y:S02]  /*2f90*/  IADD3 R22, R20, c[0x0][0x2a8], RZ ;  /* 0x0000aa0014167a10 */ /* 0x000fe40007ffe0ff */
[----:B------:R-:W-:Y:S02]  /*2fa0*/  IMNMX R196, R196, R20, !PT ;  /* 0x00000014c4c47217 */ /* 0x000fe40007800200 */
[----:B------:R-:W-:Y:S02]  /*2fb0*/  IMNMX R197, R197, R22, PT ;  /* 0x00000016c5c57217 */ /* 0x000fe40003800200 */
.L_x_697:
[----:B------:R-:W-:Y:S05]  /*2fc0*/  IADD3 R20, R21, 0x8, RZ ;  /* 0x0000000815147810 */ /* 0x000fea0007ffe0ff */
[--C-:B------:R-:W-:Y:S02]  /*2fd0*/  IMAD.IADD R199, R252, 0x1, R20.reuse ;  /* 0x00000001fcc77824 */ /* 0x100fe400078e0214 */
[----:B------:R-:W-:Y:S03]  /*2fe0*/  IMAD.IADD R198, R173, 0x1, R20 ;  /* 0x00000001adc67824 */ /* 0x000fe600078e0214 */
[----:B------:R-:W-:Y:S01]  /*2ff0*/  IMNMX R199, R172, R199, PT ;  /* 0x000000c7acc77217 */ /* 0x000fe20003800200 */
[----:B------:R-:W-:-:S05]  /*3000*/  @!P2 BRA `(.L_x_701) ;  /* 0x000001900000a947 */ /* 0x000fca0003800000 */
        /* <DEDUP_REMOVED lines=13> */
.L_x_703:
[----:B------:R-:W-:Y:S11]  /*30e0*/  ISETP.NE.AND P1, PT, R22, c[0x0][0x2a8], PT ;  /* 0x0000aa0016007a0c */ /* 0x000ff60003f25270 */
[----:B------:R-:W-:Y:S02]  /*30f0*/  @!UPT UIADD3 URZ, URZ, URZ, URZ ;  /* 0x0000003f3f3ff290 */ /* 0x000fe4000fffe03f */
[----:B------:R-:W-:Y:S05]  /*3100*/  @P1 IMAD.HI.U32 R21, R20, c[0x0][0x2ac], RZ ;  /* 0x0000ab0014151a27 */ /* 0x000fea00078e00ff */
[----:B------:R-:W-:Y:S02]  /*3110*/  @P1 SHF.R.U32.HI R20, RZ, c[0x0][0x2b0], R21 ;  /* 0x0000ac00ff141a19 */ /* 0x000fe40000011615 */
.L_x_704:
[----:B------:R-:W-:Y:S05]  /*3120*/  BSYNC B0 ;  /* 0x0000000000007941 */ /* 0x000fea0003800000 */
.L_x_702:
[----:B------:R-:W2:Y:S01]  /*3130*/  LDL R22, [R1+0x8] ;  /* 0x0000080001167983 */ /* 0x000ea20000100800 */
[----:B------:R-:W-:Y:S04]  /*3140*/  IMAD.MOV.U32 R21, RZ, RZ, c[0x0][0x2a8] ;  /* 0x0000aa00ff157624 */ /* 0x000fe800078e00ff */
[----:B------:R-:W-:Y:S04]  /*3150*/  IMAD R20, R20, R21, -UR15 ;  /* 0x8000000f14147e24 */ /* 0x000fe8000f8e0215 */
[----:B--2---:R-:W-:Y:S05]  /*3160*/  IMAD.IADD R20, R20, 0x1, -R22 ;  /* 0x0000000114147824 */ /* 0x004fea00078e0a16 */
[----:B------:R-:W-:Y:S02]  /*3170*/  IADD3 R21, R20, c[0x0][0x2a8], RZ ;  /* 0x0000aa0014157a10 */ /* 0x000fe40007ffe0ff */
[----:B------:R-:W-:Y:S02]  /*3180*/  IMNMX R198, R198, R20, !PT ;  /* 0x00000014c6c67217 */ /* 0x000fe40007800200 */
[----:B------:R-:W-:Y:S02]  /*3190*/  IMNMX R199, R199, R21, PT ;  /* 0x00000015c7c77217 */ /* 0x000fe40003800200 */
.L_x_701:
[----:B------:R-:W-:Y:S04]  /*31a0*/  DEPBAR.LE SB0, 0x0 ;  /* 0x000080000000791a */ /* 0x000fe80000000000 */
[----:B------:R-:W-:Y:S01]  /*31b0*/  BAR.SYNC.DEFER_BLOCKING 0x0 ;  /* 0x0000000000007b1d */ /* 0x000fe20000010000 */
[----:B------:R-:W-:Y:S01]  /*31c0*/  PLOP3.LUT P1, PT, PT, PT, UP1, 0x80, 0x0 ;  /* 0x000000000000781c */ /* 0x000fe20003f2f018 */
[----:B------:R-:W-:Y:S03]  /*31d0*/  UIADD3 UR14, UR14, 0x1, URZ ;  /* 0x000000010e0e7890 */ /* 0x000fe6000fffe03f */
[C---:B------:R-:W-:Y:S01]  /*31e0*/  ISETP.GT.AND P3, PT, R196.reuse, RZ, P1 ;  /* 0x000000ffc400720c */ /* 0x040fe20000f64270 */
[----:B------:R-:W-:Y:S01]  /*31f0*/  UISETP.GE.AND UP0, UPT, UR14, UR16, UPT ;  /* 0x000000100e00728c */ /* 0x000fe2000bf06270 */
[----:B------:R-:W-:Y:S02]  /*3200*/  ISETP.GT.AND P4, PT, R196, 0x30, P1 ;  /* 0x00000030c400780c */ /* 0x000fe40000f84270 */
[C---:B------:R-:W-:Y:S02]  /*3210*/  ISETP.LT.OR P3, PT, R197.reuse, 0x1, P3 ;  /* 0x00000001c500780c */ /* 0x040fe40001f61670 */
[C---:B------:R-:W-:Y:S02]  /*3220*/  ISETP.LT.OR P4, PT, R197.reuse, 0x31, P4 ;  /* 0x00000031c500780c */ /* 0x040fe40002781670 */
[----:B------:R-:W-:Y:S02]  /*3230*/  FSEL R4, R4, -INF , !P3 ;  /* 0xff80000004047808 */ /* 0x000fe40005800000 */
[----:B------:R-:W-:Y:S02]  /*3240*/  ISETP.GT.AND P3, PT, R196, 0x1, P1 ;  /* 0x00000001c400780c */ /* 0x000fe40000f64270 */
[----:B------:R-:W-:Y:S01]  /*3250*/  FSEL R16, R16, -INF , !P4 ;  /* 0xff80000010107808 */ /* 0x000fe20006000000 */
[--C-:B------:R-:W-:Y:S01]  /*3260*/  FFMA.FTZ R4, R4, c[0x0][0x29c], -R200.reuse ;  /* 0x0000a70004047a23 */ /* 0x100fe200000108c8 */
[----:B------:R-:W-:Y:S03]  /*3270*/  ISETP.LT.OR P3, PT, R197, 0x2, P3 ;  /* 0x00000002c500780c */ /* 0x000fe60001f61670 */
[--C-:B------:R-:W-:Y:S01]  /*3280*/  FFMA.FTZ R16, R16, c[0x0][0x29c], -R200.reuse ;  /* 0x0000a70010107a23 */ /* 0x100fe200000108c8 */
[----:B------:R-:W-:Y:S01]  /*3290*/  FSEL R5, R5, -INF , !P3 ;  /* 0xff80000005057808 */ /* 0x000fe20005800000 */
[----:B------:R-:W-:Y:S01]  /*32a0*/  LDSM.16.M88.4 R32, [R230+0x18080] ;  /* 0x01808000e620783b */ /* 0x000fe20000000200 */
[----:B------:R-:W-:Y:S03]  /*32b0*/  ISETP.GT.AND P3, PT, R196, 0x10, P1 ;  /* 0x00000010c400780c */ /* 0x000fe60000f64270 */
[--C-:B------:R-:W-:Y:S01]  /*32c0*/  FFMA.FTZ R5, R5, c[0x0][0x29c], -R200.reuse ;  /* 0x0000a70005057a23 */ /* 0x100fe200000108c8 */
[----:B------:R-:W1:Y:S01]  /*32d0*/  LDSM.16.M88.4 R24, [R2+0x8080] ;  /* 0x008080000218783b */ /* 0x000e620000000200 */
[C---:B------:R-:W-:Y:S04]  /*32e0*/  ISETP.LT.OR P3, PT, R197.reuse, 0x11, P3 ;  /* 0x00000011c500780c */ /* 0x040fe80001f61670 */
[----:B------:R-:W2:Y:S01]  /*32f0*/  LDSM.16.M88.4 R164, [R2+0x9080] ;  /* 0x0090800002a4783b */ /* 0x000ea20000000200 */
[----:B------:R-:W-:Y:S02]  /*3300*/  FSEL R8, R8, -INF , !P3 ;  /* 0xff80000008087808 */ /* 0x000fe40005800000 */
[----:B------:R-:W-:Y:S02]  /*3310*/  ISETP.GT.AND P3, PT, R196, 0x11, P1 ;  /* 0x00000011c400780c */ /* 0x000fe40000f64270 */
[----:B------:R-:W-:Y:S01]  /*3320*/  LDSM.16.M88.4 R168, [R231+0x18080] ;  /* 0x01808000e7a8783b */ /* 0x000fe20000000200 */
[--C-:B------:R-:W-:Y:S01]  /*3330*/  FFMA.FTZ R8, R8, c[0x0][0x29c], -R200.reuse ;  /* 0x0000a70008087a23 */ /* 0x100fe200000108c8 */
[----:B------:R-:W-:Y:S03]  /*3340*/  ISETP.LT.OR P3, PT, R197, 0x12, P3 ;  /* 0x00000012c500780c */ /* 0x000fe60001f61670 */
[----:B------:R-:W3:Y:S01]  /*3350*/  LDSM.16.M88.4 R172, [R3+0x8080] ;  /* 0x0080800003ac783b */ /* 0x000ee20000000200 */
[----:B------:R-:W-:Y:S02]  /*3360*/  FSEL R9, R9, -INF , !P3 ;  /* 0xff80000009097808 */ /* 0x000fe40005800000 */
[----:B------:R-:W-:Y:S02]  /*3370*/  ISETP.GT.AND P3, PT, R196, 0x20, P1 ;  /* 0x00000020c400780c */ /* 0x000fe40000f64270 */
[----:B------:R-:W4:Y:S01]  /*3380*/  LDSM.16.M88.4 R176, [R3+0x9080] ;  /* 0x0090800003b0783b */ /* 0x000f220000000200 */
[--C-:B------:R-:W-:Y:S01]  /*3390*/  FFMA.FTZ R9, R9, c[0x0][0x29c], -R200.reuse ;  /* 0x0000a70009097a23 */ /* 0x100fe200000108c8 */
[C---:B------:R-:W-:Y:S03]  /*33a0*/  ISETP.LT.OR P3, PT, R197.reuse, 0x21, P3 ;  /* 0x00000021c500780c */ /* 0x040fe60001f61670 */
[----:B------:R-:W-:Y:S01]  /*33b0*/  LDSM.16.M88.4 R180, [R234+0x18080] ;  /* 0x01808000eab4783b */ /* 0x000fe20000000200 */
[----:B------:R-:W-:Y:S02]  /*33c0*/  FSEL R12, R12, -INF , !P3 ;  /* 0xff8000000c0c7808 */ /* 0x000fe40005800000 */
[----:B------:R-:W-:Y:S02]  /*33d0*/  ISETP.GT.AND P3, PT, R196, 0x21, P1 ;  /* 0x00000021c400780c */ /* 0x000fe40000f64270 */
[----:B------:R-:W3:Y:S01]  /*33e0*/  LDSM.16.M88.4 R184, [R229+0x8080] ;  /* 0x00808000e5b8783b */ /* 0x000ee20000000200 */
[--C-:B------:R-:W-:Y:S01]  /*33f0*/  FFMA.FTZ R12, R12, c[0x0][0x29c], -R200.reuse ;  /* 0x0000a7000c0c7a23 */ /* 0x100fe200000108c8 */
[----:B------:R-:W-:Y:S03]  /*3400*/  ISETP.LT.OR P3, PT, R197, 0x22, P3 ;  /* 0x00000022c500780c */ /* 0x000fe60001f61670 */
[----:B------:R-:W4:Y:S01]  /*3410*/  LDSM.16.M88.4 R188, [R229+0x9080] ;  /* 0x00908000e5bc783b */ /* 0x000f220000000200 */
[----:B------:R-:W-:Y:S02]  /*3420*/  FSEL R13, R13, -INF , !P3 ;  /* 0xff8000000d0d7808 */ /* 0x000fe40005800000 */
[----:B------:R-:W-:Y:S01]  /*3430*/  ISETP.GT.AND P3, PT, R196, 0x31, P1 ;  /* 0x00000031c400780c */ /* 0x000fe20000f64270 */
[C---:B-1----:R-:W-:Y:S01]  /*3440*/  HMMA.16816.F32 R20, R32.reuse, R24, RZ ;  /* 0x000000182014723c */ /* 0x042fe200000018ff */
[----:B------:R-:W-:Y:S02]  /*3450*/  LDSM.16.M88.4 R192, [R228+0x9080] ;  /* 0x00908000e4c0783b */ /* 0x000fe40000000200 */
[----:B------:R-:W-:Y:S01]  /*3460*/  ISETP.LT.OR P3, PT, R197, 0x32, P3 ;  /* 0x00000032c500780c */ /* 0x000fe20001f61670 */
[--C-:B------:R-:W-:Y:S02]  /*3470*/  FFMA.FTZ R13, R13, c[0x0][0x29c], -R200.reuse ;  /* 0x0000a7000d0d7a23 */ /* 0x100fe400000108c8 */
[----:B------:R1:W5:Y:S01]  /*3480*/  LDL.64 R224, [R1] ;  /* 0x0000000001e07983 */ /* 0x0003620000100a00 */
[----:B------:R-:W-:Y:S01]  /*3490*/  FSEL R17, R17, -INF , !P3 ;  /* 0xff80000011117808 */ /* 0x000fe20005800000 */
[C---:B------:R-:W-:Y:S01]  /*34a0*/  HMMA.16816.F32 R24, R32.reuse, R26, RZ ;  /* 0x0000001a2018723c */ /* 0x040fe200000018ff */
[----:B------:R-:W-:Y:S01]  /*34b0*/  ISETP.GT.AND P3, PT, R198, RZ, P1 ;  /* 0x000000ffc600720c */ /* 0x000fe20000f64270 */
[----:B------:R-:W-:Y:S02]  /*34c0*/  MUFU.EX2 R13, R13 ;  /* 0x0000000d000d7308 */ /* 0x000fe40000000800 */
[----:B------:R-:W-:Y:S01]  /*34d0*/  FFMA.FTZ R200, R17, c[0x0][0x29c], -R200 ;  /* 0x0000a70011c87a23 */ /* 0x000fe200000108c8 */
[C---:B------:R-:W-:Y:S03]  /*34e0*/  ISETP.LT.OR P3, PT, R199.reuse, 0x1, P3 ;  /* 0x00000001c700780c */ /* 0x040fe60001f61670 */
[C---:B--2---:R-:W-:Y:S04]  /*34f0*/  HMMA.16816.F32 R28, R32.reuse, R164, RZ ;  /* 0x000000a4201c723c */ /* 0x044fe800000018ff */
[----:B------:R-:W-:Y:S04]  /*3500*/  MUFU.EX2 R200, R200 ;  /* 0x000000c800c87308 */ /* 0x000fe80000000800 */
[----:B------:R-:W-:Y:S01]  /*3510*/  HMMA.16816.F32 R32, R32, R166, RZ ;  /* 0x000000a62020723c */ /* 0x000fe200000018ff */
[----:B------:R-:W-:Y:S07]  /*3520*/  LDSM.16.M88.4 R164, [R233+0x18080] ;  /* 0x01808000e9a4783b */ /* 0x000fee0000000200 */
[C---:B---3--:R-:W-:Y:S08]  /*3530*/  HMMA.16816.F32 R20, R168.reuse, R172, R20 ;  /* 0x000000aca814723c */ /* 0x048ff00000001814 */
[C---:B------:R-:W-:Y:S01]  /*3540*/  HMMA.16816.F32 R24, R168.reuse, R174, R24 ;  /* 0x000000aea818723c */ /* 0x040fe20000001818 */
[----:B------:R-:W2:Y:S07]  /*3550*/  LDSM.16.M88.4 R172, [R228+0x8080] ;  /* 0x00808000e4ac783b */ /* 0x000eae0000000200 */
[C---:B----4-:R-:W-:Y:S08]  /*3560*/  HMMA.16816.F32 R28, R168.reuse, R176, R28 ;  /* 0x000000b0a81c723c */ /* 0x050ff0000000181c */
[----:B------:R-:W-:Y:S01]  /*3570*/  HMMA.16816.F32 R32, R168, R178, R32 ;  /* 0x000000b2a820723c */ /* 0x000fe20000001820 */
[----:B------:R-:W-:Y:S05]  /*3580*/  LDSM.16.M88.4 R168, [R230+0x1a080] ;  /* 0x01a08000e6a8783b */ /* 0x000fea0000000200 */
[----:B------:R-:W3:Y:S02]  /*3590*/  LDSM.16.M88.4 R176, [R2+0xa080] ;  /* 0x00a0800002b0783b */ /* 0x000ee40000000200 */
[C---:B------:R-:W-:Y:S08]  /*35a0*/  HMMA.16816.F32 R20, R180.reuse, R184, R20 ;  /* 0x000000b8b414723c */ /* 0x040ff00000001814 */
[C---:B------:R-:W-:Y:S01]  /*35b0*/  HMMA.16816.F32 R24, R180.reuse, R186, R24 ;  /* 0x000000bab418723c */ /* 0x040fe20000001818 */
[----:B------:R-:W4:Y:S07]  /*35c0*/  LDSM.16.M88.4 R184, [R2+0xb080] ;  /* 0x00b0800002b8783b */ /* 0x000f2e0000000200 */
[C---:B------:R-:W-:Y:S08]  /*35d0*/  HMMA.16816.F32 R28, R180.reuse, R188, R28 ;  /* 0x000000bcb41c723c */ /* 0x040ff0000000181c */
[----:B------:R-:W-:Y:S01]  /*35e0*/  HMMA.16816.F32 R32, R180, R190, R32 ;  /* 0x000000beb420723c */ /* 0x000fe20000001820 */
[----:B------:R-:W-:Y:S05]  /*35f0*/  LDSM.16.M88.4 R180, [R3+0xa080] ;  /* 0x00a0800003b4783b */ /* 0x000fea0000000200 */
[----:B------:R-:W-:Y:S02]  /*3600*/  LDSM.16.M88.4 R188, [R3+0xb080] ;  /* 0x00b0800003bc783b */ /* 0x000fe40000000200 */
[C---:B--2---:R-:W-:Y:S08]  /*3610*/  HMMA.16816.F32 R20, R164.reuse, R172, R20 ;  /* 0x000000aca414723c */ /* 0x044ff00000001814 */
[C---:B------:R-:W-:Y:S01]  /*3620*/  HMMA.16816.F32 R24, R164.reuse, R174, R24 ;  /* 0x000000aea418723c */ /* 0x040fe20000001818 */
[----:B------:R-:W2:Y:S07]  /*3630*/  LDSM.16.M88.4 R172, [R231+0x1a080] ;  /* 0x01a08000e7ac783b */ /* 0x000eae0000000200 */
[C---:B------:R-:W-:Y:S08]  /*3640*/  HMMA.16816.F32 R28, R164.reuse, R192, R28 ;  /* 0x000000c0a41c723c */ /* 0x040ff0000000181c */
[----:B------:R-:W-:Y:S01]  /*3650*/  HMMA.16816.F32 R32, R164, R194, R32 ;  /* 0x000000c2a420723c */ /* 0x000fe20000001820 */
[----:B------:R-:W-:Y:S05]  /*3660*/  LDSM.16.M88.4 R164, [R234+0x1a080] ;  /* 0x01a08000eaa4783b */ /* 0x000fea0000000200 */
[----:B------:R-:W-:Y:S02]  /*3670*/  LDSM.16.M88.4 R192, [R229+0xb080] ;  /* 0x00b08000e5c0783b */ /* 0x000fe40000000200 */
[C---:B---3--:R-:W-:Y:S08]  /*3680*/  HMMA.16816.F32 R20, R168.reuse, R176, R20 ;  /* 0x000000b0a814723c */ /* 0x048ff00000001814 */
[C---:B------:R-:W-:Y:S01]  /*3690*/  HMMA.16816.F32 R24, R168.reuse, R178, R24 ;  /* 0x000000b2a818723c */ /* 0x040fe20000001818 */
[----:B------:R-:W3:Y:S07]  /*36a0*/  LDSM.16.M88.4 R176, [R229+0xa080] ;  /* 0x00a08000e5b0783b */ /* 0x000eee0000000200 */
[C---:B----4-:R-:W-:Y:S08]  /*36b0*/  HMMA.16816.F32 R28, R168.reuse, R184, R28 ;  /* 0x000000b8a81c723c */ /* 0x050ff0000000181c */
        /* <DEDUP_REMOVED lines=36> */
[----:B------:R-:W4:Y:S07]  /*3900*/  LDSM.16.M88.4 R164, [R228+0xd080] ;  /* 0x00d08000e4a4783b */ /* 0x000f2e0000000200 */
[C---:B---3--:R-:W-:Y:S08]  /*3910*/  HMMA.16816.F32 R20, R168.reuse, R176, R20 ;  /* 0x000000b0a814723c */ /* 0x048ff00000001814 */
[C---:B------:R-:W-:Y:S01]  /*3920*/  HMMA.16816.F32 R24, R168.reuse, R178, R24 ;  /* 0x000000b2a818723c */ /* 0x040fe20000001818 */
[----:B------:R-:W3:Y:S07]  /*3930*/  LDSM.16.M88.4 R176, [R230+0x1e080] ;  /* 0x01e08000e6b0783b */ /* 0x000eee0000000200 */
[C---:B------:R-:W-:Y:S01]  /*3940*/  HMMA.16816.F32 R28, R168.reuse, R184, R28 ;  /* 0x000000b8a81c723c */ /* 0x040fe2000000181c */
[----:B------:R-:W-:Y:S07]  /*3950*/  MUFU.EX2 R185, R9 ;  /* 0x0000000900b97308 */ /* 0x000fee0000000800 */
[----:B------:R-:W-:Y:S01]  /*3960*/  HMMA.16816.F32 R32, R168, R186, R32 ;  /* 0x000000baa820723c */ /* 0x000fe20000001820 */
[----:B------:R-:W1:Y:S02]  /*3970*/  LDSM.16.M88.4 R168, [R2+0xf080] ;  /* 0x00f0800002a8783b */ /* 0x000e640000000200 */
[----:B------:R-:W1:Y:S05]  /*3980*/  MUFU.EX2 R186, R8 ;  /* 0x0000000800ba7308 */ /* 0x000e6a0000000800 */
[C---:B--2---:R-:W-:Y:S05]  /*3990*/  HMMA.16816.F32 R20, R172.reuse, R180, R20 ;  /* 0x000000b4ac14723c */ /* 0x044fea0000001814 */
[----:B------:R-:W-:Y:S03]  /*39a0*/  MUFU.EX2 R187, R5 ;  /* 0x0000000500bb7308 */ /* 0x000fe60000000800 */
[C---:B------:R-:W-:Y:S01]  /*39b0*/  HMMA.16816.F32 R24, R172.reuse, R182, R24 ;  /* 0x000000b6ac18723c */ /* 0x040fe20000001818 */
[----:B------:R-:W-:Y:S06]  /*39c0*/  LDSM.16.M88.4 R180, [R3+0xf080] ;  /* 0x00f0800003b4783b */ /* 0x000fec0000000200 */
[----:B------:R-:W2:Y:S01]  /*39d0*/  MUFU.EX2 R184, R12 ;  /* 0x0000000c00b87308 */ /* 0x000ea20000000800 */
[C---:B----4-:R-:W-:Y:S08]  /*39e0*/  HMMA.16816.F32 R28, R172.reuse, R164, R28 ;  /* 0x000000a4ac1c723c */ /* 0x050ff0000000181c */
[----:B------:R-:W-:Y:S01]  /*39f0*/  HMMA.16816.F32 R32, R172, R166, R32 ;  /* 0x000000a6ac20723c */ /* 0x000fe20000001820 */
[----:B------:R-:W-:Y:S01]  /*3a00*/  LDSM.16.M88.4 R164, [R231+0x1e080] ;  /* 0x01e08000e7a4783b */ /* 0x000fe20000000200 */
[----:B------:R-:W-:Y:S04]  /*3a10*/  MUFU.EX2 R12, R16 ;  /* 0x00000010000c7308 */ /* 0x000fe80000000800 */
[----:B------:R-:W4:Y:S02]  /*3a20*/  LDSM.16.M88.4 R172, [R3+0xe080] ;  /* 0x00e0800003ac783b */ /* 0x000f240000000200 */
[C---:B---3--:R-:W-:Y:S04]  /*3a30*/  HMMA.16816.F32 R20, R176.reuse, R188, R20 ;  /* 0x000000bcb014723c */ /* 0x048fe80000001814 */
[----:B------:R3:W2:Y:S04]  /*3a40*/  MUFU.EX2 R188, R4 ;  /* 0x0000000400bc7308 */ /* 0x0006a80000000800 */
[C---:B------:R-:W-:Y:S08]  /*3a50*/  HMMA.16816.F32 R24, R176.reuse, R190, R24 ;  /* 0x000000beb018723c */ /* 0x040ff00000001818 */
[C---:B-1----:R-:W-:Y:S08]  /*3a60*/  HMMA.16816.F32 R28, R176.reuse, R168, R28 ;  /* 0x000000a8b01c723c */ /* 0x042ff0000000181c */
[----:B------:R-:W-:Y:S01]  /*3a70*/  HMMA.16816.F32 R32, R176, R170, R32 ;  /* 0x000000aab020723c */ /* 0x000fe20000001820 */
[----:B------:R-:W-:Y:S03]  /*3a80*/  LDSM.16.M88.4 R168, [R234+0x1e080] ;  /* 0x01e08000eaa8783b */ /* 0x000fe60000000200 */
[----:B---3--:R-:W-:Y:S02]  /*3a90*/  FSEL R4, R6, -INF , !P3 ;  /* 0xff80000006047808 */ /* 0x008fe40005800000 */
[----:B------:R-:W1:Y:S01]  /*3aa0*/  LDSM.16.M88.4 R176, [R229+0xe080] ;  /* 0x00e08000e5b0783b */ /* 0x000e620000000200 */
[----:B------:R-:W-:Y:S02]  /*3ab0*/  ISETP.GT.AND P3, PT, R198, 0x1, P1 ;  /* 0x00000001c600780c */ /* 0x000fe40000f64270 */
[--C-:B------:R-:W-:Y:S02]  /*3ac0*/  FFMA.FTZ R4, R4, c[0x0][0x29c], -R201.reuse ;  /* 0x0000a70004047a23 */ /* 0x100fe400000108c9 */
[----:B------:R-:W-:Y:S01]  /*3ad0*/  ISETP.LT.OR P3, PT, R199, 0x2, P3 ;  /* 0x00000002c700780c */ /* 0x000fe20001f61670 */
[C---:B----4-:R-:W-:Y:S05]  /*3ae0*/  HMMA.16816.F32 R20, R164.reuse, R172, R20 ;  /* 0x000000aca414723c */ /* 0x050fea0000001814 */
[----:B------:R-:W-:Y:S02]  /*3af0*/  FSEL R8, R7, -INF , !P3 ;  /* 0xff80000007087808 */ /* 0x000fe40005800000 */
[----:B------:R-:W-:Y:S01]  /*3b00*/  ISETP.GT.AND P3, PT, R198, 0x10, P1 ;  /* 0x00000010c600780c */ /* 0x000fe20000f64270 */
[C---:B------:R-:W-:Y:S01]  /*3b10*/  HMMA.16816.F32 R24, R164.reuse, R174, R24 ;  /* 0x000000aea418723c */ /* 0x040fe20000001818 */
[----:B------:R-:W3:Y:S02]  /*3b20*/  LDSM.16.M88.4 R172, [R229+0xf080] ;  /* 0x00f08000e5ac783b */ /* 0x000ee40000000200 */
[----:B------:R-:W-:Y:S01]  /*3b30*/  ISETP.LT.OR P3, PT, R199, 0x11, P3 ;  /* 0x00000011c700780c */ /* 0x000fe20001f61670 */
[--C-:B------:R-:W-:Y:S03]  /*3b40*/  FFMA.FTZ R8, R8, c[0x0][0x29c], -R201.reuse ;  /* 0x0000a70008087a23 */ /* 0x100fe600000108c9 */
[----:B------:R-:W-:Y:S01]  /*3b50*/  FSEL R9, R10, -INF , !P3 ;  /* 0xff8000000a097808 */ /* 0x000fe20005800000 */
[C---:B------:R-:W-:Y:S03]  /*3b60*/  HMMA.16816.F32 R28, R164.reuse, R180, R28 ;  /* 0x000000b4a41c723c */ /* 0x040fe6000000181c */
[C---:B------:R-:W-:Y:S01]  /*3b70*/  ISETP.GT.AND P3, PT, R198.reuse, 0x11, P1 ;  /* 0x00000011c600780c */ /* 0x040fe20000f64270 */
[--C-:B------:R-:W-:Y:S03]  /*3b80*/  FFMA.FTZ R9, R9, c[0x0][0x29c], -R201.reuse ;  /* 0x0000a70009097a23 */ /* 0x100fe600000108c9 */
[----:B------:R-:W-:Y:S01]  /*3b90*/  ISETP.LT.OR P3, PT, R199, 0x12, P3 ;  /* 0x00000012c700780c */ /* 0x000fe20001f61670 */
[----:B------:R-:W-:Y:S01]  /*3ba0*/  HMMA.16816.F32 R32, R164, R182, R32 ;  /* 0x000000b6a420723c */ /* 0x000fe20000001820 */
[----:B------:R-:W-:Y:S05]  /*3bb0*/  LDSM.16.M88.4 R164, [R233+0x1e080] ;  /* 0x01e08000e9a4783b */ /* 0x000fea0000000200 */
[----:B------:R-:W4:Y:S02]  /*3bc0*/  LDSM.16.M88.4 R180, [R228+0xe080] ;  /* 0x00e08000e4b4783b */ /* 0x000f240000000200 */
[C---:B-1----:R-:W-:Y:S01]  /*3bd0*/  HMMA.16816.F32 R20, R168.reuse, R176, R20 ;  /* 0x000000b0a814723c */ /* 0x042fe20000001814 */
[----:B------:R1:W-:Y:S07]  /*3be0*/  MUFU.EX2 R176, R4 ;  /* 0x0000000400b07308 */ /* 0x0003ee0000000800 */
[C---:B------:R-:W-:Y:S08]  /*3bf0*/  HMMA.16816.F32 R24, R168.reuse, R178, R24 ;  /* 0x000000b2a818723c */ /* 0x040ff00000001818 */
[C---:B---3--:R-:W-:Y:S01]  /*3c00*/  HMMA.16816.F32 R28, R168.reuse, R172, R28 ;  /* 0x000000aca81c723c */ /* 0x048fe2000000181c */
[----:B------:R3:W-:Y:S07]  /*3c10*/  MUFU.EX2 R172, R8 ;  /* 0x0000000800ac7308 */ /* 0x0007ee0000000800 */
[----:B------:R-:W-:Y:S01]  /*3c20*/  HMMA.16816.F32 R32, R168, R174, R32 ;  /* 0x000000aea820723c */ /* 0x000fe20000001820 */
[----:B-1----:R-:W1:Y:S02]  /*3c30*/  LDSM.16.M88.4 R4, [R228+0xf080] ;  /* 0x00f08000e404783b */ /* 0x002e640000000200 */
[----:B------:R2:W-:Y:S05]  /*3c40*/  MUFU.EX2 R169, R9 ;  /* 0x0000000900a97308 */ /* 0x0005ea0000000800 */
[C---:B----4-:R-:W-:Y:S01]  /*3c50*/  HMMA.16816.F32 R20, R164.reuse, R180, R20 ;  /* 0x000000b4a414723c */ /* 0x050fe20000001814 */
[----:B---3--:R-:W3:Y:S07]  /*3c60*/  LDS R8, [R241.X4+0x20180] ;  /* 0x02018000f1087984 */ /* 0x008eee0000004800 */
[C---:B------:R-:W-:Y:S04]  /*3c70*/  HMMA.16816.F32 R24, R164.reuse, R182, R24 ;  /* 0x000000b6a418723c */ /* 0x040fe80000001818 */
[----:B--2---:R-:W-:Y:S02]  /*3c80*/  FSEL R9, R11, -INF , !P3 ;  /* 0xff8000000b097808 */ /* 0x004fe40005800000 */
[----:B------:R-:W-:Y:S03]  /*3c90*/  ISETP.GT.AND P3, PT, R198, 0x20, P1 ;  /* 0x00000020c600780c */ /* 0x000fe60000f64270 */
[--C-:B------:R-:W-:Y:S01]  /*3ca0*/  FFMA.FTZ R9, R9, c[0x0][0x29c], -R201.reuse ;  /* 0x0000a70009097a23 */ /* 0x100fe200000108c9 */
[----:B------:R-:W-:Y:S02]  /*3cb0*/  ISETP.LT.OR P3, PT, R199, 0x21, P3 ;  /* 0x00000021c700780c */ /* 0x000fe40001f61670 */
[----:B------:R-:W-:Y:S01]  /*3cc0*/  F2FP.PACK_AB R11, R185, R186 ;  /* 0x000000bab90b723e */ /* 0x000fe200000000ff */
[----:B------:R2:W4:Y:S01]  /*3cd0*/  MUFU.EX2 R168, R9 ;  /* 0x0000000900a87308 */ /* 0x0005220000000800 */
[C---:B-1----:R-:W-:Y:S08]  /*3ce0*/  HMMA.16816.F32 R28, R164.reuse, R4, R28 ;  /* 0x00000004a41c723c */ /* 0x042ff0000000181c */
[----:B------:R-:W-:Y:S07]  /*3cf0*/  HMMA.16816.F32 R32, R164, R6, R32 ;  /* 0x00000006a420723c */ /* 0x000fee0000001820 */
[----:B------:R-:W-:Y:S01]  /*3d00*/  F2FP.PACK_AB R6, R13, R184 ;  /* 0x000000b80d06723e */ /* 0x000fe200000000ff */
[--C-:B---3--:R-:W-:Y:S01]  /*3d10*/  FADD.FTZ R21, R21, -R8.reuse ;  /* 0x8000000815157221 */ /* 0x108fe20000010000 */
[----:B--2---:R-:W-:Y:S03]  /*3d20*/  FSEL R9, R14, -INF , !P3 ;  /* 0xff8000000e097808 */ /* 0x004fe60005800000 */
[--C-:B------:R-:W-:Y:S01]  /*3d30*/  FADD.FTZ R25, R25, -R8.reuse ;  /* 0x8000000819197221 */ /* 0x100fe20000010000 */
[----:B------:R-:W-:Y:S01]  /*3d40*/  ISETP.GT.AND P3, PT, R198, 0x21, P1 ;  /* 0x00000021c600780c */ /* 0x000fe20000f64270 */
[--C-:B------:R-:W-:Y:S01]  /*3d50*/  FADD.FTZ R20, R20, -R8.reuse ;  /* 0x8000000814147221 */ /* 0x100fe20000010000 */
[----:B------:R-:W-:Y:S01]  /*3d60*/  F2FP.PACK_AB R14, R187, R188 ;  /* 0x000000bcbb0e723e */ /* 0x000fe200000000ff */
[--C-:B------:R-:W-:Y:S01]  /*3d70*/  FFMA.FTZ R9, R9, c[0x0][0x29c], -R201.reuse ;  /* 0x0000a70009097a23 */ /* 0x100fe200000108c9 */
[----:B------:R-:W-:Y:S01]  /*3d80*/  ISETP.LT.OR P3, PT, R199, 0x22, P3 ;  /* 0x00000022c700780c */ /* 0x000fe20001f61670 */
[--C-:B------:R-:W-:Y:S01]  /*3d90*/  FADD.FTZ R29, R29, -R8.reuse ;  /* 0x800000081d1d7221 */ /* 0x100fe20000010000 */
[----:B----4-:R-:W-:Y:S01]  /*3da0*/  F2FP.PACK_AB R7, R168, R169 ;  /* 0x000000a9a807723e */ /* 0x010fe200000000ff */
[----:B------:R1:W-:Y:S01]  /*3db0*/  MUFU.EX2 R17, R9 ;  /* 0x0000000900117308 */ /* 0x0003e20000000800 */
[----:B------:R-:W-:Y:S01]  /*3dc0*/  FSEL R15, R15, -INF , !P3 ;  /* 0xff8000000f0f7808 */ /* 0x000fe20005800000 */
[--C-:B------:R-:W-:Y:S01]  /*3dd0*/  FADD.FTZ R24, R24, -R8.reuse ;  /* 0x8000000818187221 */ /* 0x100fe20000010000 */
[C---:B------:R-:W-:Y:S01]  /*3de0*/  ISETP.GT.AND P3, PT, R198.reuse, 0x30, P1 ;  /* 0x00000030c600780c */ /* 0x040fe20000f64270 */
[--C-:B------:R-:W-:Y:S01]  /*3df0*/  FADD.FTZ R33, R33, -R8.reuse ;  /* 0x8000000821217221 */ /* 0x100fe20000010000 */
[----:B------:R-:W-:Y:S01]  /*3e00*/  ISETP.GT.AND P1, PT, R198, 0x31, P1 ;  /* 0x00000031c600780c */ /* 0x000fe20000f24270 */
[--C-:B------:R-:W-:Y:S01]  /*3e10*/  FFMA.FTZ R4, R15, c[0x0][0x29c], -R201.reuse ;  /* 0x0000a7000f047a23 */ /* 0x100fe200000108c9 */
[C---:B------:R-:W-:Y:S01]  /*3e20*/  ISETP.LT.OR P3, PT, R199.reuse, 0x31, P3 ;  /* 0x00000031c700780c */ /* 0x040fe20001f61670 */
[--C-:B------:R-:W-:Y:S01]  /*3e30*/  FADD.FTZ R28, R28, -R8.reuse ;  /* 0x800000081c1c7221 */ /* 0x100fe20000010000 */
[----:B------:R-:W-:Y:S01]  /*3e40*/  ISETP.LT.OR P1, PT, R199, 0x32, P1 ;  /* 0x00000032c700780c */ /* 0x000fe20000f21670 */
[----:B------:R2:W3:Y:S01]  /*3e50*/  MUFU.EX2 R16, R4 ;  /* 0x0000000400107308 */ /* 0x0004e20000000800 */
[----:B------:R-:W-:Y:S01]  /*3e60*/  FSEL R5, R18, -INF , !P3 ;  /* 0xff80000012057808 */ /* 0x000fe20005800000 */
[----:B------:R-:W-:Y:S01]  /*3e70*/  FADD.FTZ R32, R32, -R8 ;  /* 0x8000000820207221 */ /* 0x000fe20000010000 */
[----:B------:R-:W-:Y:S01]  /*3e80*/  FSEL R19, R19, -INF , !P1 ;  /* 0xff80000013137808 */ /* 0x000fe20004800000 */
[----:B------:R-:W-:Y:S01]  /*3e90*/  FMUL.FTZ R20, R188, R20 ;  /* 0x00000014bc147220 */ /* 0x000fe20000410000 */
[----:B------:R-:W-:Y:S01]  /*3ea0*/  F2FP.PACK_AB R8, R200, R12 ;  /* 0x0000000cc808723e */ /* 0x000fe200000000ff */
[--C-:B------:R-:W-:Y:S01]  /*3eb0*/  FFMA.FTZ R5, R5, c[0x0][0x29c], -R201.reuse ;  /* 0x0000a70005057a23 */ /* 0x100fe200000108c9 */
[----:B------:R-:W-:Y:S01]  /*3ec0*/  PLOP3.LUT P1, PT, PT, PT, UP0, 0x80, 0x0 ;  /* 0x000000000000781c */ /* 0x000fe20003f2f008 */
[----:B------:R-:W-:Y:S02]  /*3ed0*/  FFMA.FTZ R201, R19, c[0x0][0x29c], -R201 ;  /* 0x0000a70013c97a23 */ /* 0x000fe400000108c9 */
[----:B------:R4:W-:Y:S01]  /*3ee0*/  MUFU.EX2 R15, R5 ;  /* 0x00000005000f7308 */ /* 0x0009e20000000800 */
[----:B------:R-:W-:Y:S02]  /*3ef0*/  FMUL.FTZ R24, R186, R24 ;  /* 0x00000018ba187220 */ /* 0x000fe40000410000 */
[----:B------:R-:W-:Y:S02]  /*3f00*/  FMUL.FTZ R10, R185, R25 ;  /* 0x00000019b90a7220 */ /* 0x000fe40000410000 */
[----:B-1----:R-:W-:Y:S02]  /*3f10*/  FMUL.FTZ R9, R187, R21 ;  /* 0x00000015bb097220 */ /* 0x002fe40000410000 */
[----:B------:R-:W-:Y:S01]  /*3f20*/  FMUL.FTZ R28, R184, R28 ;  /* 0x0000001cb81c7220 */ /* 0x000fe20000410000 */
[----:B------:R-:W-:Y:S01]  /*3f30*/  F2FP.PACK_AB R10, R10, R24 ;  /* 0x000000180a0a723e */ /* 0x000fe200000000ff */
[----:B------:R-:W-:Y:S01]  /*3f40*/  FMUL.FTZ R13, R13, R29 ;  /* 0x0000001d0d0d7220 */ /* 0x000fe20000410000 */
[----:B------:R-:W1:Y:S01]  /*3f50*/  MUFU.EX2 R201, R201 ;  /* 0x000000c900c97308 */ /* 0x000e620000000800 */
[----:B------:R-:W-:Y:S01]  /*3f60*/  F2FP.PACK_AB R9, R9, R20 ;  /* 0x000000140909723e */ /* 0x000fe200000000ff */
[----:B------:R-:W-:Y:S01]  /*3f70*/  FMUL.FTZ R32, R12, R32 ;  /* 0x000000200c207220 */ /* 0x000fe20000410000 */
[----:B--2---:R-:W2:Y:S01]  /*3f80*/  LDS R4, [R241.X4+0x201a0] ;  /* 0x0201a000f1047984 */ /* 0x004ea20000004800 */
[----:B------:R-:W-:Y:S01]  /*3f90*/  FMUL.FTZ R12, R200, R33 ;  /* 0x00000021c80c7220 */ /* 0x000fe20000410000 */
[----:B------:R-:W-:Y:S03]  /*3fa0*/  F2FP.PACK_AB R13, R13, R28 ;  /* 0x0000001c0d0d723e */ /* 0x000fe600000000ff */
[----:B------:R-:W-:Y:S01]  /*3fb0*/  STS [R244+0x20280], R14 ;  /* 0x0202800ef4007388 */ /* 0x000fe20000000800 */
[----:B------:R-:W-:Y:S02]  /*3fc0*/  F2FP.PACK_AB R12, R12, R32 ;  /* 0x000000200c0c723e */ /* 0x000fe400000000ff */
[----:B----4-:R-:W-:Y:S05]  /*3fd0*/  F2FP.PACK_AB R5, R172, R176 ;  /* 0x000000b0ac05723e */ /* 0x010fea00000000ff */
[----:B------:R3:W-:Y:S05]  /*3fe0*/  STS [R244+0x20680], R5 ;  /* 0x02068005f4007388 */ /* 0x0007ea0000000800 */
[----:B------:R-:W-:Y:S05]  /*3ff0*/  STS [R247+0x20280], R11 ;  /* 0x0202800bf7007388 */ /* 0x000fea0000000800 */
[----:B------:R-:W-:Y:S05]  /*4000*/  STS [R247+0x20680], R7 ;  /* 0x02068007f7007388 */ /* 0x000fea0000000800 */
[----:B------:R4:W-:Y:S01]  /*4010*/  STS [R245], R6 ;  /* 0x00000006f5007388 */ /* 0x0009e20000000800 */
[----:B---3--:R-:W-:Y:S01]  /*4020*/  F2FP.PACK_AB R5, R16, R17 ;  /* 0x000000111005723e */ /* 0x008fe200000000ff */
[--C-:B--2---:R-:W-:Y:S02]  /*4030*/  FADD.FTZ R22, R22, -R4.reuse ;  /* 0x8000000416167221 */ /* 0x104fe40000010000 */
[--C-:B------:R-:W-:Y:S02]  /*4040*/  FADD.FTZ R23, R23, -R4.reuse ;  /* 0x8000000417177221 */ /* 0x100fe40000010000 */
[----:B------:R1:W-:Y:S01]  /*4050*/  STS [R245+0x400], R5 ;  /* 0x00040005f5007388 */ /* 0x0003e20000000800 */
[----:B------:R-:W-:Y:S02]  /*4060*/  FMUL.FTZ R22, R176, R22 ;  /* 0x00000016b0167220 */ /* 0x000fe40000410000 */
[----:B------:R-:W-:Y:S02]  /*4070*/  FMUL.FTZ R23, R172, R23 ;  /* 0x00000017ac177220 */ /* 0x000fe40000410000 */
[----:B------:R-:W-:Y:S01]  /*4080*/  STS [R246], R8 ;  /* 0x00000008f6007388 */ /* 0x000fe20000000800 */
[--C-:B------:R-:W-:Y:S02]  /*4090*/  FADD.FTZ R27, R27, -R4.reuse ;  /* 0x800000041b1b7221 */ /* 0x100fe40000010000 */
[--C-:B------:R-:W-:Y:S02]  /*40a0*/  FADD.FTZ R26, R26, -R4.reuse ;  /* 0x800000041a1a7221 */ /* 0x100fe40000010000 */
[----:B----4-:R-:W-:Y:S02]  /*40b0*/  FMUL.FTZ R6, R168, R27 ;  /* 0x0000001ba8067220 */ /* 0x010fe40000410000 */
[----:B------:R-:W-:Y:S02]  /*40c0*/  FMUL.FTZ R26, R169, R26 ;  /* 0x0000001aa91a7220 */ /* 0x000fe40000410000 */
[--C-:B------:R-:W-:Y:S02]  /*40d0*/  FADD.FTZ R30, R30, -R4.reuse ;  /* 0x800000041e1e7221 */ /* 0x100fe40000010000 */
[--C-:B------:R-:W-:Y:S01]  /*40e0*/  FADD.FTZ R31, R31, -R4.reuse ;  /* 0x800000041f1f7221 */ /* 0x100fe20000010000 */
[----:B------:R-:W-:Y:S01]  /*40f0*/  F2FP.PACK_AB R6, R6, R26 ;  /* 0x0000001a0606723e */ /* 0x000fe200000000ff */
[----:B------:R-:W-:Y:S02]  /*4100*/  FMUL.FTZ R30, R17, R30 ;  /* 0x0000001e111e7220 */ /* 0x000fe40000410000 */
[----:B------:R-:W-:Y:S02]  /*4110*/  FMUL.FTZ R31, R16, R31 ;  /* 0x0000001f101f7220 */ /* 0x000fe40000410000 */
[--C-:B------:R-:W-:Y:S02]  /*4120*/  FADD.FTZ R35, R35, -R4.reuse ;  /* 0x8000000423237221 */ /* 0x100fe40000010000 */
[----:B------:R-:W-:Y:S01]  /*4130*/  FADD.FTZ R34, R34, -R4 ;  /* 0x8000000422227221 */ /* 0x000fe20000010000 */
[C---:B-1----:R-:W-:Y:S01]  /*4140*/  F2FP.PACK_AB R5, R201.reuse, R15 ;  /* 0x0000000fc905723e */ /* 0x042fe200000000ff */
[----:B------:R-:W-:Y:S02]  /*4150*/  FMUL.FTZ R4, R201, R35 ;  /* 0x00000023c9047220 */ /* 0x000fe40000410000 */
[----:B------:R-:W-:Y:S02]  /*4160*/  FMUL.FTZ R34, R15, R34 ;  /* 0x000000220f227220 */ /* 0x000fe40000410000 */
[----:B------:R1:W-:Y:S03]  /*4170*/  STS [R246+0x400], R5 ;  /* 0x00040005f6007388 */ /* 0x0003e60000000800 */
[----:B------:R-:W-:Y:S02]  /*4180*/  F2FP.PACK_AB R4, R4, R34 ;  /* 0x000000220404723e */ /* 0x000fe400000000ff */
        /* <DEDUP_REMOVED lines=115> */
[----:B------:R-:W-:Y:S01]  /*48c0*/  USHF.L.U32 UR17, UR14, 0x6, URZ ;  /* 0x000000060e117899 */ /* 0x000fe2000800063f */
[----:B-----5:R-:W-:Y:S01]  /*48d0*/  IMAD.MOV.U32 R8, RZ, RZ, R224 ;  /* 0x000000ffff087224 */ /* 0x020fe200078e00e0 */
[----:B------:R-:W-:Y:S01]  /*48e0*/  USHF.R.S32.HI UR12, URZ, 0x1f, UR14 ;  /* 0x0000001f3f0c7899 */ /* 0x000fe2000801140e */
[----:B------:R-:W3:Y:S01]  /*48f0*/  LDL R202, [R1+0x24] ;  /* 0x0000240001ca7983 */ /* 0x000ee20000100800 */
[----:B------:R-:W-:Y:S01]  /*4900*/  IMAD.MOV.U32 R9, RZ, RZ, R225 ;  /* 0x000000ffff097224 */ /* 0x000fe200078e00e1 */
[----:B------:R-:W-:Y:S01]  /*4910*/  USHF.R.S32.HI UR13, URZ, 0x1f, UR17 ;  /* 0x0000001f3f0d7899 */ /* 0x000fe20008011411 */
[----:B------:R-:W-:Y:S01]  /*4920*/  IMAD.U32 R15, RZ, RZ, UR17 ;  /* 0x00000011ff0f7e24 */ /* 0x000fe2000f8e00ff */
[----:B------:R-:W1:Y:S01]  /*4930*/  S2R R11, SR_CTAID.Y ;  /* 0x00000000000b7919 */ /* 0x000e620000002600 */
[----:B------:R-:W-:Y:S01]  /*4940*/  ULDC.64 UR4, c[0x0][0x208] ;  /* 0x0000820000047ab9 */ /* 0x000fe20000000a00 */
[----:B------:R-:W-:Y:S01]  /*4950*/  IMAD.U32 R16, RZ, RZ, UR7 ;  /* 0x00000007ff107e24 */ /* 0x000fe2000f8e00ff */
[----:B------:R-:W-:Y:S01]  /*4960*/  UIMAD UR12, UR12, UR4, URZ ;  /* 0x000000040c0c72a4 */ /* 0x000fe2000f8e023f */
[----:B------:R-:W-:Y:S01]  /*4970*/  IMAD.U32 R17, RZ, RZ, UR13 ;  /* 0x0000000dff117e24 */ /* 0x000fe2000f8e00ff */
[----:B------:R-:W-:Y:S02]  /*4980*/  UIMAD.WIDE.U32 UR24, UR14, UR4, URZ ;  /* 0x000000040e1872a5 */ /* 0x000fe4000f8e003f */
[----:B------:R-:W-:Y:S02]  /*4990*/  UIMAD UR12, UR14, UR5, UR12 ;  /* 0x000000050e0c72a4 */ /* 0x000fe4000f8e020c */
[----:B------:R-:W-:Y:S02]  /*49a0*/  USHF.L.U32 UR4, UR24, 0x6, URZ ;  /* 0x0000000618047899 */ /* 0x000fe4000800063f */
[----:B------:R-:W-:Y:S04]  /*49b0*/  UIADD3 UR12, UR25, UR12, URZ ;  /* 0x0000000c190c7290 */ /* 0x000fe8000fffe03f */
[----:B------:R-:W-:Y:S01]  /*49c0*/  USHF.L.U64.HI UR12, UR24, 0x6, UR12 ;  /* 0x00000006180c7899 */ /* 0x000fe2000801020c */
[----:B-1----:R-:W-:Y:S01]  /*49d0*/  SHF.R.S32.HI R10, RZ, 0x1f, R11 ;  /* 0x0000001fff0a7819 */ /* 0x002fe2000001140b */
[----:B------:R-:W-:Y:S04]  /*49e0*/  IMAD.WIDE.U32 R8, R11, c[0x0][0x288], R8 ;  /* 0x0000a2000b087a25 */ /* 0x000fe800078e0008 */
[----:B------:R-:W-:Y:S01]  /*49f0*/  IMAD R10, R10, c[0x0][0x288], RZ ;  /* 0x0000a2000a0a7a24 */ /* 0x000fe200078e02ff */
[----:B------:R-:W-:Y:S03]  /*4a00*/  IADD3 R15, P3, P1, R15, UR18, R8 ;  /* 0x000000120f0f7c10 */ /* 0x000fe6000f97e008 */
[----:B------:R-:W-:Y:S02]  /*4a10*/  IMAD R10, R11, c[0x0][0x28c], R10 ;  /* 0x0000a3000b0a7a24 */ /* 0x000fe400078e020a */
[----:B------:R-:W-:Y:S02]  /*4a20*/  IMAD.U32 R11, RZ, RZ, UR6 ;  /* 0x00000006ff0b7e24 */ /* 0x000fe4000f8e00ff */
[----:B------:R-:W-:Y:S05]  /*4a30*/  IMAD.IADD R8, R9, 0x1, R10 ;  /* 0x0000000109087824 */ /* 0x000fea00078e020a */
[----:B------:R-:W-:Y:S01]  /*4a40*/  IADD3.X R17, R17, UR9, R8, P3, P1 ;  /* 0x0000000911117c10 */ /* 0x000fe20009fe2408 */
[----:B------:R-:W-:Y:S05]  /*4a50*/  IMAD.U32 R8, RZ, RZ, UR17 ;  /* 0x00000011ff087e24 */ /* 0x000fea000f8e00ff */
[----:B------:R-:W-:Y:S04]  /*4a60*/  IADD3 R8, -R250, c[0x0][0x168], -R8 ;  /* 0x00005a00fa087a10 */ /* 0x000fe80007ffe908 */
[C---:B------:R-:W-:Y:S02]  /*4a70*/  ISETP.LT.OR P6, PT, R8.reuse, 0x1, !P5 ;  /* 0x000000010800780c */ /* 0x040fe40006fc1670 */
[----:B------:R-:W-:Y:S02]  /*4a80*/  ISETP.LT.OR P5, PT, R8, 0x21, !P5 ;  /* 0x000000210800780c */ /* 0x000fe40006fa1670 */
[C---:B--2---:R-:W-:Y:S02]  /*4a90*/  IADD3 R9, P4, R204.reuse, UR4, RZ ;  /* 0x00000004cc097c10 */ /* 0x044fe4000ff9e0ff */
[----:B------:R-:W-:Y:S02]  /*4aa0*/  IADD3 R11, P3, P1, R204, UR4, R11 ;  /* 0x00000004cc0b7c10 */ /* 0x000fe4000f97e00b */
[C---:B---3--:R-:W-:Y:S02]  /*4ab0*/  IADD3.X R13, R202.reuse, UR12, RZ, P4, !PT ;  /* 0x0000000cca0d7c10 */ /* 0x048fe4000a7fe4ff */
[----:B------:R-:W-:Y:S02]  /*4ac0*/  LEA R12, P4, R9, c[0x0][0x1f0], 0x1 ;  /* 0x00007c00090c7a11 */ /* 0x000fe400078808ff */
[----:B------:R-:W-:Y:S02]  /*4ad0*/  IADD3.X R16, R202, UR12, R16, P3, P1 ;  /* 0x0000000cca107c10 */ /* 0x000fe40009fe2410 */
[----:B------:R-:W-:Y:S02]  /*4ae0*/  LEA R10, P3, R11, c[0x0][0x1f0], 0x1 ;  /* 0x00007c000b0a7a11 */ /* 0x000fe400078608ff */
[----:B------:R-:W-:Y:S02]  /*4af0*/  LEA R14, P1, R15, c[0x0][0x280], 0x2 ;  /* 0x0000a0000f0e7a11 */ /* 0x000fe400078210ff */
[----:B------:R-:W-:Y:S02]  /*4b00*/  LEA.HI.X R13, R9, c[0x0][0x1f4], R13, 0x1, P4 ;  /* 0x00007d00090d7a11 */ /* 0x000fe400020f0c0d */
[----:B------:R-:W-:Y:S02]  /*4b10*/  LOP3.LUT P4, RZ, R242, 0x2, RZ, 0xc0, !PT ;  /* 0x00000002f2ff7812 */ /* 0x000fe4000788c0ff */
[----:B------:R-:W-:Y:S01]  /*4b20*/  LEA.HI.X R11, R11, c[0x0][0x1f4], R16, 0x1, P3 ;  /* 0x00007d000b0b7a11 */ /* 0x000fe200018f0c10 */
[----:B------:R-:W-:Y:S01]  /*4b30*/  @!PT LDS RZ, [RZ] ;  /* 0x00000000fffff984 */ /* 0x000fe20000000800 */
[----:B------:R-:W-:Y:S01]  /*4b40*/  @!PT LDS RZ, [RZ] ;  /* 0x00000000fffff984 */ /* 0x000fe20000000800 */
[----:B------:R-:W-:Y:S01]  /*4b50*/  @!PT LDS RZ, [RZ] ;  /* 0x00000000fffff984 */ /* 0x000fe20000000800 */
[----:B------:R1:W-:Y:S01]  /*4b60*/  LDGSTS.E.BYPASS.LTC128B.128 [R240+0x18080], [R12.64], !P6 ;  /* 0x180800000cf07fae */ /* 0x0003e2000f101d56 */
[----:B------:R-:W-:Y:S02]  /*4b70*/  LEA.HI.X R15, R15, c[0x0][0x284], R17, 0x2, P1 ;  /* 0x0000a1000f0f7a11 */ /* 0x000fe400008f1411 */
[----:B------:R-:W-:Y:S02]  /*4b80*/  ISETP.LT.OR P3, PT, R8, 0x1, !P4 ;  /* 0x000000010800780c */ /* 0x000fe40006761670 */
[----:B------:R-:W-:Y:S02]  /*4b90*/  LOP3.LUT P1, RZ, R242, 0x4, RZ, 0xc0, !PT ;  /* 0x00000004f2ff7812 */ /* 0x000fe4000782c0ff */
[C---:B------:R-:W-:Y:S02]  /*4ba0*/  ISETP.LT.OR P4, PT, R8.reuse, 0x21, !P4 ;  /* 0x000000210800780c */ /* 0x040fe40006781670 */
[C---:B------:R-:W-:Y:S02]  /*4bb0*/  ISETP.LT.OR P6, PT, R8.reuse, 0x1, !P1 ;  /* 0x000000010800780c */ /* 0x040fe40004fc1670 */
[----:B------:R-:W-:Y:S05]  /*4bc0*/  ISETP.LT.OR P1, PT, R8, 0x21, !P1 ;  /* 0x000000210800780c */ /* 0x000fea0004f21670 */
[----:B------:R1:W-:Y:S01]  /*4bd0*/  LDGSTS.E.BYPASS.LTC128B.128 [R240+0x1a080], [R12.64+0x80], !P3 ;  /* 0x1a0800800cf07fae */ /* 0x0003e2000d901d56 */
[----:B------:R-:W-:Y:S05]  /*4be0*/  LOP3.LUT P3, RZ, R242, 0x8, RZ, 0xc0, !PT ;  /* 0x00000008f2ff7812 */ /* 0x000fea000786c0ff */
[----:B------:R1:W-:Y:S01]  /*4bf0*/  LDGSTS.E.BYPASS.LTC128B.128 [R240+0x1c080], [R12.64+0x100], !P6 ;  /* 0x1c0801000cf07fae */ /* 0x0003e2000f101d56 */
[C---:B------:R-:W-:Y:S02]  /*4c00*/  ISETP.LT.OR P6, PT, R8.reuse, 0x1, !P3 ;  /* 0x000000010800780c */ /* 0x040fe40005fc1670 */
[----:B------:R-:W-:Y:S01]  /*4c10*/  ISETP.LT.OR P3, PT, R8, 0x21, !P3 ;  /* 0x000000210800780c */ /* 0x000fe20005f61670 */
[----:B------:R-:W-:Y:S10]  /*4c20*/  @!P0 IMAD.SHL.U32 R8, R248, 0x10, RZ ;  /* 0x00000010f8088824 */ /* 0x000ff400078e00ff */
[----:B------:R1:W-:Y:S04]  /*4c30*/  LDGSTS.E.BYPASS.LTC128B.128 [R240+0x1e080], [R12.64+0x180], !P6 ;  /* 0x1e0801800cf07fae */ /* 0x0003e8000f101d56 */
[----:B------:R1:W-:Y:S04]  /*4c40*/  LDGSTS.E.BYPASS.LTC128B.128 [R240+0x19080], [R10.64], !P5 ;  /* 0x190800000af07fae */ /* 0x0003e8000e901d56 */
[----:B------:R1:W-:Y:S04]  /*4c50*/  LDGSTS.E.BYPASS.LTC128B.128 [R240+0x1b080], [R10.64+0x80], !P4 ;  /* 0x1b0800800af07fae */ /* 0x0003e8000e101d56 */
[----:B------:R1:W-:Y:S04]  /*4c60*/  LDGSTS.E.BYPASS.LTC128B.128 [R240+0x1d080], [R10.64+0x100], !P1 ;  /* 0x1d0801000af07fae */ /* 0x0003e8000c901d56 */
[----:B------:R1:W-:Y:S04]  /*4c70*/  LDGSTS.E.BYPASS.LTC128B.128 [R240+0x1f080], [R10.64+0x180], !P3 ;  /* 0x1f0801800af07fae */ /* 0x0003e8000d901d56 */
[----:B------:R1:W-:Y:S02]  /*4c80*/  @!P0 LDGSTS.E.BYPASS.LTC128B.128 [R8+0x20180], [R14.64] ;  /* 0x201800000e088fae */ /* 0x0003e4000b901d56 */
.L_x_705:
[-C--:B-123--:R-:W-:Y:S01]  /*4c90*/  HMMA.16816.F32 R100, R4, R20.reuse, R100 ;  /* 0x000000140464723c */ /* 0x08efe20000001864 */
[----:B------:R-:W-:Y:S01]  /*4ca0*/  LDSM.16.MT88.4 R8, [R0+0x11080] ;  /* 0x011080000008783b */ /* 0x000fe20000004200 */
[----:B------:R-:W-:Y:S06]  /*4cb0*/  PLOP3.LUT P1, PT, PT, PT, UP0, 0x80, 0x0 ;  /* 0x000000000000781c */ /* 0x000fec0003f2f008 */
        /* <DEDUP_REMOVED lines=91> */
[----:B-----5:R-:W-:Y:S01]  /*5270*/  IMAD.MOV.U32 R180, RZ, RZ, R224 ;  /* 0x000000ffffb47224 */ /* 0x020fe200078e00e0 */
[----:B------:R-:W-:Y:S01]  /*5280*/  USHF.R.S32.HI UR17, URZ, 0x1f, UR14 ;  /* 0x0000001f3f117899 */ /* 0x000fe2000801140e */
[----:B------:R-:W-:Y:S01]  /*5290*/  IMAD.MOV.U32 R181, RZ, RZ, R225 ;  /* 0x000000ffffb57224 */ /* 0x000fe200078e00e1 */
[----:B----4-:R-:W4:Y:S01]  /*52a0*/  LDL R224, [R1+0x28] ;  /* 0x0000280001e07983 */ /* 0x010f220000100800 */
[----:B------:R-:W-:Y:S01]  /*52b0*/  USHF.L.U32 UR13, UR14, 0x6, URZ ;  /* 0x000000060e0d7899 */ /* 0x000fe2000800063f */
[----:B------:R-:W-:Y:S01]  /*52c0*/  IMAD.MOV.U32 R4, RZ, RZ, R180 ;  /* 0x000000ffff047224 */ /* 0x000fe200078e00b4 */
[----:B------:R-:W-:Y:S01]  /*52d0*/  ULDC.64 UR4, c[0x0][0x178] ;  /* 0x00005e0000047ab9 */ /* 0x000fe20000000a00 */
[----:B------:R-:W3:Y:S01]  /*52e0*/  S2R R7, SR_CTAID.Y ;  /* 0x0000000000077919 */ /* 0x000ee20000002600 */
[----:B------:R-:W-:Y:S01]  /*52f0*/  IMAD.MOV.U32 R5, RZ, RZ, R181 ;  /* 0x000000ffff057224 */ /* 0x000fe200078e00b5 */
[----:B------:R-:W-:Y:S01]  /*5300*/  UIMAD UR17, UR17, UR4, URZ ;  /* 0x00000004111172a4 */ /* 0x000fe2000f8e023f */
[----:B------:R-:W-:Y:S01]  /*5310*/  IMAD.U32 R11, RZ, RZ, UR13 ;  /* 0x0000000dff0b7e24 */ /* 0x000fe2000f8e00ff */
[----:B------:R-:W-:Y:S02]  /*5320*/  USHF.R.S32.HI UR12, URZ, 0x1f, UR13 ;  /* 0x0000001f3f0c7899 */ /* 0x000fe4000801140d */
[----:B------:R-:W-:Y:S02]  /*5330*/  UIMAD.WIDE.U32 UR26, UR14, UR4, URZ ;  /* 0x000000040e1a72a5 */ /* 0x000fe4000f8e003f */
[----:B------:R-:W-:Y:S02]  /*5340*/  UIMAD UR17, UR14, UR5, UR17 ;  /* 0x000000050e1172a4 */ /* 0x000fe4000f8e0211 */
[----:B------:R-:W-:Y:S01]  /*5350*/  USHF.L.U32 UR24, UR26, 0x6, URZ ;  /* 0x000000061a187899 */ /* 0x000fe2000800063f */
[----:B------:R-:W-:Y:S01]  /*5360*/  IMAD.U32 R13, RZ, RZ, UR12 ;  /* 0x0000000cff0d7e24 */ /* 0x000fe2000f8e00ff */
[----:B------:R-:W-:Y:S02]  /*5370*/  UIADD3 UR17, UR27, UR17, URZ ;  /* 0x000000111b117290 */ /* 0x000fe4000fffe03f */
[----:B------:R-:W-:Y:S02]  /*5380*/  ULEA UR12, UP0, UR4, UR24, 0x5 ;  /* 0x00000018040c7291 */ /* 0x000fe4000f80283f */
[----:B------:R-:W-:Y:S04]  /*5390*/  USHF.L.U64.HI UR17, UR26, 0x6, UR17 ;  /* 0x000000061a117899 */ /* 0x000fe80008010211 */
[----:B------:R-:W-:Y:S01]  /*53a0*/  ULEA.HI.X UR4, UR4, UR17, UR5, 0x5, UP0 ;  /* 0x0000001104047291 */ /* 0x000fe200080f2c05 */
[----:B---3--:R-:W-:Y:S01]  /*53b0*/  SHF.R.S32.HI R6, RZ, 0x1f, R7 ;  /* 0x0000001fff067819 */ /* 0x008fe20000011407 */
[----:B------:R-:W-:Y:S04]  /*53c0*/  IMAD.WIDE.U32 R4, R7, c[0x0][0x270], R4 ;  /* 0x00009c0007047a25 */ /* 0x000fe800078e0004 */
[----:B------:R-:W-:Y:S01]  /*53d0*/  IMAD R6, R6, c[0x0][0x270], RZ ;  /* 0x00009c0006067a24 */ /* 0x000fe200078e02ff */
[----:B------:R-:W-:Y:S01]  /*53e0*/  IADD3 R11, P3, P1, R11, UR20, R4 ;  /* 0x000000140b0b7c10 */ /* 0x000fe2000f97e004 */
[----:B------:R-:W-:Y:S02]  /*53f0*/  IMAD.U32 R4, RZ, RZ, UR13 ;  /* 0x0000000dff047e24 */ /* 0x000fe4000f8e00ff */
[----:B------:R-:W-:Y:S03]  /*5400*/  IMAD R6, R7, c[0x0][0x274], R6 ;  /* 0x00009d0007067a24 */ /* 0x000fe600078e0206 */
[----:B------:R-:W-:Y:S01]  /*5410*/  IADD3 R4, -R250, c[0x0][0x168], -R4 ;  /* 0x00005a00fa047a10 */ /* 0x000fe20007ffe904 */
[----:B------:R-:W-:Y:S03]  /*5420*/  IMAD.IADD R5, R5, 0x1, R6 ;  /* 0x0000000105057824 */ /* 0x000fe600078e0206 */
[C---:B------:R-:W-:Y:S02]  /*5430*/  ISETP.LT.OR P6, PT, R4.reuse, 0x1, !P5 ;  /* 0x000000010400780c */ /* 0x040fe40006fc1670 */
[----:B------:R-:W-:Y:S02]  /*5440*/  IADD3.X R13, R13, UR8, R5, P3, P1 ;  /* 0x000000080d0d7c10 */ /* 0x000fe40009fe2405 */
[----:B------:R-:W-:Y:S02]  /*5450*/  ISETP.LT.OR P5, PT, R4, 0x21, !P5 ;  /* 0x000000210400780c */ /* 0x000fe40006fa1670 */
[C---:B--2---:R-:W-:Y:S02]  /*5460*/  IADD3 R5, P1, R226.reuse, UR24, RZ ;  /* 0x00000018e2057c10 */ /* 0x044fe4000ff3e0ff */
[----:B------:R-:W-:Y:S02]  /*5470*/  IADD3 R7, P3, R226, UR12, RZ ;  /* 0x0000000ce2077c10 */ /* 0x000fe4000ff7e0ff */
[----:B------:R-:W-:Y:S02]  /*5480*/  LEA R8, P4, R5, c[0x0][0x160], 0x1 ;  /* 0x0000580005087a11 */ /* 0x000fe400078808ff */
[C---:B----4-:R-:W-:Y:S02]  /*5490*/  IADD3.X R9, R224.reuse, UR17, RZ, P1, !PT ;  /* 0x00000011e0097c10 */ /* 0x050fe40008ffe4ff */
[----:B------:R-:W-:Y:S02]  /*54a0*/  LEA R10, P1, R11, c[0x0][0x258], 0x2 ;  /* 0x000096000b0a7a11 */ /* 0x000fe400078210ff */
[----:B------:R-:W-:Y:S02]  /*54b0*/  LEA.HI.X R9, R5, c[0x0][0x164], R9, 0x1, P4 ;  /* 0x0000590005097a11 */ /* 0x000fe400020f0c09 */
[----:B------:R-:W-:Y:S02]  /*54c0*/  IADD3.X R12, R224, UR4, RZ, P3, !PT ;  /* 0x00000004e00c7c10 */ /* 0x000fe40009ffe4ff */
[----:B------:R-:W-:Y:S01]  /*54d0*/  LEA R6, P3, R7, c[0x0][0x160], 0x1 ;  /* 0x0000580007067a11 */ /* 0x000fe200078608ff */
[----:B------:R-:W-:Y:S01]  /*54e0*/  @!PT LDS RZ, [RZ] ;  /* 0x00000000fffff984 */ /* 0x000fe20000000800 */
[----:B------:R-:W-:Y:S01]  /*54f0*/  @!PT LDS RZ, [RZ] ;  /* 0x00000000fffff984 */ /* 0x000fe20000000800 */
[----:B------:R-:W-:Y:S01]  /*5500*/  @!PT LDS RZ, [RZ] ;  /* 0x00000000fffff984 */ /* 0x000fe20000000800 */
[----:B------:R2:W-:Y:S01]  /*5510*/  LDGSTS.E.BYPASS.LTC128B.128 [R240+0x10080], [R8.64], !P6 ;  /* 0x1008000008f07fae */ /* 0x0005e2000f101d56 */
[----:B------:R-:W-:Y:S02]  /*5520*/  LOP3.LUT P4, RZ, R243, 0x2, RZ, 0xc0, !PT ;  /* 0x00000002f3ff7812 */ /* 0x000fe4000788c0ff */
[----:B------:R-:W-:Y:S02]  /*5530*/  LEA.HI.X R11, R11, c[0x0][0x25c], R13, 0x2, P1 ;  /* 0x000097000b0b7a11 */ /* 0x000fe400008f140d */
[----:B------:R-:W-:Y:S02]  /*5540*/  LEA.HI.X R7, R7, c[0x0][0x164], R12, 0x1, P3 ;  /* 0x0000590007077a11 */ /* 0x000fe400018f0c0c */
[C---:B------:R-:W-:Y:S02]  /*5550*/  ISETP.LT.OR P3, PT, R4.reuse, 0x1, !P4 ;  /* 0x000000010400780c */ /* 0x040fe40006761670 */
[C---:B------:R-:W-:Y:S02]  /*5560*/  LOP3.LUT P1, RZ, R243.reuse, 0x4, RZ, 0xc0, !PT ;  /* 0x00000004f3ff7812 */ /* 0x040fe4000782c0ff */
[C---:B------:R-:W-:Y:S02]  /*5570*/  ISETP.LT.OR P4, PT, R4.reuse, 0x21, !P4 ;  /* 0x000000210400780c */ /* 0x040fe40006781670 */
[C---:B------:R-:W-:Y:S02]  /*5580*/  ISETP.LT.OR P6, PT, R4.reuse, 0x1, !P1 ;  /* 0x000000010400780c */ /* 0x040fe40004fc1670 */
[C---:B------:R-:W-:Y:S05]  /*5590*/  ISETP.LT.OR P1, PT, R4.reuse, 0x21, !P1 ;  /* 0x000000210400780c */ /* 0x040fea0004f21670 */
        /* <DEDUP_REMOVED lines=12> */
.L_x_706:
[-C--:B--2---:R-:W-:Y:S01]  /*5660*/  HMMA.16816.F32 R4, R192, R16.reuse, RZ ;  /* 0x00000010c004723c */ /* 0x084fe200000018ff */
[----:B-----5:R-:W-:Y:S01]  /*5670*/  LDSM.16.MT88.4 R224, [R0+0x3080] ;  /* 0x0030800000e0783b */ /* 0x020fe20000004200 */
        /* <DEDUP_REMOVED lines=37> */
[----:B------:R-:W-:Y:S07]  /*58d0*/  LDSM.16.MT88.4 R208, [R0+0x1880] ;  /* 0x0018800000d0783b */ /* 0x000fee0000004200 */
[----:B------:R-:W-:Y:S01]  /*58e0*/  HMMA.16816.F32 R192, R200, R222, R192 ;  /* 0x000000dec8c0723c */ /* 0x000fe200000018c0 */
[----:B------:R-:W4:Y:S04]  /*58f0*/  LDSM.16.MT88.4 R200, [R0+0x7080] ;  /* 0x0070800000c8783b */ /* 0x000f280000004200 */
[----:B------:R-:W-:Y:S03]  /*5900*/  LDSM.16.M88.4 R220, [R238+0x1000] ;  /* 0x00100000eedc783b */ /* 0x000fe60000000200 */
[-C--:B-1----:R-:W-:Y:S08]  /*5910*/  HMMA.16816.F32 R4, R196, R204.reuse, R4 ;  /* 0x000000ccc404723c */ /* 0x082ff00000001804 */
[C---:B--2---:R-:W-:Y:S08]  /*5920*/  HMMA.16816.F32 R8, R212.reuse, R204, R8 ;  /* 0x000000ccd408723c */ /* 0x044ff00000001808 */
[-C--:B------:R-:W-:Y:S08]  /*5930*/  HMMA.16816.F32 R12, R212, R206.reuse, R12 ;  /* 0x000000ced40c723c */ /* 0x080ff0000000180c */
[C---:B------:R-:W-:Y:S01]  /*5940*/  HMMA.16816.F32 R16, R196.reuse, R206, R16 ;  /* 0x000000cec410723c */ /* 0x040fe20000001810 */
[----:B------:R-:W1:Y:S07]  /*5950*/  LDSM.16.M88.4 R204, [R238] ;  /* 0x00000000eecc783b */ /* 0x000e6e0000000200 */
[-C--:B------:R-:W-:Y:S08]  /*5960*/  HMMA.16816.F32 R20, R196, R224.reuse, R20 ;  /* 0x000000e0c414723c */ /* 0x080ff00000001814 */
[C---:B------:R-:W-:Y:S08]  /*5970*/  HMMA.16816.F32 R24, R212.reuse, R224, R24 ;  /* 0x000000e0d418723c */ /* 0x040ff00000001818 */
[-C--:B------:R-:W-:Y:S08]  /*5980*/  HMMA.16816.F32 R28, R212, R226.reuse, R28 ;  /* 0x000000e2d41c723c */ /* 0x080ff0000000181c */
[C---:B------:R-:W-:Y:S01]  /*5990*/  HMMA.16816.F32 R32, R196.reuse, R226, R32 ;  /* 0x000000e2c420723c */ /* 0x040fe20000001820 */
[----:B------:R-:W2:Y:S07]  /*59a0*/  LDSM.16.MT88.4 R224, [R0+0x3880] ;  /* 0x0038800000e0783b */ /* 0x000eae0000004200 */
[-C--:B---3--:R-:W-:Y:S08]  /*59b0*/  HMMA.16816.F32 R164, R196, R216.reuse, R164 ;  /* 0x000000d8c4a4723c */ /* 0x088ff000000018a4 */
[C---:B------:R-:W-:Y:S08]  /*59c0*/  HMMA.16816.F32 R168, R212.reuse, R216, R168 ;  /* 0x000000d8d4a8723c */ /* 0x040ff000000018a8 */
[-C--:B------:R-:W-:Y:S08]  /*59d0*/  HMMA.16816.F32 R172, R212, R218.reuse, R172 ;  /* 0x000000dad4ac723c */ /* 0x080ff000000018ac */
[C---:B------:R-:W-:Y:S01]  /*59e0*/  HMMA.16816.F32 R176, R196.reuse, R218, R176 ;  /* 0x000000dac4b0723c */ /* 0x040fe200000018b0 */
[----:B------:R-:W3:Y:S07]  /*59f0*/  LDSM.16.MT88.4 R216, [R0+0x5880] ;  /* 0x0058800000d8783b */ /* 0x000eee0000004200 */
[-C--:B----4-:R-:W-:Y:S08]  /*5a00*/  HMMA.16816.F32 R180, R196, R200.reuse, R180 ;  /* 0x000000c8c4b4723c */ /* 0x090ff000000018b4 */
[C---:B------:R-:W-:Y:S01]  /*5a10*/  HMMA.16816.F32 R184, R212.reuse, R200, R184 ;  /* 0x000000c8d4b8723c */ /* 0x040fe200000018b8 */
[----:B------:R-:W4:Y:S07]  /*5a20*/  LDL R201, [R1+0x2c] ;  /* 0x00002c0001c97983 */ /* 0x000f2e0000100800 */
[-C--:B------:R-:W-:Y:S01]  /*5a30*/  HMMA.16816.F32 R188, R212, R202.reuse, R188 ;  /* 0x000000cad4bc723c */ /* 0x080fe200000018bc */
[----:B------:R-:W2:Y:S07]  /*5a40*/  LDSM.16.MT88.4 R212, [R0+0x7880] ;  /* 0x0078800000d4783b */ /* 0x000eae0000004200 */
[----:B------:R-:W-:Y:S01]  /*5a50*/  HMMA.16816.F32 R192, R196, R202, R192 ;  /* 0x000000cac4c0723c */ /* 0x000fe200000018c0 */
[----:B------:R-:W4:Y:S06]  /*5a60*/  LDL.64 R202, [R1+0x30] ;  /* 0x0000300001ca7983 */ /* 0x000f2c0000100a00 */
[----:B------:R-:W-:Y:S01]  /*5a70*/  IMAD.U32 R198, RZ, RZ, UR10 ;  /* 0x0000000affc67e24 */ /* 0x000fe2000f8e00ff */
[-C--:B-1----:R-:W-:Y:S08]  /*5a80*/  HMMA.16816.F32 R4, R204, R208.reuse, R4 ;  /* 0x000000d0cc04723c */ /* 0x082ff00000001804 */
[C---:B------:R-:W-:Y:S08]  /*5a90*/  HMMA.16816.F32 R8, R220.reuse, R208, R8 ;  /* 0x000000d0dc08723c */ /* 0x040ff00000001808 */
[-C--:B------:R-:W-:Y:S08]  /*5aa0*/  HMMA.16816.F32 R12, R220, R210.reuse, R12 ;  /* 0x000000d2dc0c723c */ /* 0x080ff0000000180c */
[C---:B------:R-:W-:Y:S08]  /*5ab0*/  HMMA.16816.F32 R16, R204.reuse, R210, R16 ;  /* 0x000000d2cc10723c */ /* 0x040ff00000001810 */
[-C--:B--2---:R-:W-:Y:S08]  /*5ac0*/  HMMA.16816.F32 R20, R204, R224.reuse, R20 ;  /* 0x000000e0cc14723c */ /* 0x084ff00000001814 */
[C---:B------:R-:W-:Y:S08]  /*5ad0*/  HMMA.16816.F32 R24, R220.reuse, R224, R24 ;  /* 0x000000e0dc18723c */ /* 0x040ff00000001818 */
[-C--:B------:R-:W-:Y:S08]  /*5ae0*/  HMMA.16816.F32 R28, R220, R226.reuse, R28 ;  /* 0x000000e2dc1c723c */ /* 0x080ff0000000181c */
[C---:B------:R-:W-:Y:S08]  /*5af0*/  HMMA.16816.F32 R32, R204.reuse, R226, R32 ;  /* 0x000000e2cc20723c */ /* 0x040ff00000001820 */
[-C--:B---3--:R-:W-:Y:S08]  /*5b00*/  HMMA.16816.F32 R164, R204, R216.reuse, R164 ;  /* 0x000000d8cca4723c */ /* 0x088ff000000018a4 */
[C---:B------:R-:W-:Y:S08]  /*5b10*/  HMMA.16816.F32 R168, R220.reuse, R216, R168 ;  /* 0x000000d8dca8723c */ /* 0x040ff000000018a8 */
[-C--:B------:R-:W-:Y:S08]  /*5b20*/  HMMA.16816.F32 R172, R220, R218.reuse, R172 ;  /* 0x000000dadcac723c */ /* 0x080ff000000018ac */
[C---:B------:R-:W-:Y:S08]  /*5b30*/  HMMA.16816.F32 R176, R204.reuse, R218, R176 ;  /* 0x000000daccb0723c */ /* 0x040ff000000018b0 */
[-C--:B------:R-:W-:Y:S08]  /*5b40*/  HMMA.16816.F32 R180, R204, R212.reuse, R180 ;  /* 0x000000d4ccb4723c */ /* 0x080ff000000018b4 */
[C---:B------:R-:W-:Y:S08]  /*5b50*/  HMMA.16816.F32 R184, R220.reuse, R212, R184 ;  /* 0x000000d4dcb8723c */ /* 0x040ff000000018b8 */
[-C--:B------:R-:W-:Y:S08]  /*5b60*/  HMMA.16816.F32 R188, R220, R214.reuse, R188 ;  /* 0x000000d6dcbc723c */ /* 0x080ff000000018bc */
[----:B------:R-:W-:Y:S04]  /*5b70*/  HMMA.16816.F32 R192, R204, R214, R192 ;  /* 0x000000d6ccc0723c */ /* 0x000fe800000018c0 */
[----:B----4-:R-:W-:Y:S04]  /*5b80*/  IADD3 R197, P1, R202, UR10, RZ ;  /* 0x0000000acac57c10 */ /* 0x010fe8000ff3e0ff */
[----:B------:R-:W-:Y:S04]  /*5b90*/  LEA.HI.X.SX32 R198, R198, R201, 0x1, P1 ;  /* 0x000000c9c6c67211 */ /* 0x000fe800008f0eff */
        /* <DEDUP_REMOVED lines=133> */
.L_x_696:
[----:B------:R-:W-:Y:S05]  /*63f0*/  @P1 BRA `(.L_x_708) ;  /* 0x00001d1000001947 */ /* 0x000fea0003800000 */
[----:B------:R-:W-:Y:S01]  /*6400*/  SHF.R.S32.HI R5, RZ, 0x1f, R248 ;  /* 0x0000001fff057819 */ /* 0x000fe200000114f8 */
[----:B------:R-:W-:Y:S01]  /*6410*/  BAR.SYNC.DEFER_BLOCKING 0x1, 0x100 ;  /* 0x0044000000007b1d */ /* 0x000fe20000010000 */
[----:B------:R-:W-:Y:S02]  /*6420*/  F2FP.PACK_AB R107, R37, R36 ;  /* 0x00000024256b723e */ /* 0x000fe400000000ff */
[----:B------:R-:W-:Y:S02]  /*6430*/  LEA.HI R3, R5, R248, RZ, 0x2 ;  /* 0x000000f805037211 */ /* 0x000fe400078f10ff */
[----:B------:R-:W-:Y:S01]  /*6440*/  F2FP.PACK_AB R39, R39, R38 ;  /* 0x000000262727723e */ /* 0x000fe200000000ff */
[----:B------:R-:W-:Y:S01]  /*6450*/  ULDC UR4, c[0x0][0x2f0] ;  /* 0x0000bc0000047ab9 */ /* 0x000fe20000000800 */
[--C-:B------:R-:W-:Y:S01]  /*6460*/  SHF.R.S32.HI R4, RZ, 0x2, R3.reuse ;  /* 0x00000002ff047819 */ /* 0x100fe20000011403 */
[----:B------:R-:W-:Y:S01]  /*6470*/  UIADD3 UR4, -UR15, UR4, URZ ;  /* 0x000000040f047290 */ /* 0x000fe2000fffe13f */
[----:B------:R-:W-:Y:S01]  /*6480*/  SHF.R.S32.HI R0, RZ, 0x1f, R3 ;  /* 0x0000001fff007819 */ /* 0x000fe20000011403 */
[----:B------:R-:W-:Y:S01]  /*6490*/  BSSY B0, `(.L_x_709) ;  /* 0x00000d2000007945 */ /* 0x000fe20003800000 */
[----:B------:R-:W-:Y:S01]  /*64a0*/  LOP3.LUT R6, R3, 0x3ffffffc, RZ, 0xc0, !PT ;  /* 0x3ffffffc03067812 */ /* 0x000fe200078ec0ff */
[----:B------:R-:W-:Y:S01]  /*64b0*/  UISETP.LT.AND UP0, UPT, UR4, 0x40, UPT ;  /* 0x000000400400788c */ /* 0x000fe2000bf01270 */
[----:B------:R-:W-:-:S02]  /*64c0*/  LEA.HI R2, R0, R4, RZ, 0x3 ;  /* 0x0000000400027211 */ /* 0x000fc400078f18ff */
[----:B------:R-:W-:Y:S01]  /*64d0*/  LEA.HI R0, R5, R248, RZ, 0x5 ;  /* 0x000000f805007211 */ /* 0x000fe200078f28ff */
[----:B------:R-:W-:Y:S01]  /*64e0*/  USEL UR4, UR4, 0x40, UP0 ;  /* 0x0000004004047887 */ /* 0x000fe20008000000 */
[----:B------:R-:W-:Y:S02]  /*64f0*/  LOP3.LUT R2, R2, 0xfffffff8, RZ, 0xc0, !PT ;  /* 0xfffffff802027812 */ /* 0x000fe400078ec0ff */
[----:B------:R-:W-:Y:S02]  /*6500*/  SHF.R.S32.HI R8, RZ, 0x5, R0 ;  /* 0x00000005ff087819 */ /* 0x000fe40000011400 */
[----:B------:R-:W-:Y:S01]  /*6510*/  F2FP.PACK_AB R48, R49, R48 ;  /* 0x000000303130723e */ /* 0x000fe200000000ff */
[----:B------:R-:W-:Y:S01]  /*6520*/  IMAD.IADD R9, R4, 0x1, -R2 ;  /* 0x0000000104097824 */ /* 0x000fe200078e0a02 */
[----:B------:R-:W-:Y:S02]  /*6530*/  LEA.HI R2, R5, R248, RZ, 0x6 ;  /* 0x000000f805027211 */ /* 0x000fe400078f30ff */
[----:B------:R-:W-:Y:S01]  /*6540*/  LEA.HI R4, R0, R8, RZ, 0x1 ;  /* 0x0000000800047211 */ /* 0x000fe200078f08ff */
[----:B------:R-:W-:Y:S01]  /*6550*/  IMAD.SHL.U32 R5, R9, 0x40, RZ ;  /* 0x0000004009057824 */ /* 0x000fe200078e00ff */
[----:B------:R-:W-:-:S02]  /*6560*/  SHF.R.U32.HI R7, RZ, 0x3, R2 ;  /* 0x00000003ff077819 */ /* 0x000fc40000011602 */
        /* <DEDUP_REMOVED lines=9> */
[----:B------:R-:W-:Y:S01]  /*6600*/  LOP3.LUT P0, RZ, R9, 0x4, RZ, 0xc0, !PT ;  /* 0x0000000409ff7812 */ /* 0x000fe2000780c0ff */
[----:B------:R-:W-:Y:S01]  /*6610*/  IMAD R4, R4, 0x200, R5 ;  /* 0x0000020004047824 */ /* 0x000fe200078e0205 */
[----:B------:R-:W-:-:S02]  /*6620*/  LOP3.LUT R0, R7, R3, RZ, 0x3c, !PT ;  /* 0x0000000307007212 */ /* 0x000fc400078e3cff */
[----:B------:R-:W-:Y:S02]  /*6630*/  SHF.R.S32.HI R3, RZ, 0x1f, R2 ;  /* 0x0000001fff037819 */ /* 0x000fe40000011402 */
[----:B------:R-:W-:Y:S01]  /*6640*/  LOP3.LUT R7, R6, 0x1c0, RZ, 0xc0, !PT ;  /* 0x000001c006077812 */ /* 0x000fe200078ec0ff */
[----:B------:R-:W-:Y:S01]  /*6650*/  IMAD.U32 R0, R4, 0x2, R0 ;  /* 0x0000000204007824 */ /* 0x000fe200078e0000 */
[----:B------:R-:W-:Y:S01]  /*6660*/  LEA.HI R3, R3, R2, RZ, 0x3 ;  /* 0x0000000203037211 */ /* 0x000fe200078f18ff */
[----:B------:R-:W-:Y:S01]  /*6670*/  IMAD.SHL.U32 R6, R2, 0x8, RZ ;  /* 0x0000000802067824 */ /* 0x000fe200078e00ff */
[----:B------:R-:W-:Y:S01]  /*6680*/  F2FP.PACK_AB R50, R51, R50 ;  /* 0x000000323332723e */ /* 0x000fe200000000ff */
[----:B------:R-:W-:Y:S01]  /*6690*/  IMAD.SHL.U32 R0, R0, 0x2, RZ ;  /* 0x0000000200007824 */ /* 0x000fe200078e00ff */
[----:B------:R-:W-:Y:S02]  /*66a0*/  F2FP.PACK_AB R40, R41, R40 ;  /* 0x000000282928723e */ /* 0x000fe400000000ff */
[----:B------:R-:W-:-:S02]  /*66b0*/  F2FP.PACK_AB R42, R43, R42 ;  /* 0x0000002a2b2a723e */ /* 0x000fc400000000ff */
[C---:B------:R-:W-:Y:S01]  /*66c0*/  IADD3 R2, R0.reuse, 0x40, RZ ;  /* 0x0000004000027810 */ /* 0x040fe20007ffe0ff */
[----:B------:R-:W-:Y:S01]  /*66d0*/  STS [R0+0x8080], R107 ;  /* 0x0080806b00007388 */ /* 0x000fe20000000800 */
[----:B------:R-:W-:Y:S02]  /*66e0*/  @P0 IADD3 R2, R0, -0x40, RZ ;  /* 0xffffffc000020810 */ /* 0x000fe40007ffe0ff */
        /* <DEDUP_REMOVED lines=58> */
[----:B------:R1:W-:Y:S01]  /*6a90*/  STS [R0+0xd080], R72 ;  /* 0x00d0804800007388 */ /* 0x0003e20000000800 */
[----:B------:R-:W-:-:S02]  /*6aa0*/  F2FP.PACK_AB R27, R27, R122 ;  /* 0x0000007a1b1b723e */ /* 0x000fc400000000ff */
[----:B------:R-:W-:Y:S01]  /*6ab0*/  F2FP.PACK_AB R24, R24, R124 ;  /* 0x0000007c1818723e */ /* 0x000fe200000000ff */
[----:B------:R2:W-:Y:S01]  /*6ac0*/  STS [R0+0xd480], R74 ;  /* 0x00d4804a00007388 */ /* 0x0005e20000000800 */
        /* <DEDUP_REMOVED lines=10> */
[----:B------:R-:W-:Y:S01]  /*6b70*/  LOP3.LUT R5, R7, 0x38, R6, 0xf8, !PT ;  /* 0x0000003807057812 */ /* 0x000fe200078ef806 */
[----:B------:R-:W-:Y:S01]  /*6b80*/  STS [R0+0xe480], R86 ;  /* 0x00e4805600007388 */ /* 0x000fe20000000800 */
[----:B------:R-:W-:Y:S01]  /*6b90*/  SHF.R.U32.HI R9, RZ, 0x3, R7 ;  /* 0x00000003ff097819 */ /* 0x000fe20000011607 */
[----:B------:R-:W-:Y:S01]  /*6ba0*/  IMAD.SHL.U32 R7, R3, 0x200, RZ ;  /* 0x0000020003077824 */ /* 0x000fe200078e00ff */
        /* <DEDUP_REMOVED lines=12> */
[----:B------:R-:W-:Y:S01]  /*6c70*/  LOP3.LUT R9, R5, R9, RZ, 0x3c, !PT ;  /* 0x0000000905097212 */ /* 0x000fe200078e3cff */
[----:B------:R-:W-:Y:S01]  /*6c80*/  STS [R2+0xf080], R92 ;  /* 0x00f0805c02007388 */ /* 0x000fe20000000800 */
[----:B------:R-:W-:Y:S02]  /*6c90*/  F2FP.PACK_AB R3, R157, R156 ;  /* 0x0000009c9d03723e */ /* 0x000fe400000000ff */
[----:B------:R-:W-:Y:S01]  /*6ca0*/  F2FP.PACK_AB R5, R159, R158 ;  /* 0x0000009e9f05723e */ /* 0x000fe200000000ff */
[----:B------:R-:W-:Y:S01]  /*6cb0*/  STS [R2+0xf480], R94 ;  /* 0x00f4805e02007388 */ /* 0x000fe20000000800 */
[----:B------:R-:W-:Y:S02]  /*6cc0*/  LOP3.LUT R7, R9, 0x7ffff000, R7, 0xf8, !PT ;  /* 0x7ffff00009077812 */ /* 0x000fe400078ef807 */
[----:B------:R-:W-:Y:S01]  /*6cd0*/  ISETP.GE.AND P1, PT, R8, UR4, PT ;  /* 0x0000000408007c0c */ /* 0x000fe2000bf26270 */
[----:B------:R-:W-:Y:S01]  /*6ce0*/  STS [R0+0x80], R38 ;  /* 0x0000802600007388 */ /* 0x000fe20000000800 */
[----:B------:R-:W-:-:S02]  /*6cf0*/  SHF.R.S32.HI R9, RZ, 0x1f, R8 ;  /* 0x0000001fff097819 */ /* 0x000fc40000011408 */
[----:B------:R-:W-:Y:S01]  /*6d00*/  ISETP.GE.OR P0, PT, R6, c[0x0][0x324], P1 ;  /* 0x0000c90006007a0c */ /* 0x000fe20000f06670 */
        /* <DEDUP_REMOVED lines=32> */
[----:B--2---:R-:W2:Y:S04]  /*6f10*/  S2R R74, SR_CTAID.Y ;  /* 0x00000000004a7919 */ /* 0x004ea80000002600 */
[----:B------:R-:W4:Y:S01]  /*6f20*/  S2R R73, SR_CTAID.Z ;  /* 0x0000000000497919 */ /* 0x000f220000002700 */
[----:B-1----:R-:W-:-:S03]  /*6f30*/  IMAD.SHL.U32 R0, R7, 0x2, RZ ;  /* 0x0000000207007824 */ /* 0x002fc600078e00ff */
[----:B------:R-:W-:Y:S01]  /*6f40*/  BAR.SYNC.DEFER_BLOCKING 0x1, 0x100 ;  /* 0x0044000000007b1d */ /* 0x000fe20000010000 */
[----:B------:R-:W-:Y:S01]  /*6f50*/  SHF.R.S32.HI R7, RZ, 0x1f, R6 ;  /* 0x0000001fff077819 */ /* 0x000fe20000011406 */
[----:B---3--:R-:W-:Y:S01]  /*6f60*/  IMAD.U32 R5, RZ, RZ, UR11 ;  /* 0x0000000bff057e24 */ /* 0x008fe2000f8e00ff */
[----:B--2---:R-:W-:-:S03]  /*6f70*/  SHF.R.S32.HI R75, RZ, 0x1f, R74 ;  /* 0x0000001fff4b7819 */ /* 0x004fc6000001144a */
[----:B------:R-:W-:Y:S01]  /*6f80*/  IMAD.WIDE.U32 R2, R74, c[0x0][0x338], R6 ;  /* 0x0000ce004a027a25 */ /* 0x000fe200078e0006 */
[----:B----4-:R-:W-:-:S03]  /*6f90*/  SHF.R.S32.HI R84, RZ, 0x1f, R73 ;  /* 0x0000001fff547819 */ /* 0x010fc60000011449 */
        /* <DEDUP_REMOVED lines=33> */
.L_x_710:
[----:B--234-:R-:W-:Y:S05]  /*71b0*/  BSYNC B0 ;  /* 0x0000000000007941 */ /* 0x01cfea0003800000 */
.L_x_709:
        /* <DEDUP_REMOVED lines=17> */
.L_x_712:
[----:B------:R-:W-:Y:S05]  /*72d0*/  BSYNC B0 ;  /* 0x0000000000007941 */ /* 0x000fea0003800000 */
.L_x_711:
        /* <DEDUP_REMOVED lines=16> */
.L_x_714:
[----:B------:R-:W-:Y:S05]  /*73e0*/  BSYNC B0 ;  /* 0x0000000000007941 */ /* 0x000fea0003800000 */
.L_x_713:
        /* <DEDUP_REMOVED lines=16> */
.L_x_716:
[----:B------:R-:W-:Y:S05]  /*74f0*/  BSYNC B0 ;  /* 0x0000000000007941 */ /* 0x000fea0003800000 */
.L_x_715:
        /* <DEDUP_REMOVED lines=16> */
.L_x_718:
[----:B------:R-:W-:Y:S05]  /*7600*/  BSYNC B0 ;  /* 0x0000000000007941 */ /* 0x000fea0003800000 */
.L_x_717:
        /* <DEDUP_REMOVED lines=16> */
.L_x_720:
[----:B------:R-:W-:Y:S05]  /*7710*/  BSYNC B0 ;  /* 0x0000000000007941 */ /* 0x000fea0003800000 */
.L_x_719:
        /* <DEDUP_REMOVED lines=16> */
.L_x_722:
[----:B------:R-:W-:Y:S05]  /*7820*/  BSYNC B0 ;  /* 0x0000000000007941 */ /* 0x000fea0003800000 */
.L_x_721:
        /* <DEDUP_REMOVED lines=15> */
.L_x_724:
[----:B------:R-:W-:Y:S05]  /*7920*/  BSYNC B0 ;  /* 0x0000000000007941 */ /* 0x000fea0003800000 */
.L_x_723:
        /* <DEDUP_REMOVED lines=20> */
.L_x_726:
[----:B------:R-:W-:Y:S05]  /*7a70*/  BSYNC B0 ;  /* 0x0000000000007941 */ /* 0x000fea0003800000 */
.L_x_725:
        /* <DEDUP_REMOVED lines=15> */
.L_x_728:
[----:B------:R-:W-:Y:S05]  /*7b70*/  BSYNC B0 ;  /* 0x0000000000007941 */ /* 0x000fea0003800000 */
.L_x_727:
        /* <DEDUP_REMOVED lines=14> */
.L_x_730:
[----:B------:R-:W-:Y:S05]  /*7c60*/  BSYNC B0 ;  /* 0x0000000000007941 */ /* 0x000fea0003800000 */
.L_x_729:
        /* <DEDUP_REMOVED lines=14> */
.L_x_732:
[----:B------:R-:W-:Y:S05]  /*7d50*/  BSYNC B0 ;  /* 0x0000000000007941 */ /* 0x000fea0003800000 */
.L_x_731:
        /* <DEDUP_REMOVED lines=14> */
.L_x_734:
[----:B------:R-:W-:Y:S05]  /*7e40*/  BSYNC B0 ;  /* 0x0000000000007941 */ /* 0x000fea0003800000 */
.L_x_733:
        /* <DEDUP_REMOVED lines=14> */
.L_x_736:
[----:B------:R-:W-:Y:S05]  /*7f30*/  BSYNC B0 ;  /* 0x0000000000007941 */ /* 0x000fea0003800000 */
.L_x_735:
        /* <DEDUP_REMOVED lines=14> */
.L_x_738:
[----:B------:R-:W-:Y:S05]  /*8020*/  BSYNC B0 ;  /* 0x0000000000007941 */ /* 0x000fea0003800000 */
.L_x_737:
        /* <DEDUP_REMOVED lines=14> */
.L_x_708:
[----:B------:R-:W1:Y:S01]  /*8110*/  S2R R18, SR_CTAID.Y ;  /* 0x0000000000127919 */ /* 0x000e620000002600 */
[----:B------:R-:W-:Y:S01]  /*8120*/  SHF.R.S32.HI R0, RZ, 0x1f, R248 ;  /* 0x0000001fff007819 */ /* 0x000fe200000114f8 */
[----:B------:R-:W-:Y:S01]  /*8130*/  ULDC UR4, c[0x0][0x2f0] ;  /* 0x0000bc0000047ab9 */ /* 0x000fe20000000800 */
[----:B------:R-:W-:Y:S01]  /*8140*/  BSSY B0, `(.L_x_739) ;  /* 0x0000022000007945 */ /* 0x000fe20003800000 */
[----:B------:R-:W2:Y:S01]  /*8150*/  S2R R19, SR_CTAID.Z ;  /* 0x0000000000137919 */ /* 0x000ea20000002700 */
[----:B------:R-:W-:Y:S01]  /*8160*/  LEA.HI R0, R0, R248, RZ, 0x5 ;  /* 0x000000f800007211 */ /* 0x000fe200078f28ff */
[----:B------:R-:W-:-:S03]  /*8170*/  UIADD3 UR4, -UR15, UR4, URZ ;  /* 0x000000040f047290 */ /* 0x000fc6000fffe13f */
[----:B------:R-:W-:Y:S02]  /*8180*/  LOP3.LUT R10, R0, 0x1fffffe0, RZ, 0xc0, !PT ;  /* 0x1fffffe0000a7812 */ /* 0x000fe400078ec0ff */
[----:B------:R-:W-:-:S03]  /*8190*/  SHF.R.S32.HI R4, RZ, 0x5, R0 ;  /* 0x00000005ff047819 */ /* 0x000fc60000011400 */
[----:B------:R-:W-:Y:S01]  /*81a0*/  IMAD.IADD R10, R248, 0x1, -R10 ;  /* 0x00000001f80a7824 */ /* 0x000fe200078e0a0a */
[----:B------:R-:W-:Y:S02]  /*81b0*/  ISETP.GE.AND P0, PT, R4, UR4, PT ;  /* 0x0000000404007c0c */ /* 0x000fe4000bf06270 */
[----:B------:R-:W-:Y:S01]  /*81c0*/  SHF.R.S32.HI R5, RZ, 0x1f, R4 ;  /* 0x0000001fff057819 */ /* 0x000fe20000011404 */
[----:B------:R-:W-:Y:S01]  /*81d0*/  IMAD.SHL.U32 R10, R10, 0x8, RZ ;  /* 0x000000080a0a7824 */ /* 0x000fe200078e00ff */
[----:B------:R-:W-:-:S04]  /*81e0*/  P2R R16, PR, RZ, 0x1 ;  /* 0x00000001ff107803 */ /* 0x000fc80000000000 */
[----:B------:R-:W-:Y:S02]  /*81f0*/  SHF.R.S32.HI R11, RZ, 0x1f, R10 ;  /* 0x0000001fff0b7819 */ /* 0x000fe4000001140a */
[----:B-1----:R-:W-:Y:S02]  /*8200*/  SHF.R.S32.HI R20, RZ, 0x1f, R18 ;  /* 0x0000001fff147819 */ /* 0x002fe40000011412 */
[----:B------:R-:W-:Y:S01]  /*8210*/  ISETP.GE.OR P0, PT, R10, c[0x0][0x2f4], P0 ;  /* 0x0000bd000a007a0c */ /* 0x000fe20000706670 */
[----:B------:R-:W-:Y:S01]  /*8220*/  IMAD.WIDE.U32 R8, R18, c[0x0][0x308], R10 ;  /* 0x0000c20012087a25 */ /* 0x000fe200078e000a */
[----:B--2---:R-:W-:-:S03]  /*8230*/  SHF.R.S32.HI R21, RZ, 0x1f, R19 ;  /* 0x0000001fff157819 */ /* 0x004fc60000011413 */
[----:B------:R-:W-:Y:S02]  /*8240*/  IMAD R2, R20, c[0x0][0x308], RZ ;  /* 0x0000c20014027a24 */ /* 0x000fe400078e02ff */
[----:B------:R-:W-:Y:S02]  /*8250*/  IMAD R6, R21, c[0x0][0x310], RZ ;  /* 0x0000c40015067a24 */ /* 0x000fe400078e02ff */
[----:B------:R-:W-:Y:S02]  /*8260*/  IMAD R2, R18, c[0x0][0x30c], R2 ;  /* 0x0000c30012027a24 */ /* 0x000fe400078e0202 */
[----:B------:R-:W-:-:S03]  /*8270*/  IMAD R6, R19, c[0x0][0x314], R6 ;  /* 0x0000c50013067a24 */ /* 0x000fc600078e0206 */
        /* <DEDUP_REMOVED lines=14> */
.L_x_740:
[----:B------:R-:W-:Y:S05]  /*8360*/  BSYNC B0 ;  /* 0x0000000000007941 */ /* 0x000fea0003800000 */
.L_x_739:
        /* <DEDUP_REMOVED lines=17> */
.L_x_742:
[----:B------:R-:W-:Y:S05]  /*8480*/  BSYNC B0 ;  /* 0x0000000000007941 */ /* 0x000fea0003800000 */
.L_x_741:
        /* <DEDUP_REMOVED lines=16> */
.L_x_744:
[----:B------:R-:W-:Y:S05]  /*8590*/  BSYNC B0 ;  /* 0x0000000000007941 */ /* 0x000fea0003800000 */
.L_x_743:
        /* <DEDUP_REMOVED lines=16> */
.L_x_746:
[----:B------:R-:W-:Y:S05]  /*86a0*/  BSYNC B0 ;  /* 0x0000000000007941 */ /* 0x000fea0003800000 */
.L_x_745:
        /* <DEDUP_REMOVED lines=16> */
.L_x_748:
[----:B------:R-:W-:Y:S05]  /*87b0*/  BSYNC B0 ;  /* 0x0000000000007941 */ /* 0x000fea0003800000 */
.L_x_747:
        /* <DEDUP_REMOVED lines=16> */
.L_x_750:
[----:B------:R-:W-:Y:S05]  /*88c0*/  BSYNC B0 ;  /* 0x0000000000007941 */ /* 0x000fea0003800000 */
.L_x_749:
        /* <DEDUP_REMOVED lines=16> */
.L_x_752:
[----:B------:R-:W-:Y:S05]  /*89d0*/  BSYNC B0 ;  /* 0x0000000000007941 */ /* 0x000fea0003800000 */
.L_x_751:
        /* <DEDUP_REMOVED lines=15> */
.L_x_754:
[----:B------:R-:W-:Y:S05]  /*8ad0*/  BSYNC B0 ;  /* 0x0000000000007941 */ /* 0x000fea0003800000 */
.L_x_753:
        /* <DEDUP_REMOVED lines=20> */
.L_x_756:
[----:B------:R-:W-:Y:S05]  /*8c20*/  BSYNC B0 ;  /* 0x0000000000007941 */ /* 0x000fea0003800000 */
.L_x_755:
        /* <DEDUP_REMOVED lines=15> */
.L_x_758:
[----:B------:R-:W-:Y:S05]  /*8d20*/  BSYNC B0 ;  /* 0x0000000000007941 */ /* 0x000fea0003800000 */
.L_x_757:
        /* <DEDUP_REMOVED lines=14> */
.L_x_760:
[----:B------:R-:W-:Y:S05]  /*8e10*/  BSYNC B0 ;  /* 0x0000000000007941 */ /* 0x000fea0003800000 */
.L_x_759:
        /* <DEDUP_REMOVED lines=14> */
.L_x_762:
[----:B------:R-:W-:Y:S05]  /*8f00*/  BSYNC B0 ;  /* 0x0000000000007941 */ /* 0x000fea0003800000 */
.L_x_761:
        /* <DEDUP_REMOVED lines=14> */
.L_x_764:
[----:B------:R-:W-:Y:S05]  /*8ff0*/  BSYNC B0 ;  /* 0x0000000000007941 */ /* 0x000fea0003800000 */
.L_x_763:
        /* <DEDUP_REMOVED lines=14> */
.L_x_766:
[----:B------:R-:W-:Y:S05]  /*90e0*/  BSYNC B0 ;  /* 0x0000000000007941 */ /* 0x000fea0003800000 */
.L_x_765:
        /* <DEDUP_REMOVED lines=14> */
.L_x_768:
[----:B------:R-:W-:Y:S05]  /*91d0*/  BSYNC B0 ;  /* 0x0000000000007941 */ /* 0x000fea0003800000 */
.L_x_767:
        /* <DEDUP_REMOVED lines=12> */
[----:B------:R-:W-:Y:S01]  /*92a0*/  STG.E.128 [R2.64], RZ ;  /* 0x000000ff02007986 */ /* 0x000fe2000c101d16 */
[----:B------:R-:W-:Y:S05]  /*92b0*/  EXIT ;  /* 0x000000000000794d */ /* 0x000fea0003800000 */
.L_x_769:
        /* <DEDUP_REMOVED lines=12> */
.L_x_1165:


//--------------------- .text._ZN7cutlass13device_kernelIN5flash19enable_sm80_to_sm89INS1_16FlashAttnBwdSm80INS1_25CollectiveMainloopBwdSm80ILi1ELi1EN4cute5tupleIJNS5_1CILi64EEES8_NS7_ILi256EEEEEENS_6half_tEfNS_4arch4Sm80ELb0ELb1ELb0ELb0ELb0ELb0ELb0ELb0ELi2ELi4ELi2ELi2ELb0EEENS1_24CollectiveEpilogueBwdGQAISA_fSD_Li256ELb0ELb0EEENS1_19SingleTileSchedulerILb0ELb0ELb0ELi64EEEEEEEEEvNT_6ParamsE --------------------------
	.section	.text._ZN7cutlass13device_kernelIN5flash19enable_sm80_to_sm89INS1_16FlashAttnBwdSm80INS1_25CollectiveMainloopBwdSm80ILi1ELi1EN4cute5tupleIJNS5_1CILi64EEES8_NS7_ILi256EEEEEENS_6half_tEfNS_4arch4Sm80ELb0ELb1ELb0ELb0ELb0ELb0ELb0ELb0ELi2ELi4ELi2ELi2ELb0EEENS1_24CollectiveEpilogueBwdGQAISA_fSD_Li256ELb0ELb0EEENS1_19SingleTileSchedulerILb0ELb0ELb0ELi64EEEEEEEEEvNT_6ParamsE,"ax",@progbits
	.sectioninfo	@"SHI_REGISTERS=255"
	.align	128
.text._ZN7cutlass13device_kernelIN5flash19enable_sm80_to_sm89INS1_16FlashAttnBwdSm80INS1_25CollectiveMainloopBwdSm80ILi1ELi1EN4cute5tupleIJNS5_1CILi64EEES8_NS7_ILi256EEEEEENS_6half_tEfNS_4arch4Sm80ELb0ELb1ELb0ELb0ELb0ELb0ELb0ELb0ELi2ELi4ELi2ELi2ELb0EEENS1_24CollectiveEpilogueBwdGQAISA_fSD_Li256ELb0ELb0EEENS1_19SingleTileSchedulerILb0ELb0ELb0ELi64EEEEEEEEEvNT_6ParamsE:
        .type           _ZN7cutlass13device_kernelIN5flash19enable_sm80_to_sm89INS1_16FlashAttnBwdSm80INS1_25CollectiveMainloopBwdSm80ILi1ELi1EN4cute5tupleIJNS5_1CILi64EEES8_NS7_ILi256EEEEEENS_6half_tEfNS_4arch4Sm80ELb0ELb1ELb0ELb0ELb0ELb0ELb0ELb0ELi2ELi4ELi2ELi2ELb0EEENS1_24CollectiveEpilogueBwdGQAISA_fSD_Li256ELb0ELb0EEENS1_19SingleTileSchedulerILb0ELb0ELb0ELi64EEEEEEEEEvNT_6ParamsE,@function
        .size           _ZN7cutlass13device_kernelIN5flash19enable_sm80_to_sm89INS1_16FlashAttnBwdSm80INS1_25CollectiveMainloopBwdSm80ILi1ELi1EN4cute5tupleIJNS5_1CILi64EEES8_NS7_ILi256EEEEEENS_6half_tEfNS_4arch4Sm80ELb0ELb1ELb0ELb0ELb0ELb0ELb0ELb0ELi2ELi4ELi2ELi2ELb0EEENS1_24CollectiveEpilogueBwdGQAISA_fSD_Li256ELb0ELb0EEENS1_19SingleTileSchedulerILb0ELb0ELb0ELi64EEEEEEEEEvNT_6ParamsE,(.L_x_1166 - _ZN7cutlass13device_kernelIN5flash19enable_sm80_to_sm89INS1_16FlashAttnBwdSm80INS1_25CollectiveMainloopBwdSm80ILi1ELi1EN4cute5tupleIJNS5_1CILi64EEES8_NS7_ILi256EEEEEENS_6half_tEfNS_4arch4Sm80ELb0ELb1ELb0ELb0ELb0ELb0ELb0ELb0ELi2ELi4ELi2ELi2ELb0EEENS1_24CollectiveEpilogueBwdGQAISA_fSD_Li256ELb0ELb0EEENS1_19SingleTileSchedulerILb0ELb0ELb0ELi64EEEEEEEEEvNT_6ParamsE)
        .other          _ZN7cutlass13device_kernelIN5flash19enable_sm80_to_sm89INS1_16FlashAttnBwdSm80INS1_25CollectiveMainloopBwdSm80ILi1ELi1EN4cute5tupleIJNS5_1CILi64EEES8_NS7_ILi256EEEEEENS_6half_tEfNS_4arch4Sm80ELb0ELb1ELb0ELb0ELb0ELb0ELb0ELb0ELi2ELi4ELi2ELi2ELb0EEENS1_24CollectiveEpilogueBwdGQAISA_fSD_Li256ELb0ELb0EEENS1_19SingleTileSchedulerILb0ELb0ELb0ELi64EEEEEEEEEvNT_6ParamsE,@"STO_CUDA_ENTRY STV_DEFAULT"
_ZN7cutlass13device_kernelIN5flash19enable_sm80_to_sm89INS1_16FlashAttnBwdSm80INS1_25CollectiveMainloopBwdSm80ILi1ELi1EN4cute5tupleIJNS5_1CILi64EEES8_NS7_ILi256EEEEEENS_6half_tEfNS_4arch4Sm80ELb0ELb1ELb0ELb0ELb0ELb0ELb0ELb0ELi2ELi4ELi2ELi2ELb0EEENS1_24CollectiveEpilogueBwdGQAISA_fSD_Li256ELb0ELb0EEENS1_19SingleTileSchedulerILb0ELb0ELb0ELi64EEEEEEEEEvNT_6ParamsE:
        /* <DEDUP_REMOVED lines=27> */
.L_x_770:
        /* <DEDUP_REMOVED lines=249> */
[----:B------:R3:W-:Y:S01]  /*1140*/  STL.64 [R1+0x18], R34 ;  /* 0x0000182201007387 */ /* 0x0007e20000100a00 */
[----:B------:R-:W-:Y:S01]  /*1150*/  IADD3 R23, R35, UR4, RZ ;  /* 0x0000000423177c10 */ /* 0x000fe2000fffe0ff */
[----:B------:R-:W-:Y:S01]  /*1160*/  ULDC.64 UR6, c[0x0][0x208] ;  /* 0x0000820000067ab9 */ /* 0x000fe20000000a00 */
[----:B------:R-:W-:Y:S01]  /*1170*/  SHF.R.S32.HI R13, RZ, 0x1f, R17 ;  /* 0x0000001fff0d7819 */ /* 0x000fe20000011411 */
        /* <DEDUP_REMOVED lines=99> */
[----:B------:R-:W-:Y:S01]  /*17b0*/  ISETP.GE.AND P3, PT, R2, c[0x0][0x1fc], PT ;  /* 0x00007f0002007a0c */ /* 0x000fe20003f66270 */
[----:B------:R-:W-:Y:S01]  /*17c0*/  IMAD.IADD R19, R0, 0x1, -R14 ;  /* 0x0000000100137824 */ /* 0x000fe200078e0a0e */
[----:B------:R-:W-:Y:S01]  /*17d0*/  CS2R R70, SRZ ;  /* 0x0000000000467805 */ /* 0x000fe2000001ff00 */
[----:B------:R2:W-:Y:S01]  /*17e0*/  LDGSTS.E.BYPASS.LTC128B.128 [R240+0x11080], [R8.64], !P6 ;  /* 0x1108000008f07fae */ /* 0x0005e2000f101d56 */
[----:B------:R-:W-:Y:S01]  /*17f0*/  ISETP.GE.AND P6, PT, R2, c[0x0][0x1fc], PT ;  /* 0x00007f0002007a0c */ /* 0x000fe20003fc6270 */
[----:B------:R-:W-:Y:S01]  /*1800*/  IMAD.WIDE.U32 R2, R250, c[0x0][0x208], R2 ;  /* 0x00008200fa027a25 */ /* 0x000fe200078e0002 */
[----:B---3--:R-:W-:Y:S01]  /*1810*/  SEL R34, RZ, 0x1, P3 ;  /* 0x00000001ff227807 */ /* 0x008fe20001800000 */
[----:B------:R2:W-:Y:S01]  /*1820*/  LDGSTS.E.BYPASS.LTC128B.128 [R240+0x13080], [R8.64+0x80], !P2 ;  /* 0x1308008008f07fae */ /* 0x0005e2000d101d56 */
[----:B------:R-:W-:Y:S01]  /*1830*/  ISETP.GE.AND P3, PT, R24, c[0x0][0x16c], PT ;  /* 0x00005b0018007a0c */ /* 0x000fe20003f66270 */
[----:B------:R-:W-:Y:S01]  /*1840*/  CS2R R68, SRZ ;  /* 0x0000000000447805 */ /* 0x000fe2000001ff00 */
[----:B------:R-:W-:Y:S01]  /*1850*/  CS2R R66, SRZ ;  /* 0x0000000000427805 */ /* 0x000fe2000001ff00 */
[----:B------:R2:W-:Y:S01]  /*1860*/  LDGSTS.E.BYPASS.LTC128B.128 [R240+0x15080], [R8.64+0x100], !P5 ;  /* 0x1508010008f07fae */ /* 0x0005e2000e901d56 */
[----:B------:R-:W-:Y:S01]  /*1870*/  SEL R243, RZ, 0x8, P3 ;  /* 0x00000008fff37807 */ /* 0x000fe20001800000 */
[----:B------:R-:W-:Y:S01]  /*1880*/  CS2R R64, SRZ ;  /* 0x0000000000407805 */ /* 0x000fe2000001ff00 */
[----:B------:R-:W-:Y:S01]  /*1890*/  ISETP.GE.AND P3, PT, R21, c[0x0][0x1fc], PT ;  /* 0x00007f0015007a0c */ /* 0x000fe20003f66270 */
[----:B------:R2:W-:Y:S01]  /*18a0*/  LDGSTS.E.BYPASS.LTC128B.128 [R240+0x17080], [R8.64+0x180], !P4 ;  /* 0x1708018008f07fae */ /* 0x0005e2000e101d56 */
[C---:B------:R-:W-:Y:S01]  /*18b0*/  ISETP.GE.AND P4, PT, R20.reuse, c[0x0][0x16c], PT ;  /* 0x00005b0014007a0c */ /* 0x040fe20003f86270 */
[----:B------:R-:W-:Y:S01]  /*18c0*/  CS2R R62, SRZ ;  /* 0x00000000003e7805 */ /* 0x000fe2000001ff00 */
        /* <DEDUP_REMOVED lines=17> */
[----:B------:R-:W-:Y:S01]  /*19e0*/  CS2R R38, SRZ ;  /* 0x0000000000267805 */ /* 0x000fe2000001ff00 */
[----:B------:R-:W-:Y:S01]  /*19f0*/  LEA.HI R11, R0, R0, RZ, 0x1 ;  /* 0x00000000000b7211 */ /* 0x000fe200078f08ff */
[----:B------:R-:W-:-:S02]  /*1a00*/  USHF.L.U64.HI UR7, UR6, 0x5, UR7 ;  /* 0x0000000506077899 */ /* 0x000fc40008010207 */
[----:B------:R-:W-:Y:S01]  /*1a10*/  IMAD.IADD R236, R5, 0x1, -R12 ;  /* 0x0000000105ec7824 */ /* 0x000fe200078e0a0c */
[----:B------:R-:W-:Y:S01]  /*1a20*/  LOP3.LUT R11, R11, 0xfffffffe, RZ, 0xc0, !PT ;  /* 0xfffffffe0b0b7812 */ /* 0x000fe200078ec0ff */
[----:B------:R-:W-:Y:S01]  /*1a30*/  IMAD R5, R251, c[0x0][0x208], RZ ;  /* 0x00008200fb057a24 */ /* 0x000fe200078e02ff */
[----:B------:R-:W-:Y:S01]  /*1a40*/  LOP3.LUT R12, R13, 0xfffffff8, RZ, 0xc0, !PT ;  /* 0xfffffff80d0c7812 */ /* 0x000fe200078ec0ff */
[----:B------:R-:W-:Y:S02]  /*1a50*/  UISETP.GT.AND UP1, UPT, UR11, -0x1, UPT ;  /* 0xffffffff0b00788c */ /* 0x000fe4000bf24270 */
[----:B------:R-:W-:Y:S02]  /*1a60*/  IMAD R5, R250, c[0x0][0x20c], R5 ;  /* 0x00008300fa057a24 */ /* 0x000fe400078e0205 */
[----:B-1----:R-:W-:Y:S02]  /*1a70*/  IMAD.IADD R23, R0, 0x1, -R11 ;  /* 0x0000000100177824 */ /* 0x002fe400078e0a0b */
[----:B------:R-:W-:-:S02]  /*1a80*/  IMAD.IADD R3, R3, 0x1, R5 ;  /* 0x0000000103037824 */ /* 0x000fc400078e0205 */
[----:B------:R-:W-:Y:S01]  /*1a90*/  IMAD R0, R30, c[0x0][0x210], RZ ;  /* 0x000084001e007a24 */ /* 0x000fe200078e02ff */
[----:B------:R-:W-:Y:S01]  /*1aa0*/  SEL R30, RZ, 0x4, P3 ;  /* 0x00000004ff1e7807 */ /* 0x000fe20001800000 */
[C---:B------:R-:W-:Y:S01]  /*1ab0*/  IMAD.WIDE.U32 R2, R31.reuse, c[0x0][0x210], R2 ;  /* 0x000084001f027a25 */ /* 0x040fe200078e0002 */
[C---:B------:R-:W-:Y:S02]  /*1ac0*/  ISETP.LT.OR P3, PT, R10.reuse, 0x1, P6 ;  /* 0x000000010a00780c */ /* 0x040fe40003761670 */
[----:B------:R-:W-:Y:S01]  /*1ad0*/  ISETP.LT.OR P6, PT, R10, 0x21, P6 ;  /* 0x000000210a00780c */ /* 0x000fe200037c1670 */
[----:B------:R-:W-:Y:S02]  /*1ae0*/  IMAD R0, R31, c[0x0][0x214], R0 ;  /* 0x000085001f007a24 */ /* 0x000fe400078e0200 */
[----:B------:R-:W-:Y:S01]  /*1af0*/  IMAD.IADD R22, R4, 0x1, -R12 ;  /* 0x0000000104167824 */ /* 0x000fe200078e0a0c */
[----:B------:R-:W-:Y:S01]  /*1b00*/  @!P0 LEA R12, P2, R25, c[0x0][0x258], 0x2 ;  /* 0x00009600190c8a11 */ /* 0x000fe200078410ff */
[----:B------:R-:W-:-:S02]  /*1b10*/  IMAD.IADD R3, R3, 0x1, R0 ;  /* 0x0000000103037824 */ /* 0x000fc400078e0200 */
[----:B------:R-:W-:Y:S01]  /*1b20*/  IMAD.U32 R0, RZ, RZ, UR17 ;  /* 0x00000011ff007e24 */ /* 0x000fe2000f8e00ff */
[----:B------:R-:W-:Y:S01]  /*1b30*/  @!P0 LEA.HI.X R13, R25, c[0x0][0x25c], R28, 0x2, P2 ;  /* 0x00009700190d8a11 */ /* 0x000fe200010f141c */
[----:B------:R-:W-:Y:S01]  /*1b40*/  IMAD.WIDE.U32 R36, R33, c[0x0][0x218], R2 ;  /* 0x0000860021247a25 */ /* 0x000fe200078e0002 */
[----:B------:R-:W-:Y:S02]  /*1b50*/  SEL R33, RZ, 0x1, P1 ;  /* 0x00000001ff217807 */ /* 0x000fe40000800000 */
[----:B------:R-:W-:Y:S01]  /*1b60*/  SEL R28, RZ, 0xffffffff, P4 ;  /* 0xffffffffff1c7807 */ /* 0x000fe20002000000 */
[----:B------:R-:W-:Y:S01]  /*1b70*/  IMAD.U32 R2, RZ, RZ, UR24 ;  /* 0x00000018ff027e24 */ /* 0x000fe2000f8e00ff */
[----:B------:R-:W-:Y:S01]  /*1b80*/  IADD3 R35, R37, UR4, RZ ;  /* 0x0000000425237c10 */ /* 0x000fe2000fffe0ff */
[----:B------:R-:W-:Y:S01]  /*1b90*/  IMAD.U32 R3, RZ, RZ, UR25 ;  /* 0x00000019ff037e24 */ /* 0x000fe2000f8e00ff */
[----:B------:R-:W-:Y:S01]  /*1ba0*/  ISETP.GE.AND P4, PT, R21, c[0x0][0x16c], PT ;  /* 0x00005b0015007a0c */ /* 0x000fe20003f86270 */
[----:B------:R-:W-:Y:S01]  /*1bb0*/  ULDC.64 UR4, c[0x0][0x240] ;  /* 0x0000900000047ab9 */ /* 0x000fe20000000a00 */
[----:B------:R-:W-:Y:S01]  /*1bc0*/  LEA R3, P1, R2, R36, 0x6 ;  /* 0x0000002402037211 */ /* 0x000fe200078230ff */
[----:B------:R-:W-:Y:S01]  /*1bd0*/  UIMAD UR4, UR10, UR4, URZ ;  /* 0x000000040a0472a4 */ /* 0x000fe2000f8e023f */
[----:B------:R-:W-:Y:S01]  /*1be0*/  ISETP.GE.AND P2, PT, R20, c[0x0][0x1fc], PT ;  /* 0x00007f0014007a0c */ /* 0x000fe20003f46270 */
[----:B------:R1:W-:Y:S01]  /*1bf0*/  STL.64 [R1+0x10], R36 ;  /* 0x0000102401007387 */ /* 0x0003e20000100a00 */
        /* <DEDUP_REMOVED lines=8> */
[----:B------:R-:W-:Y:S01]  /*1c80*/  SEL R31, RZ, 0x4, P4 ;  /* 0x00000004ff1f7807 */ /* 0x000fe20002000000 */
[----:B------:R-:W-:Y:S01]  /*1c90*/  IMAD.U32 R3, RZ, RZ, UR6 ;  /* 0x00000006ff037e24 */ /* 0x000fe2000f8e00ff */
[----:B------:R-:W-:Y:S01]  /*1ca0*/  ISETP.GE.AND P1, PT, R24, c[0x0][0x1fc], PT ;  /* 0x00007f0018007a0c */ /* 0x000fe20003f26270 */
[----:B------:R-:W-:Y:S01]  /*1cb0*/  UIADD3 UR5, -UR15, UR5, UR10 ;  /* 0x000000050f057290 */ /* 0x000fe2000fffe10a */
[----:B------:R3:W-:Y:S01]  /*1cc0*/  @!P0 LDGSTS.E.BYPASS.LTC128B.128 [R0+0x20080], [R12.64] ;  /* 0x200800000c008fae */ /* 0x0007e2000b901d56 */
[----:B------:R-:W-:Y:S01]  /*1cd0*/  ISETP.GE.AND P4, PT, R21, c[0x0][0x1fc], PT ;  /* 0x00007f0015007a0c */ /* 0x000fe20003f86270 */
[----:B------:R-:W-:Y:S01]  /*1ce0*/  ULDC UR4, c[0x0][0x2a0] ;  /* 0x0000a80000047ab9 */ /* 0x000fe20000000800 */
[----:B------:R-:W-:Y:S01]  /*1cf0*/  SEL R25, RZ, 0xffffffff, P2 ;  /* 0xffffffffff197807 */ /* 0x000fe20001000000 */
[----:B------:R-:W0:Y:S01]  /*1d00*/  LDGDEPBAR ;  /* 0x00000000000079af */ /* 0x000e220000000000 */
[----:B------:R-:W-:Y:S01]  /*1d10*/  SEL R242, RZ, 0x8, P1 ;  /* 0x00000008fff27807 */ /* 0x000fe20000800000 */
[----:B------:R-:W-:Y:S01]  /*1d20*/  ULOP3.LUT UR4, URZ, UR4, URZ, 0x33, !UPT ;  /* 0x000000043f047292 */ /* 0x000fe2000f8e333f */
[C---:B------:R-:W-:Y:S01]  /*1d30*/  ISETP.LT.OR P2, PT, R10.reuse, 0x1, P5 ;  /* 0x000000010a00780c */ /* 0x040fe20002f41670 */
[----:B------:R4:W-:Y:S01]  /*1d40*/  LDGSTS.E.BYPASS.LTC128B.128 [R240+0x18080], [R4.64], !P3 ;  /* 0x1808000004f07fae */ /* 0x0009e2000d901d56 */
[C---:B------:R-:W-:Y:S01]  /*1d50*/  ISETP.LT.OR P1, PT, R10.reuse, 0x1, P4 ;  /* 0x000000010a00780c */ /* 0x040fe20002721670 */
[----:B------:R-:W-:Y:S01]  /*1d60*/  USHF.L.U32 UR6, UR6, 0x5, URZ ;  /* 0x0000000506067899 */ /* 0x000fe2000800063f */
[C---:B------:R-:W-:Y:S01]  /*1d70*/  ISETP.LT.OR P5, PT, R10.reuse, 0x21, P5 ;  /* 0x000000210a00780c */ /* 0x040fe20002fa1670 */
[----:B------:R5:W-:Y:S01]  /*1d80*/  STL [R1+0x24], R35 ;  /* 0x0000242301007387 */ /* 0x000be20000100800 */
[----:B------:R-:W-:Y:S01]  /*1d90*/  ISETP.LT.OR P4, PT, R10, 0x21, P4 ;  /* 0x000000210a00780c */ /* 0x000fe20002781670 */
[----:B-1----:R-:W-:-:S06]  /*1da0*/  CS2R R36, SRZ ;  /* 0x0000000000247805 */ /* 0x002fcc000001ff00 */
[----:B------:R4:W-:Y:S01]  /*1db0*/  LDGSTS.E.BYPASS.LTC128B.128 [R240+0x1a080], [R4.64+0x80], !P2 ;  /* 0x1a08008004f07fae */ /* 0x0009e2000d101d56 */
[----:B------:R-:W-:-:S03]  /*1dc0*/  LEA R20, P2, R27, c[0x0][0x280], 0x2 ;  /* 0x0000a0001b147a11 */ /* 0x000fc600078410ff */
[----:B------:R4:W-:Y:S01]  /*1dd0*/  LDGSTS.E.BYPASS.LTC128B.128 [R240+0x1c080], [R4.64+0x100], !P1 ;  /* 0x1c08010004f07fae */ /* 0x0009e2000c901d56 */
[----:B------:R-:W-:Y:S01]  /*1de0*/  LEA.HI.X R21, R27, c[0x0][0x284], R32, 0x2, P2 ;  /* 0x0000a1001b157a11 */ /* 0x000fe200010f1420 */
[----:B---3--:R-:W-:Y:S01]  /*1df0*/  IMAD.IADD R0, R248, 0x1, -R2 ;  /* 0x00000001f8007824 */ /* 0x008fe200078e0a02 */
        /* <DEDUP_REMOVED lines=52> */
[----:B-----5:R-:W-:Y:S01]  /*2140*/  IMAD.SHL.U32 R35, R14, 0x2, RZ ;  /* 0x000000020e237824 */ /* 0x020fe200078e00ff */
        /* <DEDUP_REMOVED lines=9> */
[----:B----4-:R-:W-:Y:S01]  /*21e0*/  IMAD.IADD R4, R248, 0x1, -R0 ;  /* 0x00000001f8047824 */ /* 0x010fe200078e0a00 */
        /* <DEDUP_REMOVED lines=58> */
.L_x_782:
        /* <DEDUP_REMOVED lines=138> */
.L_x_774:
[----:B------:R-:W-:Y:S11]  /*2e30*/  ISETP.NE.AND P1, PT, R174, c[0x0][0x2a8], PT ;  /* 0x0000aa00ae007a0c */ /* 0x000ff60003f25270 */
[----:B------:R-:W-:Y:S02]  /*2e40*/  @!UPT UIADD3 URZ, URZ, URZ, URZ ;  /* 0x0000003f3f3ff290 */ /* 0x000fe4000fffe03f */
[----:B------:R-:W-:Y:S05]  /*2e50*/  @P1 IMAD.HI.U32 R22, R20, c[0x0][0x2ac], RZ ;  /* 0x0000ab0014161a27 */ /* 0x000fea00078e00ff */
[----:B------:R-:W-:Y:S02]  /*2e60*/  @P1 SHF.R.U32.HI R20, RZ, c[0x0][0x2b0], R22 ;  /* 0x0000ac00ff141a19 */ /* 0x000fe40000011616 */
.L_x_775:
[----:B------:R-:W-:Y:S05]  /*2e70*/  BSYNC B0 ;  /* 0x0000000000007941 */ /* 0x000fea0003800000 */
.L_x_773:
[----:B------:R-:W2:Y:S01]  /*2e80*/  LDL R23, [R1+0x8] ;  /* 0x0000080001177983 */ /* 0x000ea20000100800 */
[----:B------:R-:W-:Y:S04]  /*2e90*/  IMAD.MOV.U32 R22, RZ, RZ, c[0x0][0x2a8] ;  /* 0x0000aa00ff167624 */ /* 0x000fe800078e00ff */
[----:B------:R-:W-:Y:S04]  /*2ea0*/  IMAD R20, R20, R22, -UR15 ;  /* 0x8000000f14147e24 */ /* 0x000fe8000f8e0216 */
[----:B--2---:R-:W-:Y:S05]  /*2eb0*/  IMAD.IADD R20, R20, 0x1, -R23 ;  /* 0x0000000114147824 */ /* 0x004fea00078e0a17 */
[----:B------:R-:W-:Y:S02]  /*2ec0*/  IADD3 R22, R20, c[0x0][0x2a8], RZ ;  /* 0x0000aa0014167a10 */ /* 0x000fe40007ffe0ff */
[----:B------:R-:W-:Y:S02]  /*2ed0*/  IMNMX R196, R196, R20, !PT ;  /* 0x00000014c4c47217 */ /* 0x000fe40007800200 */
[----:B------:R-:W-:Y:S02]  /*2ee0*/  IMNMX R197, R197, R22, PT ;  /* 0x00000016c5c57217 */ /* 0x000fe40003800200 */
.L_x_772:
        /* <DEDUP_REMOVED lines=18> */
.L_x_778:
[----:B------:R-:W-:Y:S11]  /*3010*/  ISETP.NE.AND P1, PT, R22, c[0x0][0x2a8], PT ;  /* 0x0000aa0016007a0c */ /* 0x000ff60003f25270 */
[----:B------:R-:W-:Y:S02]  /*3020*/  @!UPT UIADD3 URZ, URZ, URZ, URZ ;  /* 0x0000003f3f3ff290 */ /* 0x000fe4000fffe03f */
[----:B------:R-:W-:Y:S05]  /*3030*/  @P1 IMAD.HI.U32 R21, R20, c[0x0][0x2ac], RZ ;  /* 0x0000ab0014151a27 */ /* 0x000fea00078e00ff */
[----:B------:R-:W-:Y:S02]  /*3040*/  @P1 SHF.R.U32.HI R20, RZ, c[0x0][0x2b0], R21 ;  /* 0x0000ac00ff141a19 */ /* 0x000fe40000011615 */
.L_x_779:
[----:B------:R-:W-:Y:S05]  /*3050*/  BSYNC B0 ;  /* 0x0000000000007941 */ /* 0x000fea0003800000 */
.L_x_777:
[----:B------:R-:W2:Y:S01]  /*3060*/  LDL R22, [R1+0x8] ;  /* 0x0000080001167983 */ /* 0x000ea20000100800 */
[----:B------:R-:W-:Y:S04]  /*3070*/  IMAD.MOV.U32 R21, RZ, RZ, c[0x0][0x2a8] ;  /* 0x0000aa00ff157624 */ /* 0x000fe800078e00ff */
[----:B------:R-:W-:Y:S04]  /*3080*/  IMAD R20, R20, R21, -UR15 ;  /* 0x8000000f14147e24 */ /* 0x000fe8000f8e0215 */
[----:B--2---:R-:W-:Y:S05]  /*3090*/  IMAD.IADD R20, R20, 0x1, -R22 ;  /* 0x0000000114147824 */ /* 0x004fea00078e0a16 */
[----:B------:R-:W-:Y:S02]  /*30a0*/  IADD3 R21, R20, c[0x0][0x2a8], RZ ;  /* 0x0000aa0014157a10 */ /* 0x000fe40007ffe0ff */
[----:B------:R-:W-:Y:S02]  /*30b0*/  IMNMX R198, R198, R20, !PT ;  /* 0x00000014c6c67217 */ /* 0x000fe40007800200 */
[----:B------:R-:W-:Y:S02]  /*30c0*/  IMNMX R199, R199, R21, PT ;  /* 0x00000015c7c77217 */ /* 0x000fe40003800200 */
.L_x_776:
        /* <DEDUP_REMOVED lines=431> */
.L_x_780:
        /* <DEDUP_REMOVED lines=157> */
.L_x_781:
        /* <DEDUP_REMOVED lines=217> */
.L_x_771:
[----:B------:R-:W-:Y:S05]  /*6320*/  @P1 EXIT ;  /* 0x000000000000194d */ /* 0x000fea0003800000 */
[----:B------:R-:W2:Y:S01]  /*6330*/  S2R R0, SR_CTAID.Y ;  /* 0x0000000000007919 */ /* 0x000ea20000002600 */
[----:B------:R-:W-:Y:S01]  /*6340*/  MOV R2, 0x1 ;  /* 0x0000000100027802 */ /* 0x000fe20000000f00 */
[----:B------:R-:W-:Y:S02]  /*6350*/  USHF.L.U32 UR5, UR11, 0xe, URZ ;  /* 0x0000000e0b057899 */ /* 0x000fe4000800063f */
[----:B-1----:R-:W1:Y:S04]  /*6360*/  S2R R11, SR_CTAID.Z ;  /* 0x00000000000b7919 */ /* 0x002e680000002700 */
[----:B------:R-:W-:Y:S01]  /*6370*/  BAR.SYNC.DEFER_BLOCKING 0x1, 0x100 ;  /* 0x0044000000007b1d */ /* 0x000fe20000010000 */
[----:B------:R-:W-:Y:S01]  /*6380*/  ISETP.NE.AND P1, PT, R2, c[0x0][0x338], PT ;  /* 0x0000ce0002007a0c */ /* 0x000fe20003f25270 */
[----:B------:R-:W-:Y:S01]  /*6390*/  USHF.R.S32.HI UR4, URZ, 0x1f, UR5 ;  /* 0x0000001f3f047899 */ /* 0x000fe20008011405 */
[----:B------:R-:W-:-:S11]  /*63a0*/  IADD3 R2, P0, R248, UR5, RZ ;  /* 0x00000005f8027c10 */ /* 0x000fd6000ff1e0ff */
[----:B--2---:R-:W-:-:S05]  /*63b0*/  @P1 IMAD.HI.U32 R3, R0, c[0x0][0x33c], RZ ;  /* 0x0000cf0000031a27 */ /* 0x004fca00078e00ff */
[----:B------:R-:W-:Y:S02]  /*63c0*/  @P1 SHF.R.U32.HI R0, RZ, c[0x0][0x340], R3 ;  /* 0x0000d000ff001a19 */ /* 0x000fe40000011603 */
        /* <DEDUP_REMOVED lines=8> */
[----:B-1----:R-:W-:Y:S02]  /*6450*/  SHF.R.S32.HI R7, RZ, 0x1f, R11 ;  /* 0x0000001fff077819 */ /* 0x002fe4000001140b */
        /* <DEDUP_REMOVED lines=143> */
.L_x_783:
        /* <DEDUP_REMOVED lines=11> */
.L_x_1166:


//--------------------- .text._ZN7cutlass13device_kernelIN5flash19enable_sm80_to_sm89INS1_16FlashAttnBwdSm80INS1_25CollectiveMainloopBwdSm80ILi1ELi1EN4cute5tupleIJNS5_1CILi64EEES8_NS7_ILi256EEEEEENS_6half_tEfNS_4arch4Sm80ELb0ELb1ELb0ELb1ELb0ELb0ELb0ELb0ELi2ELi4ELi2ELi2ELb0EEENS1_21CollectiveEpilogueBwdISA_SB_SD_Li256ELb1ELb0ELi4EEENS1_19SingleTileSchedulerILb1ELb0ELb0ELi64EEEEEEEEEvNT_6ParamsE --------------------------
	.section	.text._ZN7cutlass13device_kernelIN5flash19enable_sm80_to_sm89INS1_16FlashAttnBwdSm80INS1_25CollectiveMainloopBwdSm80ILi1ELi1EN4cute5tupleIJNS5_1CILi64EEES8_NS7_ILi256EEEEEENS_6half_tEfNS_4arch4Sm80ELb0ELb1ELb0ELb1ELb0ELb0ELb0ELb0ELi2ELi4ELi2ELi2ELb0EEENS1_21CollectiveEpilogueBwdISA_SB_SD_Li256ELb1ELb0ELi4EEENS1_19SingleTileSchedulerILb1ELb0ELb0ELi64EEEEEEEEEvNT_6ParamsE,"ax",@progbits
	.sectioninfo	@"SHI_REGISTERS=255"
	.align	128
.text._ZN7cutlass13device_kernelIN5flash19enable_sm80_to_sm89INS1_16FlashAttnBwdSm80INS1_25CollectiveMainloopBwdSm80ILi1ELi1EN4cute5tupleIJNS5_1CILi64EEES8_NS7_ILi256EEEEEENS_6half_tEfNS_4arch4Sm80ELb0ELb1ELb0ELb1ELb0ELb0ELb0ELb0ELi2ELi4ELi2ELi2ELb0EEENS1_21CollectiveEpilogueBwdISA_SB_SD_Li256ELb1ELb0ELi4EEENS1_19SingleTileSchedulerILb1ELb0ELb0ELi64EEEEEEEEEvNT_6ParamsE:
        .type           _ZN7cutlass13device_kernelIN5flash19enable_sm80_to_sm89INS1_16FlashAttnBwdSm80INS1_25CollectiveMainloopBwdSm80ILi1ELi1EN4cute5tupleIJNS5_1CILi64EEES8_NS7_ILi256EEEEEENS_6half_tEfNS_4arch4Sm80ELb0ELb1ELb0ELb1ELb0ELb0ELb0ELb0ELi2ELi4ELi2ELi2ELb0EEENS1_21CollectiveEpilogueBwdISA_SB_SD_Li256ELb1ELb0ELi4EEENS1_19SingleTileSchedulerILb1ELb0ELb0ELi64EEEEEEEEEvNT_6ParamsE,@function
        .size           _ZN7cutlass13device_kernelIN5flash19enable_sm80_to_sm89INS1_16FlashAttnBwdSm80INS1_25CollectiveMainloopBwdSm80ILi1ELi1EN4cute5tupleIJNS5_1CILi64EEES8_NS7_ILi256EEEEEENS_6half_tEfNS_4arch4Sm80ELb0ELb1ELb0ELb1ELb0ELb0ELb0ELb0ELi2ELi4ELi2ELi2ELb0EEENS1_21CollectiveEpilogueBwdISA_SB_SD_Li256ELb1ELb0ELi4EEENS1_19SingleTileSchedulerILb1ELb0ELb0ELi64EEEEEEEEEvNT_6ParamsE,(.L_x_1167 - _ZN7cutlass13device_kernelIN5flash19enable_sm80_to_sm89INS1_16FlashAttnBwdSm80INS1_25CollectiveMainloopBwdSm80ILi1ELi1EN4cute5tupleIJNS5_1CILi64EEES8_NS7_ILi256EEEEEENS_6half_tEfNS_4arch4Sm80ELb0ELb1ELb0ELb1ELb0ELb0ELb0ELb0ELi2ELi4ELi2ELi2ELb0EEENS1_21CollectiveEpilogueBwdISA_SB_SD_Li256ELb1ELb0ELi4EEENS1_19SingleTileSchedulerILb1ELb0ELb0ELi64EEEEEEEEEvNT_6ParamsE)
        .other          _ZN7cutlass13device_kernelIN5flash19enable_sm80_to_sm89INS1_16FlashAttnBwdSm80INS1_25CollectiveMainloopBwdSm80ILi1ELi1EN4cute5tupleIJNS5_1CILi64EEES8_NS7_ILi256EEEEEENS_6half_tEfNS_4arch4Sm80ELb0ELb1ELb0ELb1ELb0ELb0ELb0ELb0ELi2ELi4ELi2ELi2ELb0EEENS1_21CollectiveEpilogueBwdISA_SB_SD_Li256ELb1ELb0ELi4EEENS1_19SingleTileSchedulerILb1ELb0ELb0ELi64EEEEEEEEEvNT_6ParamsE,@"STO_CUDA_ENTRY STV_DEFAULT"
_ZN7cutlass13device_kernelIN5flash19enable_sm80_to_sm89INS1_16FlashAttnBwdSm80INS1_25CollectiveMainloopBwdSm80ILi1ELi1EN4cute5tupleIJNS5_1CILi64EEES8_NS7_ILi256EEEEEENS_6half_tEfNS_4arch4Sm80ELb0ELb1ELb0ELb1ELb0ELb0ELb0ELb0ELi2ELi4ELi2ELi2ELb0EEENS1_21CollectiveEpilogueBwdISA_SB_SD_Li256ELb1ELb0ELi4EEENS1_19SingleTileSchedulerILb1ELb0ELb0ELi64EEEEEEEEEvNT_6ParamsE:
        /* <DEDUP_REMOVED lines=18> */
.L_x_785:
        /* <DEDUP_REMOVED lines=8> */
.L_x_787:
[----:B------:R-:W-:Y:S02]  /*01a0*/  MOV R0, c[0x0][0x3a4] ;  /* 0x0000e90000007a02 */ /* 0x000fe40000000f00 */
.L_x_786:
[----:B------:R-:W-:-:S06]  /*01b0*/  USHF.L.U32 UR14, UR10, 0x6, URZ ;  /* 0x000000060a0e7899 */ /* 0x000fcc000800063f */
[----:B-----5:R-:W-:-:S04]  /*01c0*/  ISETP.LE.AND P0, PT, R0, UR14, PT ;  /* 0x0000000e00007c0c */ /* 0x020fc8000bf03270 */
[----:B------:R-:W-:-:S05]  /*01d0*/  SEL R0, R5, 0xffffffff, !P0 ;  /* 0xffffffff05007807 */ /* 0x000fca0004000000 */
[----:B------:R2:W-:Y:S01]  /*01e0*/  STL [R1+0x3c], R0 ;  /* 0x00003c0001007387 */ /* 0x0005e20000100800 */
[----:B------:R-:W-:Y:S05]  /*01f0*/  BRA `(.L_x_788) ;  /* 0x0000012000007947 */ /* 0x000fea0003800000 */
.L_x_784:
[----:B--2-4-:R-:W-:-:S04]  /*0200*/  ISETP.NE.U32.AND P0, PT, RZ, c[0x0][0x3c0], PT ;  /* 0x0000f000ff007a0c */ /* 0x014fc80003f05070 */
[----:B------:R-:W-:-:S13]  /*0210*/  ISETP.NE.AND.EX P0, PT, RZ, c[0x0][0x3c4], PT, P0 ;  /* 0x0000f100ff007a0c */ /* 0x000fda0003f05300 */
[----:B------:R-:W-:Y:S05]  /*0220*/  @!P0 BRA `(.L_x_789) ;  /* 0x0000002000008947 */ /* 0x000fea0003800000 */
[----:B------:R1:W5:Y:S01]  /*0230*/  LDG.E R0, [R2.64] ;  /* 0x0000001002007981 */ /* 0x000362000c1e1900 */
[----:B------:R-:W-:Y:S05]  /*0240*/  BRA `(.L_x_790) ;  /* 0x0000009000007947 */ /* 0x000fea0003800000 */
.L_x_789:
        /* <DEDUP_REMOVED lines=8> */
.L_x_791:
[----:B------:R-:W-:Y:S02]  /*02d0*/  MOV R0, c[0x0][0x3a4] ;  /* 0x0000e90000007a02 */ /* 0x000fe40000000f00 */
.L_x_790:
[----:B------:R-:W-:-:S06]  /*02e0*/  USHF.L.U32 UR14, UR10, 0x6, URZ ;  /* 0x000000060a0e7899 */ /* 0x000fcc000800063f */
[----:B-----5:R-:W-:-:S04]  /*02f0*/  ISETP.LE.AND P0, PT, R0, UR14, PT ;  /* 0x0000000e00007c0c */ /* 0x020fc8000bf03270 */
[----:B------:R-:W-:-:S05]  /*0300*/  SEL R0, R5, 0xffffffff, !P0 ;  /* 0xffffffff05007807 */ /* 0x000fca0004000000 */
[----:B------:R2:W-:Y:S04]  /*0310*/  STL [R1+0x3c], R0 ;  /* 0x00003c0001007387 */ /* 0x0005e80000100800 */
.L_x_788:
        /* <DEDUP_REMOVED lines=15> */
[C---:B------:R-:W-:Y:S01]  /*0410*/  IMAD.WIDE R4, R107.reuse, R8, c[0x0][0x2d0] ;  /* 0x0000b4006b047625 */ /* 0x040fe200078e0208 */
[----:B------:R-:W-:Y:S01]  /*0420*/  ULDC UR13, c[0x0][0x168] ;  /* 0x00005a00000d7ab9 */ /* 0x000fe20000000800 */
[----:B------:R1:W5:Y:S01]  /*0430*/  @P3 LDG.E R16, [R6.64] ;  /* 0x0000001006103981 */ /* 0x000362000c1e1900 */
[----:B------:R-:W-:Y:S01]  /*0440*/  ULDC UR7, c[0x0][0x198] ;  /* 0x0000660000077ab9 */ /* 0x000fe20000000800 */
[----:B------:R-:W-:Y:S01]  /*0450*/  IMAD.MOV.U32 R27, RZ, RZ, RZ ;  /* 0x000000ffff1b7224 */ /* 0x000fe200078e00ff */
[----:B------:R-:W-:Y:S01]  /*0460*/  P2R R101, PR, RZ, 0x8 ;  /* 0x00000008ff657803 */ /* 0x000fe20000000000 */
[----:B------:R1:W5:Y:S01]  /*0470*/  @P2 LDG.E R13, [R4.64] ;  /* 0x00000010040d2981 */ /* 0x000362000c1e1900 */
        /* <DEDUP_REMOVED lines=12> */
.L_x_792:
[----:B-1-3--:R-:W-:-:S04]  /*0540*/  ISETP.NE.U32.AND P0, PT, RZ, c[0x0][0x2e0], PT ;  /* 0x0000b800ff007a0c */ /* 0x00afc80003f05070 */
[----:B------:R-:W-:-:S13]  /*0550*/  ISETP.NE.AND.EX P0, PT, RZ, c[0x0][0x2e4], PT, P0 ;  /* 0x0000b900ff007a0c */ /* 0x000fda0003f05300 */
[----:B------:R-:W-:Y:S05]  /*0560*/  @!P0 BRA `(.L_x_793) ;  /* 0x0000004000008947 */ /* 0x000fea0003800000 */
[----:B------:R-:W-:-:S05]  /*0570*/  IMAD.WIDE R2, R107, R8, c[0x0][0x2e0] ;  /* 0x0000b8006b027625 */ /* 0x000fca00078e0208 */
[----:B------:R-:W2:Y:S02]  /*0580*/  LDG.E R0, [R2.64] ;  /* 0x0000001002007981 */ /* 0x000ea4000c1e1900 */
[----:B--2---:R1:W2:Y:S02]  /*0590*/  R2UR UR7, R0 ;  /* 0x00000000000773c2 */ /* 0x0042a400000e0000 */
[----:B-12---:R-:W-:Y:S05]  /*05a0*/  BRA `(.L_x_794) ;  /* 0x0000006000007947 */ /* 0x006fea0003800000 */
.L_x_793:
[----:B------:R-:W-:Y:S05]  /*05b0*/  @!P2 BRA `(.L_x_794) ;  /* 0x000000500000a947 */ /* 0x000fea0003800000 */
[----:B------:R-:W2:Y:S04]  /*05c0*/  LDG.E R2, [R4.64] ;  /* 0x0000001004027981 */ /* 0x000ea8000c1e1900 */
[----:B------:R-:W3:Y:S01]  /*05d0*/  LDG.E R0, [R4.64+0x4] ;  /* 0x0000041004007981 */ /* 0x000ee2000c1e1900 */
[----:B--2---:R-:W1:Y:S08]  /*05e0*/  R2UR UR7, R2 ;  /* 0x00000000020773c2 */ /* 0x004e7000000e0000 */
[----:B---3--:R-:W1:Y:S02]  /*05f0*/  R2UR UR4, R0 ;  /* 0x00000000000473c2 */ /* 0x008e6400000e0000 */
[----:B-1----:R-:W-:-:S06]  /*0600*/  UIADD3 UR7, -UR7, UR4, URZ ;  /* 0x0000000407077290 */ /* 0x002fcc000fffe13f */
.L_x_794:
        /* <DEDUP_REMOVED lines=15> */
.L_x_795:
[----:B------:R-:W-:Y:S01]  /*0700*/  UIADD3 UR4, UR14, UR13, -UR7 ;  /* 0x0000000d0e047290 */ /* 0x000fe2000fffe807 */
[----:B------:R-:W-:Y:S01]  /*0710*/  PLOP3.LUT P0, PT, PT, PT, PT, 0x80, 0x0 ;  /* 0x000000000000781c */ /* 0x000fe20003f0f070 */
[----:B------:R-:W-:Y:S01]  /*0720*/  ULDC UR5, c[0x0][0x2a4] ;  /* 0x0000a90000057ab9 */ /* 0x000fe20000000800 */
[----:B------:R-:W-:Y:S01]  /*0730*/  CS2R R10, SRZ ;  /* 0x00000000000a7805 */ /* 0x000fe2000001ff00 */
[----:B------:R-:W-:Y:S01]  /*0740*/  UIADD3 UR5, UR4, -UR5, URZ ;  /* 0x8000000504057290 */ /* 0x000fe2000fffe03f */
[----:B------:R-:W-:Y:S01]  /*0750*/  IMAD.MOV.U32 R158, RZ, RZ, RZ ;  /* 0x000000ffff9e7224 */ /* 0x000fe200078e00ff */
[----:B------:R-:W-:Y:S01]  /*0760*/  CS2R R162, SRZ ;  /* 0x0000000000a27805 */ /* 0x000fe2000001ff00 */
[----:B------:R-:W-:Y:S01]  /*0770*/  IMAD.MOV.U32 R156, RZ, RZ, RZ ;  /* 0x000000ffff9c7224 */ /* 0x000fe200078e00ff */
[----:B------:R-:W-:Y:S01]  /*0780*/  USHF.R.S32.HI UR4, URZ, 0x1f, UR5 ;  /* 0x0000001f3f047899 */ /* 0x000fe20008011405 */
[----:B------:R-:W-:Y:S01]  /*0790*/  CS2R R160, SRZ ;  /* 0x0000000000a07805 */ /* 0x000fe2000001ff00 */
[----:B------:R-:W-:Y:S01]  /*07a0*/  MOV R12, RZ ;  /* 0x000000ff000c7202 */ /* 0x000fe20000000f00 */
[----:B------:R-:W-:Y:S01]  /*07b0*/  IMAD.MOV.U32 R154, RZ, RZ, RZ ;  /* 0x000000ffff9a7224 */ /* 0x000fe200078e00ff */
[----:B------:R-:W-:Y:S01]  /*07c0*/  ULEA.HI UR4, UR4, UR5, URZ, 0x6 ;  /* 0x0000000504047291 */ /* 0x000fe2000f8f303f */
[----:B------:R-:W-:Y:S01]  /*07d0*/  CS2R R152, SRZ ;  /* 0x0000000000987805 */ /* 0x000fe2000001ff00 */
[----:B------:R-:W-:Y:S01]  /*07e0*/  CS2R R150, SRZ ;  /* 0x0000000000967805 */ /* 0x000fe2000001ff00 */
[----:B------:R-:W-:Y:S01]  /*07f0*/  MOV R7, RZ ;  /* 0x000000ff00077202 */ /* 0x000fe20000000f00 */
[----:B------:R-:W-:Y:S01]  /*0800*/  USHF.R.S32.HI UR6, URZ, 0x6, UR4 ;  /* 0x000000063f067899 */ /* 0x000fe20008011404 */
[----:B------:R-:W-:Y:S01]  /*0810*/  IMAD.MOV.U32 R148, RZ, RZ, RZ ;  /* 0x000000ffff947224 */ /* 0x000fe200078e00ff */
[----:B------:R-:W-:Y:S01]  /*0820*/  CS2R R8, SRZ ;  /* 0x0000000000087805 */ /* 0x000fe2000001ff00 */
[----:B------:R-:W-:Y:S01]  /*0830*/  MOV R142, RZ ;  /* 0x000000ff008e7202 */ /* 0x000fe20000000f00 */
[----:B------:R-:W-:Y:S01]  /*0840*/  UISETP.LT.AND UP0, UPT, URZ, UR6, UPT ;  /* 0x000000063f00728c */ /* 0x000fe2000bf01270 */
[----:B------:R-:W-:Y:S01]  /*0850*/  IMAD.MOV.U32 R140, RZ, RZ, RZ ;  /* 0x000000ffff8c7224 */ /* 0x000fe200078e00ff */
[----:B------:R-:W-:Y:S01]  /*0860*/  CS2R R146, SRZ ;  /* 0x0000000000927805 */ /* 0x000fe2000001ff00 */
        /* <DEDUP_REMOVED lines=70> */
[----:B------:R-:W-:Y:S01]  /*0cd0*/  UIADD3 UR11, -UR14, UR7, URZ ;  /* 0x000000070e0b7290 */ /* 0x000fe2000fffe13f */
[----:B------:R-:W-:Y:S01]  /*0ce0*/  SHF.R.S32.HI R21, RZ, 0x1f, R107 ;  /* 0x0000001fff157819 */ /* 0x000fe2000001146b */
[----:B------:R-:W-:Y:S01]  /*0cf0*/  USHF.R.S32.HI UR8, URZ, 0x1f, UR6 ;  /* 0x0000001f3f087899 */ /* 0x000fe20008011406 */
[----:B------:R-:W-:Y:S01]  /*0d00*/  ISETP.NE.AND P0, PT, R0, 0x1, PT ;  /* 0x000000010000780c */ /* 0x000fe20003f05270 */
[--C-:B------:R-:W-:Y:S01]  /*0d10*/  IMAD.MOV.U32 R0, RZ, RZ, R103.reuse ;  /* 0x000000ffff007224 */ /* 0x100fe200078e0067 */
[----:B------:R-:W-:Y:S01]  /*0d20*/  LEA.HI R10, R35, R105, RZ, 0x3 ;  /* 0x00000069230a7211 */ /* 0x000fe200078f18ff */
[----:B------:R-:W-:Y:S01]  /*0d30*/  ULDC.64 UR4, c[0x0][0x178] ;  /* 0x00005e0000047ab9 */ /* 0x000fe20000000a00 */
[----:B------:R-:W-:Y:S01]  /*0d40*/  SEL R11, R107, RZ, !P2 ;  /* 0x000000ff6b0b7207 */ /* 0x000fe20005000000 */
[C---:B------:R-:W-:Y:S01]  /*0d50*/  IMAD.SHL.U32 R19, R105.reuse, 0x4, RZ ;  /* 0x0000000469137824 */ /* 0x040fe200078e00ff */
[----:B------:R-:W-:Y:S01]  /*0d60*/  LOP3.LUT R2, R10, 0xfffffff8, RZ, 0xc0, !PT ;  /* 0xfffffff80a027812 */ /* 0x000fe200078ec0ff */
[----:B------:R-:W-:Y:S01]  /*0d70*/  UIMAD UR9, UR8, UR4, URZ ;  /* 0x00000004080972a4 */ /* 0x000fe2000f8e023f */
[----:B------:R-:W-:Y:S01]  /*0d80*/  SHF.R.S32.HI R248, RZ, 0x3, R10 ;  /* 0x00000003fff87819 */ /* 0x000fe2000001140a */
[----:B------:R-:W-:Y:S01]  /*0d90*/  UIMAD.WIDE.U32 UR18, UR6, UR4, URZ ;  /* 0x00000004061272a5 */ /* 0x000fe2000f8e003f */
[----:B------:R-:W-:Y:S01]  /*0da0*/  SHF.R.S32.HI R36, RZ, 0x1f, R103 ;  /* 0x0000001fff247819 */ /* 0x000fe20000011467 */
[----:B------:R-:W-:Y:S01]  /*0db0*/  IMAD.IADD R28, R105, 0x1, -R2 ;  /* 0x00000001691c7824 */ /* 0x000fe200078e0a02 */
[----:B------:R-:W-:Y:S01]  /*0dc0*/  SHF.R.S32.HI R17, RZ, 0x1f, R248 ;  /* 0x0000001fff117819 */ /* 0x000fe200000114f8 */
[----:B------:R-:W-:Y:S01]  /*0dd0*/  @P0 IMAD.HI.U32 R3, R103, c[0x0][0x24c], RZ ;  /* 0x0000930067030a27 */ /* 0x000fe200078e00ff */
[----:B------:R-:W-:Y:S01]  /*0de0*/  UIMAD UR5, UR6, UR5, UR9 ;  /* 0x00000005060572a4 */ /* 0x000fe2000f8e0209 */
[----:B------:R-:W-:Y:S01]  /*0df0*/  CS2R R162, SRZ ;  /* 0x0000000000a27805 */ /* 0x000fe2000001ff00 */
[----:B------:R-:W-:Y:S01]  /*0e00*/  USHF.L.U32 UR15, UR6, 0x6, URZ ;  /* 0x00000006060f7899 */ /* 0x000fe2000800063f */
[----:B------:R-:W-:Y:S01]  /*0e10*/  IMAD.SHL.U32 R2, R28, 0x8, RZ ;  /* 0x000000081c027824 */ /* 0x000fe200078e00ff */
[----:B------:R-:W-:Y:S01]  /*0e20*/  @P0 SHF.R.U32.HI R0, RZ, c[0x0][0x250], R3 ;  /* 0x00009400ff000a19 */ /* 0x000fe20000011603 */
[----:B------:R-:W-:Y:S01]  /*0e30*/  UIADD3 UR5, UR19, UR5, URZ ;  /* 0x0000000513057290 */ /* 0x000fe2000fffe03f */
[----:B-----5:R-:W-:Y:S01]  /*0e40*/  IADD3 R10, P0, R248, R13, RZ ;  /* 0x0000000df80a7210 */ /* 0x020fe20007f1e0ff */
[----:B------:R-:W-:Y:S01]  /*0e50*/  USHF.R.S32.HI UR9, URZ, 0x1f, UR15 ;  /* 0x0000001f3f097899 */ /* 0x000fe2000801140f */
[----:B------:R-:W-:Y:S01]  /*0e60*/  SHF.R.S32.HI R4, RZ, 0x1f, R0 ;  /* 0x0000001fff047819 */ /* 0x000fe20000011400 */
[----:B------:R-:W-:Y:S01]  /*0e70*/  IMAD.MOV.U32 R246, RZ, RZ, 0x20 ;  /* 0x00000020fff67424 */ /* 0x000fe200078e00ff */
[----:B------:R-:W-:Y:S01]  /*0e80*/  SHF.R.S32.HI R3, RZ, 0x1f, R2 ;  /* 0x0000001fff037819 */ /* 0x000fe20000011402 */
[----:B------:R-:W-:Y:S01]  /*0e90*/  IMAD.U32 R20, RZ, RZ, UR5 ;  /* 0x00000005ff147e24 */ /* 0x000fe2000f8e00ff */
[----:B------:R-:W-:Y:S01]  /*0ea0*/  ISETP.GE.AND P3, PT, R2, c[0x0][0x1cc], PT ;  /* 0x0000730002007a0c */ /* 0x000fe20003f66270 */
[----:B------:R-:W-:Y:S01]  /*0eb0*/  IMAD R5, R4, c[0x0][0x1e0], RZ ;  /* 0x0000780004057a24 */ /* 0x000fe200078e02ff */
[----:B------:R-:W-:Y:S01]  /*0ec0*/  IADD3 R24, R2, 0x40, RZ ;  /* 0x0000004002187810 */ /* 0x000fe20007ffe0ff */
[----:B------:R-:W-:Y:S01]  /*0ed0*/  IMAD R4, R4, c[0x0][0x1b0], RZ ;  /* 0x00006c0004047a24 */ /* 0x000fe200078e02ff */
[----:B------:R-:W-:Y:S01]  /*0ee0*/  IADD3 R25, R2, 0x80, RZ ;  /* 0x0000008002197810 */ /* 0x000fe20007ffe0ff */
[----:B------:R-:W-:Y:S01]  /*0ef0*/  IMAD R8, R0, c[0x0][0x1e4], R5 ;  /* 0x0000790000087a24 */ /* 0x000fe200078e0205 */
[----:B------:R-:W-:Y:S01]  /*0f00*/  IADD3 R26, R2, 0xc0, RZ ;  /* 0x000000c0021a7810 */ /* 0x000fe20007ffe0ff */
[C---:B------:R-:W-:Y:S01]  /*0f10*/  IMAD R9, R0.reuse, c[0x0][0x1b4], R4 ;  /* 0x00006d0000097a24 */ /* 0x040fe200078e0204 */
[----:B------:R-:W-:Y:S01]  /*0f20*/  ISETP.GE.AND P5, PT, R25, c[0x0][0x1cc], PT ;  /* 0x0000730019007a0c */ /* 0x000fe20003fa6270 */
[C-C-:B------:R-:W-:Y:S01]  /*0f30*/  IMAD.WIDE.U32 R6, R0.reuse, c[0x0][0x1e0], R2.reuse ;  /* 0x0000780000067a25 */ /* 0x140fe200078e0002 */
[----:B------:R-:W-:Y:S01]  /*0f40*/  ULDC.64 UR4, c[0x0][0x208] ;  /* 0x0000820000047ab9 */ /* 0x000fe20000000a00 */
[----:B------:R-:W-:Y:S01]  /*0f50*/  CS2R R160, SRZ ;  /* 0x0000000000a07805 */ /* 0x000fe2000001ff00 */
[----:B------:R-:W-:Y:S01]  /*0f60*/  UIMAD UR8, UR8, UR4, URZ ;  /* 0x00000004080872a4 */ /* 0x000fe2000f8e023f */
[----:B------:R-:W-:Y:S01]  /*0f70*/  IMAD.WIDE.U32 R4, R0, c[0x0][0x1b0], R2 ;  /* 0x00006c0000047a25 */ /* 0x000fe200078e0002 */
[----:B------:R-:W-:Y:S01]  /*0f80*/  SEL R0, R21, RZ, !P2 ;  /* 0x000000ff15007207 */ /* 0x000fe20005000000 */
[----:B------:R-:W-:Y:S01]  /*0f90*/  CS2R R158, SRZ ;  /* 0x00000000009e7805 */ /* 0x000fe2000001ff00 */
[----:B------:R-:W-:Y:S01]  /*0fa0*/  UIMAD UR8, UR6, UR5, UR8 ;  /* 0x00000005060872a4 */ /* 0x000fe2000f8e0208 */
[----:B------:R-:W-:Y:S01]  /*0fb0*/  IMAD.IADD R7, R7, 0x1, R8 ;  /* 0x0000000107077824 */ /* 0x000fe200078e0208 */
[----:B------:R-:W-:Y:S01]  /*0fc0*/  CS2R R156, SRZ ;  /* 0x00000000009c7805 */ /* 0x000fe2000001ff00 */
[C---:B------:R-:W-:Y:S01]  /*0fd0*/  IMAD R8, R0.reuse, c[0x0][0x1e8], RZ ;  /* 0x00007a0000087a24 */ /* 0x040fe200078e02ff */
        /* <DEDUP_REMOVED lines=11> */
[C---:B------:R-:W-:Y:S01]  /*1090*/  IMAD R0, R11.reuse, c[0x0][0x1bc], R0 ;  /* 0x00006f000b007a24 */ /* 0x040fe200078e0200 */
[----:B------:R-:W-:Y:S01]  /*10a0*/  CS2R R140, SRZ ;  /* 0x00000000008c7805 */ /* 0x000fe2000001ff00 */
[----:B------:R-:W-:Y:S01]  /*10b0*/  IMAD.WIDE.U32 R6, R11, c[0x0][0x1b8], R4 ;  /* 0x00006e000b067a25 */ /* 0x000fe200078e0004 */
[-C--:B------:R-:W-:Y:S01]  /*10c0*/  LEA.HI.X.SX32 R11, R13, R17.reuse, 0x1, P0 ;  /* 0x000000110d0b7211 */ /* 0x080fe200000f0eff */
[----:B------:R-:W-:Y:S01]  /*10d0*/  CS2R R138, SRZ ;  /* 0x00000000008a7805 */ /* 0x000fe2000001ff00 */
[----:B------:R-:W-:Y:S01]  /*10e0*/  IADD3 R14, P0, R248, R16, RZ ;  /* 0x00000010f80e7210 */ /* 0x000fe20007f1e0ff */
[----:B------:R-:W-:Y:S01]  /*10f0*/  IMAD.U32 R4, RZ, RZ, UR10 ;  /* 0x0000000aff047e24 */ /* 0x000fe2000f8e00ff */
[----:B------:R-:W-:Y:S01]  /*1100*/  CS2R R136, SRZ ;  /* 0x0000000000887805 */ /* 0x000fe2000001ff00 */
[----:B------:R-:W-:Y:S01]  /*1110*/  IMAD.IADD R7, R7, 0x1, R0 ;  /* 0x0000000107077824 */ /* 0x000fe200078e0200 */
[----:B------:R-:W-:Y:S01]  /*1120*/  LEA.HI.X.SX32 R16, R16, R17, 0x1, P0 ;  /* 0x0000001110107211 */ /* 0x000fe200000f0eff */
[----:B------:R-:W-:Y:S01]  /*1130*/  IMAD.SHL.U32 R0, R248, 0x40, RZ ;  /* 0x00000040f8007824 */ /* 0x000fe200078e00ff */
[----:B------:R-:W-:Y:S01]  /*1140*/  SHF.R.S32.HI R17, RZ, 0x1f, R27 ;  /* 0x0000001fff117819 */ /* 0x000fe2000001141b */
[----:B------:R-:W-:Y:S01]  /*1150*/  IMAD.WIDE R4, R4, 0x40, R10 ;  /* 0x0000004004047825 */ /* 0x000fe200078e020a */
[----:B------:R-:W-:Y:S01]  /*1160*/  CS2R R134, SRZ ;  /* 0x0000000000867805 */ /* 0x000fe2000001ff00 */
[----:B------:R-:W-:Y:S01]  /*1170*/  CS2R R132, SRZ ;  /* 0x0000000000847805 */ /* 0x000fe2000001ff00 */
[----:B------:R-:W-:Y:S01]  /*1180*/  LOP3.LUT R0, R0, 0x1c0, RZ, 0xc0, !PT ;  /* 0x000001c000007812 */ /* 0x000fe200078ec0ff */
[C---:B------:R-:W-:Y:S01]  /*1190*/  IMAD R11, R5.reuse, c[0x0][0x1d8], RZ ;  /* 0x00007600050b7a24 */ /* 0x040fe200078e02ff */
[----:B------:R-:W-:Y:S01]  /*11a0*/  CS2R R130, SRZ ;  /* 0x0000000000827805 */ /* 0x000fe2000001ff00 */
[----:B------:R-:W-:Y:S01]  /*11b0*/  IMAD R10, R5, c[0x0][0x1a8], RZ ;  /* 0x00006a00050a7a24 */ /* 0x000fe200078e02ff */
[----:B------:R-:W-:Y:S01]  /*11c0*/  LOP3.LUT R5, R0, 0x38, R2, 0xf8, !PT ;  /* 0x0000003800057812 */ /* 0x000fe200078ef802 */
[----:B------:R-:W-:Y:S01]  /*11d0*/  IMAD.IADD R9, R9, 0x1, R12 ;  /* 0x0000000109097824 */ /* 0x000fe200078e020c */
[----:B------:R-:W-:Y:S01]  /*11e0*/  SHF.R.U32.HI R0, RZ, 0x3, R0 ;  /* 0x00000003ff007819 */ /* 0x000fe20000011600 */
[C---:B------:R-:W-:Y:S01]  /*11f0*/  IMAD R15, R4.reuse, c[0x0][0x1dc], R11 ;  /* 0x00007700040f7a24 */ /* 0x040fe200078e020b */
[----:B------:R-:W-:Y:S01]  /*1200*/  CS2R R128, SRZ ;  /* 0x0000000000807805 */ /* 0x000fe2000001ff00 */
[C---:B------:R-:W-:Y:S01]  /*1210*/  IMAD R12, R4.reuse, c[0x0][0x1ac], R10 ;  /* 0x00006b00040c7a24 */ /* 0x040fe200078e020a */
[----:B------:R-:W-:Y:S01]  /*1220*/  LOP3.LUT R13, R5, R0, RZ, 0x3c, !PT ;  /* 0x00000000050d7212 */ /* 0x000fe200078e3cff */
        /* <DEDUP_REMOVED lines=8> */
[----:B------:R-:W-:Y:S01]  /*12b0*/  IMAD.IADD R0, R11, 0x1, R15 ;  /* 0x000000010b007824 */ /* 0x000fe200078e020f */
[----:B------:R-:W-:Y:S01]  /*12c0*/  LEA R6, P0, R8, c[0x0][0x190], 0x1 ;  /* 0x0000640008067a11 */ /* 0x000fe200078008ff */
[----:B------:R-:W-:Y:S01]  /*12d0*/  IMAD.IADD R7, R9, 0x1, R12 ;  /* 0x0000000109077824 */ /* 0x000fe200078e020c */
[----:B------:R-:W-:Y:S01]  /*12e0*/  CS2R R116, SRZ ;  /* 0x0000000000747805 */ /* 0x000fe2000001ff00 */
[----:B------:R-:W-:Y:S01]  /*12f0*/  IMAD.MOV.U32 R9, RZ, RZ, c[0x0][0x1d8] ;  /* 0x00007600ff097624 */ /* 0x000fe200078e00ff */
[----:B------:R-:W-:Y:S01]  /*1300*/  LEA.HI.X R5, R10, c[0x0][0x1c4], R0, 0x1, P1 ;  /* 0x000071000a057a11 */ /* 0x000fe200008f0c00 */
[----:B------:R-:W-:Y:S01]  /*1310*/  IMAD.MOV.U32 R11, RZ, RZ, c[0x0][0x1dc] ;  /* 0x00007700ff0b7624 */ /* 0x000fe200078e00ff */
[----:B------:R-:W-:Y:S01]  /*1320*/  LEA.HI.X R7, R8, c[0x0][0x194], R7, 0x1, P0 ;  /* 0x0000650008077a11 */ /* 0x000fe200000f0c07 */
[----:B------:R-:W-:Y:S01]  /*1330*/  IMAD.MOV.U32 R15, RZ, RZ, c[0x0][0x1a8] ;  /* 0x00006a00ff0f7624 */ /* 0x000fe200078e00ff */
[----:B------:R-:W-:Y:S01]  /*1340*/  LEA R8, P0, R9, R4, 0x6 ;  /* 0x0000000409087211 */ /* 0x000fe200078030ff */
[----:B------:R-:W-:Y:S01]  /*1350*/  CS2R R114, SRZ ;  /* 0x0000000000727805 */ /* 0x000fe2000001ff00 */
[----:B------:R-:W-:Y:S01]  /*1360*/  LEA.HI R10, R35, R105, RZ, 0x6 ;  /* 0x00000069230a7211 */ /* 0x000fe200078f30ff */
[----:B------:R-:W-:Y:S01]  /*1370*/  CS2R R112, SRZ ;  /* 0x0000000000707805 */ /* 0x000fe2000001ff00 */
[----:B------:R-:W-:Y:S01]  /*1380*/  IADD3 R0, -R248, UR11, RZ ;  /* 0x0000000bf8007c10 */ /* 0x000fe2000fffe1ff */
[----:B------:R-:W-:Y:S01]  /*1390*/  CS2R R110, SRZ ;  /* 0x00000000006e7805 */ /* 0x000fe2000001ff00 */
[----:B------:R-:W-:Y:S01]  /*13a0*/  LEA.HI.X R9, R9, R5, R11, 0x6, P0 ;  /* 0x0000000509097211 */ /* 0x000fe200000f340b */
[----:B------:R-:W-:Y:S01]  /*13b0*/  CS2R R108, SRZ ;  /* 0x00000000006c7805 */ /* 0x000fe2000001ff00 */
[----:B------:R-:W-:Y:S01]  /*13c0*/  SHF.R.S32.HI R29, RZ, 0x6, R10 ;  /* 0x00000006ff1d7819 */ /* 0x000fe2000001140a */
[----:B------:R-:W-:Y:S01]  /*13d0*/  IMAD R10, R16, c[0x0][0x178], RZ ;  /* 0x00005e00100a7a24 */ /* 0x000fe200078e02ff */
[----:B------:R-:W-:Y:S01]  /*13e0*/  ISETP.LT.OR P0, PT, R0, 0x1, P3 ;  /* 0x000000010000780c */ /* 0x000fe20001f01670 */
[----:B------:R-:W-:Y:S01]  /*13f0*/  IMAD R16, R16, c[0x0][0x208], RZ ;  /* 0x0000820010107a24 */ /* 0x000fe200078e02ff */
[----:B------:R-:W-:Y:S01]  /*1400*/  ISETP.GE.AND P1, PT, R24, c[0x0][0x1cc], PT ;  /* 0x0000730018007a0c */ /* 0x000fe20003f26270 */
[----:B------:R-:W-:Y:S01]  /*1410*/  IMAD R13, R29, 0x200, R13 ;  /* 0x000002001d0d7824 */ /* 0x000fe200078e020d */
[----:B------:R-:W-:Y:S01]  /*1420*/  ISETP.LT.OR P2, PT, R0, 0x1, P5 ;  /* 0x000000010000780c */ /* 0x000fe20002f41670 */
[----:B------:R-:W-:Y:S01]  /*1430*/  IMAD R12, R14, c[0x0][0x17c], R10 ;  /* 0x00005f000e0c7a24 */ /* 0x000fe200078e020a */
[C---:B------:R-:W-:Y:S01]  /*1440*/  ISETP.LT.OR P4, PT, R0.reuse, 0x1, P1 ;  /* 0x000000010000780c */ /* 0x040fe20000f81670 */
[----:B------:R-:W-:Y:S01]  /*1450*/  IMAD.SHL.U32 R240, R13, 0x2, RZ ;  /* 0x000000020df07824 */ /* 0x000fe200078e00ff */
[----:B------:R-:W-:Y:S01]  /*1460*/  ISETP.LT.OR P3, PT, R0, 0x21, P3 ;  /* 0x000000210000780c */ /* 0x000fe20001f61670 */
[----:B------:R-:W-:Y:S01]  /*1470*/  IMAD.WIDE.U32 R10, R14, c[0x0][0x178], R2 ;  /* 0x00005e000e0a7a25 */ /* 0x000fe200078e0002 */
[----:B------:R-:W-:Y:S01]  /*1480*/  CS2R R98, SRZ ;  /* 0x0000000000627805 */ /* 0x000fe2000001ff00 */
[----:B------:R-:W-:Y:S01]  /*1490*/  CS2R R96, SRZ ;  /* 0x0000000000607805 */ /* 0x000fe2000001ff00 */
[----:B------:R-:W-:Y:S01]  /*14a0*/  CS2R R94, SRZ ;  /* 0x00000000005e7805 */ /* 0x000fe2000001ff00 */
[----:B------:R-:W-:Y:S01]  /*14b0*/  IMAD.IADD R11, R11, 0x1, R12 ;  /* 0x000000010b0b7824 */ /* 0x000fe200078e020c */
[----:B------:R-:W-:Y:S01]  /*14c0*/  @!PT LDS RZ, [RZ] ;  /* 0x00000000fffff984 */ /* 0x000fe20000000800 */
[----:B------:R-:W-:Y:S01]  /*14d0*/  @!PT LDS RZ, [RZ] ;  /* 0x00000000fffff984 */ /* 0x000fe20000000800 */
[----:B------:R-:W-:Y:S01]  /*14e0*/  @!PT LDS RZ, [RZ] ;  /* 0x00000000fffff984 */ /* 0x000fe20000000800 */
[----:B------:R1:W-:Y:S01]  /*14f0*/  LDGSTS.E.BYPASS.LTC128B.128 [R240+0x8080], [R4.64], !P0 ;  /* 0x0808000004f07fae */ /* 0x0003e2000c101d50 */
[----:B------:R-:W-:Y:S01]  /*1500*/  IMAD.MOV.U32 R13, RZ, RZ, c[0x0][0x1ac] ;  /* 0x00006b00ff0d7624 */ /* 0x000fe200078e00ff */
[----:B------:R-:W-:Y:S01]  /*1510*/  LEA R12, P0, R15, R6, 0x6 ;  /* 0x000000060f0c7211 */ /* 0x000fe200078030ff */
[----:B------:R-:W-:Y:S01]  /*1520*/  IMAD.WIDE.U32 R10, R103, c[0x0][0x180], R10 ;  /* 0x00006000670a7a25 */ /* 0x000fe200078e000a */
[----:B------:R-:W-:Y:S01]  /*1530*/  CS2R R92, SRZ ;  /* 0x00000000005c7805 */ /* 0x000fe2000001ff00 */
[----:B------:R1:W-:Y:S01]  /*1540*/  LDGSTS.E.BYPASS.LTC128B.128 [R240+0xa080], [R4.64+0x80], !P4 ;  /* 0x0a08008004f07fae */ /* 0x0003e2000e101d50 */
[----:B------:R-:W-:Y:S01]  /*1550*/  LEA.HI.X R13, R15, R7, R13, 0x6, P0 ;  /* 0x000000070f0d7211 */ /* 0x000fe200000f340d */
[----:B------:R-:W-:Y:S01]  /*1560*/  IMAD R15, R36, c[0x0][0x180], RZ ;  /* 0x00006000240f7a24 */ /* 0x000fe200078e02ff */
[----:B------:R-:W-:Y:S01]  /*1570*/  ISETP.GE.AND P0, PT, R26, c[0x0][0x1cc], PT ;  /* 0x000073001a007a0c */ /* 0x000fe20003f06270 */
[----:B------:R1:W-:Y:S01]  /*1580*/  LDGSTS.E.BYPASS.LTC128B.128 [R240+0xc080], [R4.64+0x100], !P2 ;  /* 0x0c08010004f07fae */ /* 0x0003e2000d101d50 */
[C---:B------:R-:W-:Y:S01]  /*1590*/  ISETP.LT.OR P2, PT, R0.reuse, 0x21, P1 ;  /* 0x000000210000780c */ /* 0x040fe20000f41670 */
[----:B------:R-:W-:Y:S01]  /*15a0*/  IMAD R15, R103, c[0x0][0x184], R15 ;  /* 0x00006100670f7a24 */ /* 0x000fe200078e020f */
[----:B------:R-:W-:Y:S01]  /*15b0*/  ISETP.LT.OR P6, PT, R0, 0x1, P0 ;  /* 0x000000010000780c */ /* 0x000fe200007c1670 */
[----:B------:R-:W-:Y:S01]  /*15c0*/  IMAD R22, R14, c[0x0][0x20c], R16 ;  /* 0x000083000e167a24 */ /* 0x000fe200078e0210 */
[C---:B------:R-:W-:Y:S01]  /*15d0*/  ISETP.LT.OR P1, PT, R0.reuse, 0x21, P5 ;  /* 0x000000210000780c */ /* 0x040fe20002f21670 */
[----:B------:R-:W-:Y:S01]  /*15e0*/  IMAD.IADD R11, R11, 0x1, R15 ;  /* 0x000000010b0b7824 */ /* 0x000fe200078e020f */
[----:B------:R-:W-:Y:S01]  /*15f0*/  ISETP.LT.OR P0, PT, R0, 0x21, P0 ;  /* 0x000000210000780c */ /* 0x000fe20000701670 */
[----:B------:R-:W-:Y:S01]  /*1600*/  IMAD.WIDE.U32 R14, R14, c[0x0][0x208], R2 ;  /* 0x000082000e0e7a25 */ /* 0x000fe200078e0002 */
[----:B------:R-:W-:Y:S01]  /*1610*/  ISETP.NE.AND P5, PT, R101, RZ, PT ;  /* 0x000000ff6500720c */ /* 0x000fe20003fa5270 */
[----:B------:R-:W-:Y:S01]  /*1620*/  CS2R R90, SRZ ;  /* 0x00000000005a7805 */ /* 0x000fe2000001ff00 */
[----:B------:R-:W-:Y:S01]  /*1630*/  IADD3 R18, P4, R19, R27, RZ ;  /* 0x0000001b13127210 */ /* 0x000fe20007f9e0ff */
[----:B------:R-:W-:Y:S01]  /*1640*/  CS2R R100, SRZ ;  /* 0x0000000000647805 */ /* 0x000fe2000001ff00 */
[----:B------:R-:W-:Y:S01]  /*1650*/  SEL R21, R21, RZ, !P5 ;  /* 0x000000ff15157207 */ /* 0x000fe20006800000 */
[----:B------:R-:W-:Y:S01]  /*1660*/  CS2R R88, SRZ ;  /* 0x0000000000587805 */ /* 0x000fe2000001ff00 */
[----:B------:R-:W-:Y:S01]  /*1670*/  SEL R16, R107, RZ, !P5 ;  /* 0x000000ff6b107207 */ /* 0x000fe20006800000 */
[----:B------:R1:W-:Y:S01]  /*1680*/  LDGSTS.E.BYPASS.LTC128B.128 [R240+0xe080], [R4.64+0x180], !P6 ;  /* 0x0e08018004f07fae */ /* 0x0003e2000f101d50 */
[----:B------:R-:W-:Y:S01]  /*1690*/  LEA.HI.X.SX32 R19, R19, R17, 0x1, P4 ;  /* 0x0000001113137211 */ /* 0x000fe200020f0eff */
[----:B------:R-:W-:Y:S01]  /*16a0*/  IMAD R3, R21, c[0x0][0x188], RZ ;  /* 0x0000620015037a24 */ /* 0x000fe200078e02ff */
[----:B------:R-:W-:Y:S01]  /*16b0*/  CS2R R106, SRZ ;  /* 0x00000000006a7805 */ /* 0x000fe2000001ff00 */
[----:B------:R2:W-:Y:S01]  /*16c0*/  LDGSTS.E.BYPASS.LTC128B.128 [R240+0x9080], [R8.64], !P3 ;  /* 0x0908000008f07fae */ /* 0x0005e2000d901d50 */
[----:B------:R-:W-:Y:S01]  /*16d0*/  IMAD.WIDE.U32 R30, R16, c[0x0][0x188], R10 ;  /* 0x00006200101e7a25 */ /* 0x000fe200078e000a */
[----:B------:R-:W-:Y:S01]  /*16e0*/  CS2R R86, SRZ ;  /* 0x0000000000567805 */ /* 0x000fe2000001ff00 */
[----:B------:R-:W-:Y:S01]  /*16f0*/  CS2R R84, SRZ ;  /* 0x0000000000547805 */ /* 0x000fe2000001ff00 */
[----:B------:R2:W-:Y:S01]  /*1700*/  LDGSTS.E.BYPASS.LTC128B.128 [R240+0xb080], [R8.64+0x80], !P2 ;  /* 0x0b08008008f07fae */ /* 0x0005e2000d101d50 */
[----:B------:R-:W-:Y:S01]  /*1710*/  ISETP.GE.AND P2, PT, R24, c[0x0][0x19c], PT ;  /* 0x0000670018007a0c */ /* 0x000fe20003f46270 */
[----:B------:R-:W-:Y:S01]  /*1720*/  IMAD R3, R16, c[0x0][0x18c], R3 ;  /* 0x0000630010037a24 */ /* 0x000fe200078e0203 */
[----:B------:R-:W-:Y:S01]  /*1730*/  CS2R R82, SRZ ;  /* 0x0000000000527805 */ /* 0x000fe2000001ff00 */
[----:B------:R2:W-:Y:S01]  /*1740*/  LDGSTS.E.BYPASS.LTC128B.128 [R240+0xd080], [R8.64+0x100], !P1 ;  /* 0x0d08010008f07fae */ /* 0x0005e2000c901d50 */
[----:B------:R-:W-:Y:S01]  /*1750*/  ISETP.LT.OR P5, PT, R0, 0x1, P2 ;  /* 0x000000010000780c */ /* 0x000fe200017a1670 */
[----:B------:R-:W-:Y:S01]  /*1760*/  IMAD.IADD R23, R31, 0x1, R3 ;  /* 0x000000011f177824 */ /* 0x000fe200078e0203 */
[----:B------:R-:W-:Y:S01]  /*1770*/  ISETP.GE.AND P1, PT, R25, c[0x0][0x19c], PT ;  /* 0x0000670019007a0c */ /* 0x000fe20003f26270 */
[----:B------:R2:W-:Y:S01]  /*1780*/  LDGSTS.E.BYPASS.LTC128B.128 [R240+0xf080], [R8.64+0x180], !P0 ;  /* 0x0f08018008f07fae */ /* 0x0005e2000c101d50 */
[----:B------:R-:W-:Y:S01]  /*1790*/  ISETP.GE.AND P0, PT, R2, c[0x0][0x19c], PT ;  /* 0x0000670002007a0c */ /* 0x000fe20003f06270 */
[----:B------:R-:W-:Y:S01]  /*17a0*/  IMAD R17, R36, c[0x0][0x270], RZ ;  /* 0x00009c0024117a24 */ /* 0x000fe200078e02ff */
[C---:B------:R-:W-:Y:S01]  /*17b0*/  ISETP.LT.OR P6, PT, R0.reuse, 0x21, P2 ;  /* 0x000000210000780c */ /* 0x040fe200017c1670 */
[----:B------:R3:W-:Y:S01]  /*17c0*/  STL.64 [R1+0x8], R30 ;  /* 0x0000081e01007387 */ /* 0x0007e20000100a00 */
[C---:B------:R-:W-:Y:S01]  /*17d0*/  ISETP.LT.OR P3, PT, R0.reuse, 0x1, P0 ;  /* 0x000000010000780c */ /* 0x040fe20000761670 */
[----:B------:R-:W-:Y:S01]  /*17e0*/  IMAD R17, R103, c[0x0][0x274], R17 ;  /* 0x00009d0067117a24 */ /* 0x000fe200078e0211 */
[C---:B------:R-:W-:Y:S01]  /*17f0*/  ISETP.LT.OR P4, PT, R0.reuse, 0x21, P0 ;  /* 0x000000210000780c */ /* 0x040fe20000781670 */
[----:B------:R-:W-:Y:S01]  /*1800*/  IMAD.IADD R11, R15, 0x1, R22 ;  /* 0x000000010f0b7824 */ /* 0x000fe200078e0216 */
[----:B------:R-:W-:Y:S01]  /*1810*/  ISETP.LT.OR P2, PT, R0, 0x1, P1 ;  /* 0x000000010000780c */ /* 0x000fe20000f41670 */
[----:B------:R4:W-:Y:S01]  /*1820*/  STL [R1+0x14], R23 ;  /* 0x0000141701007387 */ /* 0x0009e20000100800 */
[----:B-1----:R-:W-:Y:S01]  /*1830*/  IMAD.U32 R4, RZ, RZ, UR18 ;  /* 0x00000012ff047e24 */ /* 0x002fe2000f8e00ff */
[----:B------:R-:W-:Y:S01]  /*1840*/  ISETP.GE.AND P0, PT, R26, c[0x0][0x19c], PT ;  /* 0x000067001a007a0c */ /* 0x000fe20003f06270 */
[----:B------:R-:W-:Y:S01]  /*1850*/  IMAD.U32 R5, RZ, RZ, UR19 ;  /* 0x00000013ff057e24 */ /* 0x000fe2000f8e00ff */
[----:B------:R-:W-:Y:S01]  /*1860*/  P2R R5, PR, RZ, 0x10 ;  /* 0x00000010ff057803 */ /* 0x000fe20000000000 */
[----:B------:R-:W-:Y:S01]  /*1870*/  UIMAD.WIDE.U32 UR18, UR6, UR4, URZ ;  /* 0x00000004061272a5 */ /* 0x000fe2000f8e003f */
[----:B------:R-:W-:Y:S01]  /*1880*/  ISETP.LT.OR P4, PT, R0, 0x21, P1 ;  /* 0x000000210000780c */ /* 0x000fe20000f81670 */
[----:B------:R-:W-:Y:S01]  /*1890*/  CS2R R80, SRZ ;  /* 0x0000000000507805 */ /* 0x000fe2000001ff00 */
[----:B------:R-:W-:Y:S01]  /*18a0*/  LEA R3, P1, R4, R30, 0x6 ;  /* 0x0000001e04037211 */ /* 0x000fe200078230ff */
[----:B------:R1:W-:Y:S01]  /*18b0*/  LDGSTS.E.BYPASS.LTC128B.128 [R240+0x80], [R6.64], !P3 ;  /* 0x0008000006f07fae */ /* 0x0003e2000d901d50 */
[----:B------:R-:W-:Y:S01]  /*18c0*/  P2R R10, PR, RZ, 0x4 ;  /* 0x00000004ff0a7803 */ /* 0x000fe20000000000 */
[----:B------:R-:W-:Y:S01]  /*18d0*/  UIADD3 UR8, UR19, UR8, URZ ;  /* 0x0000000813087290 */ /* 0x000fe2000fffe03f */
[----:B------:R-:W-:Y:S01]  /*18e0*/  ISETP.LT.OR P3, PT, R0, 0x1, P0 ;  /* 0x000000010000780c */ /* 0x000fe20000761670 */
[----:B------:R1:W-:Y:S01]  /*18f0*/  LDGSTS.E.BYPASS.LTC128B.128 [R240+0x2080], [R6.64+0x80], !P5 ;  /* 0x0208008006f07fae */ /* 0x0003e2000e901d50 */
[----:B------:R-:W-:Y:S01]  /*1900*/  ISETP.NE.AND P5, PT, R5, RZ, PT ;  /* 0x000000ff0500720c */ /* 0x000fe20003fa5270 */
[----:B------:R-:W-:Y:S01]  /*1910*/  CS2R R78, SRZ ;  /* 0x00000000004e7805 */ /* 0x000fe2000001ff00 */
[----:B------:R-:W-:Y:S01]  /*1920*/  LEA.HI.X R5, R4, R23, R20, 0x6, P1 ;  /* 0x0000001704057211 */ /* 0x000fe200008f3414 */
[----:B--2---:R-:W-:Y:S01]  /*1930*/  IMAD.WIDE.U32 R8, R103, c[0x0][0x270], R18 ;  /* 0x00009c0067087a25 */ /* 0x004fe200078e0012 */
[----:B------:R-:W-:Y:S01]  /*1940*/  ISETP.NE.AND P1, PT, R10, RZ, PT ;  /* 0x000000ff0a00720c */ /* 0x000fe20003f25270 */
[----:B------:R-:W-:Y:S01]  /*1950*/  CS2R R76, SRZ ;  /* 0x00000000004c7805 */ /* 0x000fe2000001ff00 */
[----:B------:R-:W-:Y:S01]  /*1960*/  ISETP.LT.OR P2, PT, R0, 0x21, P0 ;  /* 0x000000210000780c */ /* 0x000fe20000741670 */
[----:B------:R-:W-:Y:S01]  /*1970*/  IMAD.U32 R0, RZ, RZ, UR15 ;  /* 0x0000000fff007e24 */ /* 0x000fe2000f8e00ff */
[----:B------:R-:W-:Y:S01]  /*1980*/  LEA R4, P0, R3, c[0x0][0x160], 0x1 ;  /* 0x0000580003047a11 */ /* 0x000fe200078008ff */
[----:B------:R-:W-:Y:S01]  /*1990*/  IMAD.IADD R9, R9, 0x1, R17 ;  /* 0x0000000109097824 */ /* 0x000fe200078e0211 */
[----:B------:R-:W-:Y:S01]  /*19a0*/  CS2R R74, SRZ ;  /* 0x00000000004a7805 */ /* 0x000fe2000001ff00 */
[----:B------:R-:W-:Y:S01]  /*19b0*/  IMAD.MOV.U32 R10, RZ, RZ, R14 ;  /* 0x000000ffff0a7224 */ /* 0x000fe200078e000e */
[----:B------:R-:W-:Y:S01]  /*19c0*/  LEA.HI.X R5, R3, c[0x0][0x164], R5, 0x1, P0 ;  /* 0x0000590003057a11 */ /* 0x000fe200000f0c05 */
[----:B------:R-:W-:Y:S01]  /*19d0*/  IMAD.MOV.U32 R3, RZ, RZ, c[0x0][0x178] ;  /* 0x00005e00ff037624 */ /* 0x000fe200078e00ff */
[----:B------:R-:W-:Y:S01]  /*19e0*/  ISETP.GT.AND P0, PT, R105, 0xf, PT ;  /* 0x0000000f6900780c */ /* 0x000fe20003f04270 */
[----:B---3--:R-:W-:Y:S01]  /*19f0*/  IMAD.WIDE.U32 R30, R16, c[0x0][0x278], R8 ;  /* 0x00009e00101e7a25 */ /* 0x008fe200078e0008 */
[----:B------:R-:W-:Y:S01]  /*1a00*/  CS2R R72, SRZ ;  /* 0x0000000000487805 */ /* 0x000fe2000001ff00 */
[----:B------:R1:W-:Y:S01]  /*1a10*/  LDGSTS.E.BYPASS.LTC128B.128 [R240+0x4080], [R6.64+0x100], !P1 ;  /* 0x0408010006f07fae */ /* 0x0003e2000c901d50 */
[----:B------:R-:W-:Y:S01]  /*1a20*/  CS2R R70, SRZ ;  /* 0x0000000000467805 */ /* 0x000fe2000001ff00 */
[----:B------:R-:W-:Y:S01]  /*1a30*/  IMAD.WIDE.U32 R8, R103, c[0x0][0x210], R10 ;  /* 0x0000840067087a25 */ /* 0x000fe200078e000a */
[----:B------:R-:W-:Y:S01]  /*1a40*/  CS2R R68, SRZ ;  /* 0x0000000000447805 */ /* 0x000fe2000001ff00 */
        /* <DEDUP_REMOVED lines=17> */
[----:B------:R-:W-:Y:S01]  /*1b60*/  CS2R R50, SRZ ;  /* 0x0000000000327805 */ /* 0x000fe2000001ff00 */
[----:B------:R-:W-:Y:S01]  /*1b70*/  CS2R R48, SRZ ;  /* 0x0000000000307805 */ /* 0x000fe2000001ff00 */
[----:B------:R-:W-:Y:S01]  /*1b80*/  CS2R R46, SRZ ;  /* 0x00000000002e7805 */ /* 0x000fe2000001ff00 */
[----:B------:R-:W0:Y:S01]  /*1b90*/  LDGDEPBAR ;  /* 0x00000000000079af */ /* 0x000e220000000000 */
[----:B------:R-:W-:Y:S01]  /*1ba0*/  CS2R R44, SRZ ;  /* 0x00000000002c7805 */ /* 0x000fe2000001ff00 */
[----:B------:R-:W-:Y:S01]  /*1bb0*/  CS2R R42, SRZ ;  /* 0x00000000002a7805 */ /* 0x000fe2000001ff00 */
[----:B------:R-:W-:Y:S01]  /*1bc0*/  CS2R R40, SRZ ;  /* 0x0000000000287805 */ /* 0x000fe2000001ff00 */
[----:B------:R3:W-:Y:S01]  /*1bd0*/  STL.64 [R1+0x20], R30 ;  /* 0x0000201e01007387 */ /* 0x0007e20000100a00 */
[----:B------:R-:W-:Y:S01]  /*1be0*/  CS2R R38, SRZ ;  /* 0x0000000000267805 */ /* 0x000fe2000001ff00 */
[----:B------:R-:W-:Y:S01]  /*1bf0*/  UISETP.GT.AND UP1, UPT, UR10, -0x1, UPT ;  /* 0xffffffff0a00788c */ /* 0x000fe2000bf24270 */
[----:B-1----:R-:W-:Y:S01]  /*1c00*/  IMAD.MOV.U32 R7, RZ, RZ, c[0x0][0x17c] ;  /* 0x00005f00ff077624 */ /* 0x002fe200078e00ff */
[----:B--2---:R-:W-:Y:S01]  /*1c10*/  IADD3 R12, -R0, UR13, -R248 ;  /* 0x0000000d000c7c10 */ /* 0x004fe2000fffe9f8 */
[----:B------:R-:W-:-:S02]  /*1c20*/  IMAD R0, R21, c[0x0][0x278], RZ ;  /* 0x00009e0015007a24 */ /* 0x000fc400078e02ff */
[----:B------:R-:W-:Y:S01]  /*1c30*/  IMAD R13, R36, c[0x0][0x210], RZ ;  /* 0x00008400240d7a24 */ /* 0x000fe200078e02ff */
[----:B------:R-:W-:Y:S01]  /*1c40*/  ISETP.LT.OR P1, PT, R12, 0x1, P3 ;  /* 0x000000010c00780c */ /* 0x000fe20001f21670 */
[----:B------:R-:W-:Y:S01]  /*1c50*/  IMAD R0, R16, c[0x0][0x27c], R0 ;  /* 0x00009f0010007a24 */ /* 0x000fe200078e0200 */
[C---:B------:R-:W-:Y:S01]  /*1c60*/  ISETP.LT.OR P0, PT, R12.reuse, 0x1, P4 ;  /* 0x000000010c00780c */ /* 0x040fe20002701670 */
[----:B------:R-:W-:Y:S01]  /*1c70*/  IMAD R13, R103, c[0x0][0x214], R13 ;  /* 0x00008500670d7a24 */ /* 0x000fe200078e020d */
[----:B------:R-:W-:Y:S01]  /*1c80*/  ISETP.LT.OR P2, PT, R12, 0x1, P6 ;  /* 0x000000010c00780c */ /* 0x000fe20003741670 */
[----:B------:R-:W-:Y:S02]  /*1c90*/  IMAD.IADD R17, R31, 0x1, R0 ;  /* 0x000000011f117824 */ /* 0x000fe400078e0200 */
[----:B------:R-:W-:-:S03]  /*1ca0*/  IMAD.IADD R9, R9, 0x1, R13 ;  /* 0x0000000109097824 */ /* 0x000fc600078e020d */
[----:B------:R-:W-:Y:S01]  /*1cb0*/  STL [R1+0x38], R17 ;  /* 0x0000381101007387 */ /* 0x000fe20000100800 */
[----:B----4-:R-:W-:-:S03]  /*1cc0*/  IMAD.WIDE.U32 R22, R16, c[0x0][0x218], R8 ;  /* 0x0000860010167a25 */ /* 0x010fc600078e0008 */
[----:B------:R1:W-:Y:S01]  /*1cd0*/  LDGSTS.E.BYPASS.LTC128B.128 [R240+0x10080], [R4.64], !P1 ;  /* 0x1008000004f07fae */ /* 0x0003e2000c901d50 */
[----:B------:R-:W-:-:S03]  /*1ce0*/  LEA R6, P1, R3, R4, 0x6 ;  /* 0x0000000403067211 */ /* 0x000fc600078230ff */
[----:B------:R1:W-:Y:S01]  /*1cf0*/  LDGSTS.E.BYPASS.LTC128B.128 [R240+0x12080], [R4.64+0x80], !P0 ;  /* 0x1208008004f07fae */ /* 0x0003e2000c101d50 */
[----:B------:R-:W-:Y:S02]  /*1d00*/  LEA.HI.X R7, R3, R5, R7, 0x6, P1 ;  /* 0x0000000503077211 */ /* 0x000fe400008f3407 */
[----:B------:R-:W-:Y:S01]  /*1d10*/  ISETP.LT.OR P1, PT, R12, 0x1, P5 ;  /* 0x000000010c00780c */ /* 0x000fe20002f21670 */
[----:B------:R1:W-:Y:S01]  /*1d20*/  LDGSTS.E.BYPASS.LTC128B.128 [R240+0x14080], [R4.64+0x100], !P2 ;  /* 0x1408010004f07fae */ /* 0x0003e2000d101d50 */
[----:B------:R-:W-:-:S03]  /*1d30*/  ISETP.GT.AND P2, PT, R105, 0xf, PT ;  /* 0x0000000f6900780c */ /* 0x000fc60003f44270 */
[----:B------:R2:W-:Y:S08]  /*1d40*/  STL.64 [R1], R22 ;  /* 0x0000001601007387 */ /* 0x0005f00000100a00 */
[----:B------:R1:W-:Y:S01]  /*1d50*/  LDGSTS.E.BYPASS.LTC128B.128 [R240+0x16080], [R4.64+0x180], !P1 ;  /* 0x1608018004f07fae */ /* 0x0003e2000c901d50 */
[----:B------:R-:W-:Y:S02]  /*1d60*/  ISETP.LT.OR P1, PT, R12, 0x21, P5 ;  /* 0x000000210c00780c */ /* 0x000fe40002f21670 */
[----:B------:R-:W-:-:S02]  /*1d70*/  @!P2 IADD3 R0, P0, R30, UR15, RZ ;  /* 0x0000000f1e00ac10 */ /* 0x000fc4000ff1e0ff */
[----:B------:R-:W-:Y:S02]  /*1d80*/  ISETP.GE.AND P5, PT, R2, c[0x0][0x16c], PT ;  /* 0x00005b0002007a0c */ /* 0x000fe40003fa6270 */
[----:B------:R-:W-:Y:S02]  /*1d90*/  @!P2 IADD3.X R3, R17, UR9, RZ, P0, !PT ;  /* 0x000000091103ac10 */ /* 0x000fe400087fe4ff */
[C---:B------:R-:W-:Y:S02]  /*1da0*/  @!P2 LEA R10, P0, R0.reuse, c[0x0][0x258], 0x2 ;  /* 0x00009600000aaa11 */ /* 0x040fe400078010ff */
[----:B------:R-:W-:Y:S02]  /*1db0*/  SEL R33, RZ, 0x1, P5 ;  /* 0x00000001ff217807 */ /* 0x000fe40002800000 */
[----:B------:R-:W-:Y:S01]  /*1dc0*/  @!P2 LEA.HI.X R11, R0, c[0x0][0x25c], R3, 0x2, P0 ;  /* 0x00009700000baa11 */ /* 0x000fe200000f1403 */
[----:B------:R-:W-:Y:S01]  /*1dd0*/  IMAD R0, R21, c[0x0][0x218], RZ ;  /* 0x0000860015007a24 */ /* 0x000fe200078e02ff */
[C---:B------:R-:W-:Y:S01]  /*1de0*/  ISETP.LT.OR P0, PT, R12.reuse, 0x21, P3 ;  /* 0x000000210c00780c */ /* 0x040fe20001f01670 */
[----:B------:R-:W-:Y:S01]  /*1df0*/  IMAD.U32 R3, RZ, RZ, UR8 ;  /* 0x00000008ff037e24 */ /* 0x000fe2000f8e00ff */
[----:B------:R-:W-:Y:S01]  /*1e00*/  ISETP.LT.OR P3, PT, R12, 0x21, P4 ;  /* 0x000000210c00780c */ /* 0x000fe20002761670 */
[----:B------:R-:W-:Y:S01]  /*1e10*/  IMAD R0, R16, c[0x0][0x21c], R0 ;  /* 0x0000870010007a24 */ /* 0x000fe200078e0200 */
[----:B------:R-:W-:Y:S01]  /*1e20*/  ISETP.LT.OR P2, PT, R12, 0x21, P6 ;  /* 0x000000210c00780c */ /* 0x000fe20003741670 */
[----:B------:R-:W-:Y:S01]  /*1e30*/  USHF.L.U64.HI UR8, UR4, 0x5, UR5 ;  /* 0x0000000504087899 */ /* 0x000fe20008010205 */
[----:B------:R-:W-:Y:S01]  /*1e40*/  ISETP.GT.AND P6, PT, R105, 0xf, PT ;  /* 0x0000000f6900780c */ /* 0x000fe20003fc4270 */
[----:B------:R-:W-:Y:S01]  /*1e50*/  IMAD.IADD R14, R23, 0x1, R0 ;  /* 0x00000001170e7824 */ /* 0x000fe200078e0200 */
[----:B------:R-:W-:-:S02]  /*1e60*/  ISETP.GE.AND P4, PT, R2, c[0x0][0x1fc], PT ;  /* 0x00007f0002007a0c */ /* 0x000fc40003f86270 */
[----:B------:R-:W-:Y:S01]  /*1e70*/  ISETP.GE.AND P5, PT, R24, c[0x0][0x1fc], PT ;  /* 0x00007f0018007a0c */ /* 0x000fe20003fa6270 */
[----:B-1----:R-:W-:Y:S02]  /*1e80*/  IMAD.U32 R4, RZ, RZ, UR18 ;  /* 0x00000012ff047e24 */ /* 0x002fe4000f8e00ff */
[----:B------:R1:W-:Y:S01]  /*1e90*/  LDGSTS.E.BYPASS.LTC128B.128 [R240+0x11080], [R6.64], !P0 ;  /* 0x1108000006f07fae */ /* 0x0003e2000c101d50 */
[----:B------:R-:W-:Y:S01]  /*1ea0*/  SEL R34, RZ, 0x1, P4 ;  /* 0x00000001ff227807 */ /* 0x000fe20002000000 */
[----:B------:R-:W-:Y:S01]  /*1eb0*/  IMAD.U32 R5, RZ, RZ, UR19 ;  /* 0x00000013ff057e24 */ /* 0x000fe2000f8e00ff */
[----:B------:R-:W-:Y:S01]  /*1ec0*/  ISETP.GE.AND P4, PT, R25, c[0x0][0x1fc], PT ;  /* 0x00007f0019007a0c */ /* 0x000fe20003f86270 */
[----:B------:R1:W-:Y:S01]  /*1ed0*/  LDGSTS.E.BYPASS.LTC128B.128 [R240+0x13080], [R6.64+0x80], !P3 ;  /* 0x1308008006f07fae */ /* 0x0003e2000d901d50 */
[----:B------:R-:W-:Y:S02]  /*1ee0*/  LEA R0, P0, R4, R22, 0x6 ;  /* 0x0000001604007211 */ /* 0x000fe400078030ff */
[----:B------:R-:W-:Y:S01]  /*1ef0*/  ISETP.GE.AND P3, PT, R2, c[0x0][0x1fc], PT ;  /* 0x00007f0002007a0c */ /* 0x000fe20003f66270 */
[----:B------:R1:W-:Y:S01]  /*1f00*/  LDGSTS.E.BYPASS.LTC128B.128 [R240+0x15080], [R6.64+0x100], !P2 ;  /* 0x1508010006f07fae */ /* 0x0003e2000d101d50 */
[----:B------:R-:W-:-:S02]  /*1f10*/  LEA.HI.X R4, R4, R14, R3, 0x6, P0 ;  /* 0x0000000e04047211 */ /* 0x000fc400000f3403 */
[----:B------:R-:W-:Y:S01]  /*1f20*/  ISETP.GE.AND P0, PT, R25, c[0x0][0x16c], PT ;  /* 0x00005b0019007a0c */ /* 0x000fe20003f06270 */
[----:B------:R1:W-:Y:S01]  /*1f30*/  LDGSTS.E.BYPASS.LTC128B.128 [R240+0x17080], [R6.64+0x180], !P1 ;  /* 0x1708018006f07fae */ /* 0x0003e2000c901d50 */
[----:B------:R-:W-:Y:S02]  /*1f40*/  P2R R13, PR, RZ, 0x8 ;  /* 0x00000008ff0d7803 */ /* 0x000fe40000000000 */
[----:B------:R-:W-:Y:S01]  /*1f50*/  SEL R32, RZ, 0x4, P0 ;  /* 0x00000004ff207807 */ /* 0x000fe20000000000 */
[----:B------:R4:W-:Y:S01]  /*1f60*/  STL [R1+0x10], R14 ;  /* 0x0000100e01007387 */ /* 0x0009e20000100800 */
[----:B------:R-:W-:Y:S02]  /*1f70*/  ISETP.NE.AND P2, PT, R13, RZ, PT ;  /* 0x000000ff0d00720c */ /* 0x000fe40003f45270 */
[----:B------:R-:W-:Y:S02]  /*1f80*/  LEA R2, P0, R0, c[0x0][0x1f0], 0x1 ;  /* 0x00007c0000027a11 */ /* 0x000fe400078008ff */
[----:B------:R-:W-:-:S02]  /*1f90*/  ISETP.LT.OR P2, PT, R12, 0x1, P2 ;  /* 0x000000010c00780c */ /* 0x000fc40001741670 */
[----:B------:R-:W-:Y:S01]  /*1fa0*/  LEA.HI.X R3, R0, c[0x0][0x1f4], R4, 0x1, P0 ;  /* 0x00007d0000037a11 */ /* 0x000fe200000f0c04 */
[----:B------:R-:W-:Y:S01]  /*1fb0*/  @!P6 IMAD.SHL.U32 R0, R105, 0x10, RZ ;  /* 0x000000106900e824 */ /* 0x000fe200078e00ff */
[----:B------:R-:W-:Y:S01]  /*1fc0*/  ISETP.LT.OR P0, PT, R12, 0x1, P5 ;  /* 0x000000010c00780c */ /* 0x000fe20002f01670 */
[----:B------:R-:W-:Y:S01]  /*1fd0*/  IMAD.WIDE.U32 R4, R103, c[0x0][0x288], R18 ;  /* 0x0000a20067047a25 */ /* 0x000fe200078e0012 */
[C---:B------:R-:W-:Y:S02]  /*1fe0*/  ISETP.GE.AND P1, PT, R24.reuse, c[0x0][0x16c], PT ;  /* 0x00005b0018007a0c */ /* 0x040fe40003f26270 */
[----:B------:R-:W-:Y:S01]  /*1ff0*/  ISETP.GE.AND P3, PT, R24, c[0x0][0x1fc], PT ;  /* 0x00007f0018007a0c */ /* 0x000fe20003f66270 */
[----:B------:R2:W-:Y:S01]  /*2000*/  @!P6 LDGSTS.E.BYPASS.LTC128B.128 [R0+0x20080], [R10.64] ;  /* 0x200800000a00efae */ /* 0x0005e2000b901d50 */
[----:B---3--:R-:W-:Y:S02]  /*2010*/  SEL R30, RZ, 0xffffffff, P1 ;  /* 0xffffffffff1e7807 */ /* 0x008fe40000800000 */
[----:B------:R-:W-:Y:S01]  /*2020*/  ISETP.GE.AND P1, PT, R26, c[0x0][0x16c], PT ;  /* 0x00005b001a007a0c */ /* 0x000fe20003f26270 */
[----:B------:R-:W0:Y:S01]  /*2030*/  LDGDEPBAR ;  /* 0x00000000000079af */ /* 0x000e220000000000 */
[----:B------:R-:W-:-:S02]  /*2040*/  SEL R31, RZ, 0xffffffff, P3 ;  /* 0xffffffffff1f7807 */ /* 0x000fc40001800000 */
[----:B------:R-:W-:Y:S01]  /*2050*/  ISETP.GE.AND P3, PT, R26, c[0x0][0x1fc], PT ;  /* 0x00007f001a007a0c */ /* 0x000fe20003f66270 */
[----:B------:R3:W-:Y:S01]  /*2060*/  LDGSTS.E.BYPASS.LTC128B.128 [R240+0x18080], [R2.64], !P2 ;  /* 0x1808000002f07fae */ /* 0x0007e2000d101d50 */
[----:B------:R-:W-:Y:S01]  /*2070*/  SEL R243, RZ, 0x8, P1 ;  /* 0x00000008fff37807 */ /* 0x000fe20000800000 */
[----:B-1----:R-:W-:Y:S01]  /*2080*/  IMAD.U32 R7, RZ, RZ, UR4 ;  /* 0x00000004ff077e24 */ /* 0x002fe2000f8e00ff */
[C---:B------:R-:W-:Y:S01]  /*2090*/  ISETP.LT.OR P1, PT, R12.reuse, 0x1, P4 ;  /* 0x000000010c00780c */ /* 0x040fe20002721670 */
[----:B------:R3:W-:Y:S01]  /*20a0*/  LDGSTS.E.BYPASS.LTC128B.128 [R240+0x1a080], [R2.64+0x80], !P0 ;  /* 0x1a08008002f07fae */ /* 0x0007e2000c101d50 */
[----:B------:R-:W-:-:S11]  /*20b0*/  ISETP.LT.OR P0, PT, R12, 0x1, P3 ;  /* 0x000000010c00780c */ /* 0x000fd60001f01670 */
[----:B------:R3:W-:Y:S01]  /*20c0*/  LDGSTS.E.BYPASS.LTC128B.128 [R240+0x1c080], [R2.64+0x100], !P1 ;  /* 0x1c08010002f07fae */ /* 0x0007e2000c901d50 */
[----:B------:R-:W-:Y:S01]  /*20d0*/  ISETP.GE.AND P1, PT, R25, c[0x0][0x1fc], PT ;  /* 0x00007f0019007a0c */ /* 0x000fe20003f26270 */
[----:B--2---:R-:W-:Y:S01]  /*20e0*/  IMAD R0, R36, c[0x0][0x288], RZ ;  /* 0x0000a20024007a24 */ /* 0x004fe200078e02ff */
[----:B------:R-:W-:Y:S01]  /*20f0*/  LEA.HI R10, R35, R105, RZ, 0x4 ;  /* 0x00000069230a7211 */ /* 0x000fe200078f20ff */
[----:B------:R3:W-:Y:S01]  /*2100*/  LDGSTS.E.BYPASS.LTC128B.128 [R240+0x1e080], [R2.64+0x180], !P0 ;  /* 0x1e08018002f07fae */ /* 0x0007e2000c101d50 */
[----:B------:R-:W-:Y:S01]  /*2110*/  LEA R18, P0, R7, R2, 0x6 ;  /* 0x0000000207127211 */ /* 0x000fe200078030ff */
[----:B------:R-:W-:Y:S01]  /*2120*/  IMAD R0, R103, c[0x0][0x28c], R0 ;  /* 0x0000a30067007a24 */ /* 0x000fe200078e0200 */
[----:B------:R-:W-:Y:S01]  /*2130*/  LOP3.LUT R6, R10, 0xfffffff0, RZ, 0xc0, !PT ;  /* 0xfffffff00a067812 */ /* 0x000fe200078ec0ff */
[----:B------:R-:W-:Y:S02]  /*2140*/  IMAD R11, R36, c[0x0][0x238], RZ ;  /* 0x00008e00240b7a24 */ /* 0x000fe400078e02ff */
[----:B------:R-:W-:Y:S01]  /*2150*/  IMAD.IADD R5, R5, 0x1, R0 ;  /* 0x0000000105057824 */ /* 0x000fe200078e0200 */
[----:B------:R-:W-:Y:S01]  /*2160*/  CS2R R36, SRZ ;  /* 0x0000000000247805 */ /* 0x000fe2000001ff00 */
[----:B------:R-:W-:Y:S01]  /*2170*/  IMAD.U32 R0, RZ, RZ, UR5 ;  /* 0x00000005ff007e24 */ /* 0x000fe2000f8e00ff */
[----:B------:R-:W-:Y:S01]  /*2180*/  UIADD3 UR5, UR7, 0x1, -UR14 ;  /* 0x0000000107057890 */ /* 0x000fe2000fffe80e */
[----:B------:R-:W-:Y:S01]  /*2190*/  IMAD.IADD R6, R105, 0x1, -R6 ;  /* 0x0000000169067824 */ /* 0x000fe200078e0a06 */
[----:B------:R-:W-:Y:S01]  /*21a0*/  UIADD3 UR7, UR7, -UR13, URZ ;  /* 0x8000000d07077290 */ /* 0x000fe2000fffe03f */
[----:B------:R-:W-:Y:S01]  /*21b0*/  IMAD.WIDE.U32 R22, R16, c[0x0][0x290], R4 ;  /* 0x0000a40010167a25 */ /* 0x000fe200078e0004 */
[----:B------:R-:W-:-:S02]  /*21c0*/  LEA.HI.X R19, R7, R3, R0, 0x6, P0 ;  /* 0x0000000307137211 */ /* 0x000fc400000f3400 */
[----:B------:R-:W-:Y:S01]  /*21d0*/  SHF.R.S32.HI R7, RZ, 0x1f, R6 ;  /* 0x0000001fff077819 */ /* 0x000fe20000011406 */
[----:B------:R-:W-:Y:S01]  /*21e0*/  IMAD.SHL.U32 R0, R27, 0x100, RZ ;  /* 0x000001001b007824 */ /* 0x000fe200078e00ff */
[----:B------:R-:W-:Y:S01]  /*21f0*/  SEL R27, RZ, 0x4, P1 ;  /* 0x00000004ff1b7807 */ /* 0x000fe20000800000 */
[----:B------:R1:W-:Y:S01]  /*2200*/  STL.64 [R1+0x18], R22 ;  /* 0x0000181601007387 */ /* 0x0003e20000100a00 */
[----:B------:R-:W-:Y:S01]  /*2210*/  LEA.HI R230, R7, R6, RZ, 0x3 ;  /* 0x0000000607e67211 */ /* 0x000fe200078f18ff */
[----:B------:R-:W-:Y:S01]  /*2220*/  IMAD R11, R103, c[0x0][0x23c], R11 ;  /* 0x00008f00670b7a24 */ /* 0x000fe200078e020b */
[----:B------:R-:W-:Y:S01]  /*2230*/  IADD3 R8, P0, R0, R105, RZ ;  /* 0x0000006900087210 */ /* 0x000fe20007f1e0ff */
[----:B---3--:R-:W-:-:S04]  /*2240*/  IMAD R2, R21, c[0x0][0x290], RZ ;  /* 0x0000a40015027a24 */ /* 0x008fc800078e02ff */
[----:B------:R-:W-:Y:S01]  /*2250*/  IMAD R3, R16, c[0x0][0x294], R2 ;  /* 0x0000a50010037a24 */ /* 0x000fe200078e0202 */
[----:B------:R-:W-:Y:S02]  /*2260*/  SHF.R.S32.HI R2, RZ, 0x1f, R0 ;  /* 0x0000001fff027819 */ /* 0x000fe40000011400 */
[----:B------:R-:W-:Y:S01]  /*2270*/  IADD3 R0, P1, R22, UR15, RZ ;  /* 0x0000000f16007c10 */ /* 0x000fe2000ff3e0ff */
[----:B----4-:R-:W-:Y:S01]  /*2280*/  IMAD.IADD R14, R23, 0x1, R3 ;  /* 0x00000001170e7824 */ /* 0x010fe200078e0203 */
[----:B------:R-:W-:Y:S02]  /*2290*/  LEA.HI.X.SX32 R9, R105, R2, 0x1, P0 ;  /* 0x0000000269097211 */ /* 0x000fe400000f0eff */
[C---:B------:R-:W-:Y:S01]  /*22a0*/  LOP3.LUT R3, R230.reuse, 0xfffffff8, RZ, 0xc0, !PT ;  /* 0xfffffff8e6037812 */ /* 0x040fe200078ec0ff */
[----:B------:R-:W-:Y:S01]  /*22b0*/  IMAD.SHL.U32 R230, R230, 0x40, RZ ;  /* 0x00000040e6e67824 */ /* 0x000fe200078e00ff */
[----:B------:R-:W-:Y:S01]  /*22c0*/  IADD3.X R2, R14, UR9, RZ, P1, !PT ;  /* 0x000000090e027c10 */ /* 0x000fe20008ffe4ff */
[----:B------:R2:W-:Y:S01]  /*22d0*/  STL [R1+0x30], R14 ;  /* 0x0000300e01007387 */ /* 0x0005e20000100800 */
[----:B------:R-:W-:Y:S01]  /*22e0*/  LEA R24, P0, R0, c[0x0][0x280], 0x2 ;  /* 0x0000a00000187a11 */ /* 0x000fe200078010ff */
[----:B------:R-:W-:Y:S01]  /*22f0*/  USHF.L.U32 UR9, UR4, 0x5, URZ ;  /* 0x0000000504097899 */ /* 0x000fe2000800063f */
[----:B------:R-:W-:Y:S01]  /*2300*/  ISETP.GE.AND P1, PT, R26, c[0x0][0x1fc], PT ;  /* 0x00007f001a007a0c */ /* 0x000fe20003f26270 */
[----:B-1----:R-:W-:Y:S01]  /*2310*/  IMAD.IADD R22, R6, 0x1, -R3 ;  /* 0x0000000106167824 */ /* 0x002fe200078e0a03 */
[----:B------:R-:W-:Y:S01]  /*2320*/  LEA.HI.X R25, R0, c[0x0][0x284], R2, 0x2, P0 ;  /* 0x0000a10000197a11 */ /* 0x000fe200000f1402 */
[----:B------:R-:W-:Y:S01]  /*2330*/  IMAD.MOV.U32 R3, RZ, RZ, 0x10 ;  /* 0x00000010ff037424 */ /* 0x000fe200078e00ff */
[----:B------:R-:W-:Y:S01]  /*2340*/  SHF.R.S32.HI R0, RZ, 0x4, R10 ;  /* 0x00000004ff007819 */ /* 0x000fe2000001140a */
[----:B------:R-:W-:Y:S01]  /*2350*/  IMAD.MOV.U32 R6, RZ, RZ, c[0x0][0x2a8] ;  /* 0x0000aa00ff067624 */ /* 0x000fe200078e00ff */
[----:B------:R-:W-:Y:S01]  /*2360*/  ISETP.NE.AND P0, PT, R13, RZ, PT ;  /* 0x000000ff0d00720c */ /* 0x000fe20003f05270 */
[----:B------:R-:W-:Y:S01]  /*2370*/  ULDC UR4, c[0x0][0x2a0] ;  /* 0x0000a80000047ab9 */ /* 0x000fe20000000800 */
[----:B------:R-:W-:Y:S01]  /*2380*/  SEL R242, RZ, 0x8, P1 ;  /* 0x00000008fff27807 */ /* 0x000fe20000800000 */
[----:B------:R-:W-:Y:S01]  /*2390*/  ULOP3.LUT UR4, URZ, UR4, URZ, 0x33, !UPT ;  /* 0x000000043f047292 */ /* 0x000fe2000f8e333f */
[----:B------:R-:W-:-:S02]  /*23a0*/  LEA.HI R2, R10, R0, RZ, 0x1 ;  /* 0x000000000a027211 */ /* 0x000fc400078f08ff */
[----:B------:R-:W-:Y:S02]  /*23b0*/  R2P PR, R22, 0x6 ;  /* 0x0000000616007804 */ /* 0x000fe40000000000 */
[----:B------:R-:W-:Y:S02]  /*23c0*/  LOP3.LUT R2, R2, 0xfffffffe, RZ, 0xc0, !PT ;  /* 0xfffffffe02027812 */ /* 0x000fe400078ec0ff */
[----:B------:R-:W-:Y:S02]  /*23d0*/  LEA.HI R10, R35, R105, RZ, 0x5 ;  /* 0x00000069230a7211 */ /* 0x000fe400078f28ff */
[----:B------:R-:W-:Y:S01]  /*23e0*/  SEL R5, R3, 0xfffffff0, !P1 ;  /* 0xfffffff003057807 */ /* 0x000fe20004800000 */
[----:B------:R-:W-:Y:S01]  /*23f0*/  IMAD.IADD R13, R0, 0x1, -R2 ;  /* 0x00000001000d7824 */ /* 0x000fe200078e0a02 */
[----:B------:R-:W-:Y:S02]  /*2400*/  SEL R4, R246, 0xffffffe0, !P2 ;  /* 0xffffffe0f6047807 */ /* 0x000fe40005000000 */
[----:B------:R-:W-:-:S02]  /*2410*/  R2P PR, R28, 0x6 ;  /* 0x000000061c007804 */ /* 0x000fc40000000000 */
[----:B------:R-:W-:Y:S01]  /*2420*/  ISETP.GE.AND P6, PT, R6, 0x1, PT ;  /* 0x000000010600780c */ /* 0x000fe20003fc6270 */
[----:B------:R-:W-:Y:S01]  /*2430*/  IMAD.WIDE.U32 R6, R103, c[0x0][0x238], R8 ;  /* 0x00008e0067067a25 */ /* 0x000fe200078e0008 */
[--C-:B------:R-:W-:Y:S01]  /*2440*/  SHF.R.S32.HI R0, RZ, 0x5, R10.reuse ;  /* 0x00000005ff007819 */ /* 0x100fe2000001140a */
[----:B------:R-:W-:Y:S01]  /*2450*/  CS2R R102, SRZ ;  /* 0x0000000000667805 */ /* 0x000fe2000001ff00 */
[----:B------:R-:W-:Y:S01]  /*2460*/  SHF.R.S32.HI R2, RZ, 0x1f, R10 ;  /* 0x0000001fff027819 */ /* 0x000fe2000001140a */
[----:B------:R-:W-:Y:S01]  /*2470*/  IMAD.IADD R7, R7, 0x1, R11 ;  /* 0x0000000107077824 */ /* 0x000fe200078e020b */
[----:B------:R-:W-:Y:S01]  /*2480*/  LOP3.LUT R9, R10, 0xffffffe0, RZ, 0xc0, !PT ;  /* 0xffffffe00a097812 */ /* 0x000fe200078ec0ff */
[----:B------:R-:W-:Y:S01]  /*2490*/  IMAD.SHL.U32 R11, R29, 0x8, RZ ;  /* 0x000000081d0b7824 */ /* 0x000fe200078e00ff */
[----:B------:R-:W-:Y:S01]  /*24a0*/  LEA.HI R10, R2, R0, RZ, 0x2 ;  /* 0x00000000020a7211 */ /* 0x000fe200078f10ff */
[----:B------:R-:W-:Y:S01]  /*24b0*/  IMAD.WIDE.U32 R164, R16, c[0x0][0x240], R6 ;  /* 0x0000900010a47a25 */ /* 0x000fe200078e0006 */
[----:B------:R-:W-:-:S02]  /*24c0*/  LEA.HI R23, R35, R105, RZ, 0x2 ;  /* 0x0000006923177211 */ /* 0x000fc400078f10ff */
[----:B--2---:R-:W-:Y:S01]  /*24d0*/  LEA.HI R14, R0, R0, RZ, 0x1 ;  /* 0x00000000000e7211 */ /* 0x004fe200078f08ff */
[----:B------:R-:W-:Y:S01]  /*24e0*/  IMAD.IADD R2, R105, 0x1, -R9 ;  /* 0x0000000169027824 */ /* 0x000fe200078e0a09 */
[--C-:B------:R-:W-:Y:S01]  /*24f0*/  SHF.R.S32.HI R20, RZ, 0x2, R23.reuse ;  /* 0x00000002ff147819 */ /* 0x100fe20000011417 */
[----:B------:R-:W-:Y:S01]  /*2500*/  IMAD.SHL.U32 R6, R248, 0x8, RZ ;  /* 0x00000008f8067824 */ /* 0x000fe200078e00ff */
[----:B------:R-:W-:Y:S01]  /*2510*/  SHF.R.S32.HI R8, RZ, 0x1f, R23 ;  /* 0x0000001fff087819 */ /* 0x000fe20000011417 */
[----:B------:R-:W-:Y:S01]  /*2520*/  IMAD.SHL.U32 R7, R13, 0x20, RZ ;  /* 0x000000200d077824 */ /* 0x000fe200078e00ff */
[----:B------:R-:W-:Y:S01]  /*2530*/  LOP3.LUT R9, R14, 0xfffffffe, RZ, 0xc0, !PT ;  /* 0xfffffffe0e097812 */ /* 0x000fe200078ec0ff */
[----:B------:R1:W-:Y:S01]  /*2540*/  STL.64 [R1+0x28], R164 ;  /* 0x000028a401007387 */ /* 0x0003e20000100a00 */
[----:B------:R-:W-:Y:S02]  /*2550*/  SHF.R.S32.HI R14, RZ, 0x1f, R2 ;  /* 0x0000001fff0e7819 */ /* 0x000fe40000011402 */
[----:B------:R-:W-:Y:S01]  /*2560*/  LOP3.LUT R10, R10, 0xfffffffc, RZ, 0xc0, !PT ;  /* 0xfffffffc0a0a7812 */ /* 0x000fe200078ec0ff */
[----:B------:R-:W-:Y:S01]  /*2570*/  IMAD.IADD R236, R0, 0x1, -R9 ;  /* 0x0000000100ec7824 */ /* 0x000fe200078e0a09 */
[----:B------:R-:W-:-:S02]  /*2580*/  LEA.HI R8, R8, R20, RZ, 0x3 ;  /* 0x0000001408087211 */ /* 0x000fc400078f18ff */
[----:B------:R-:W-:Y:S01]  /*2590*/  LEA.HI R14, R14, R2, RZ, 0x2 ;  /* 0x000000020e0e7211 */ /* 0x000fe200078f10ff */
[----:B------:R-:W-:Y:S01]  /*25a0*/  IMAD.IADD R17, R0, 0x1, -R10 ;  /* 0x0000000100117824 */ /* 0x000fe200078e0a0a */
[----:B------:R-:W-:Y:S02]  /*25b0*/  LOP3.LUT R8, R8, 0xfffffff8, RZ, 0xc0, !PT ;  /* 0xfffffff808087812 */ /* 0x000fe400078ec0ff */
[----:B------:R-:W-:Y:S02]  /*25c0*/  LOP3.LUT R0, R14, 0x7ffffffc, RZ, 0xc0, !PT ;  /* 0x7ffffffc0e007812 */ /* 0x000fe400078ec0ff */
[----:B------:R-:W-:Y:S01]  /*25d0*/  SEL R3, R3, 0xfffffff0, !P1 ;  /* 0xfffffff003037807 */ /* 0x000fe20004800000 */
[----:B------:R-:W-:Y:S01]  /*25e0*/  IMAD.IADD R20, R20, 0x1, -R8 ;  /* 0x0000000114147824 */ /* 0x000fe200078e0a08 */
[C---:B------:R-:W-:Y:S01]  /*25f0*/  ISETP.LT.OR P1, PT, R12.reuse, 0x21, P0 ;  /* 0x000000210c00780c */ /* 0x040fe20000721670 */
[----:B------:R-:W-:Y:S01]  /*2600*/  IMAD R8, R21, c[0x0][0x240], RZ ;  /* 0x0000900015087a24 */ /* 0x000fe200078e02ff */
[----:B------:R-:W-:-:S02]  /*2610*/  ISETP.LT.OR P0, PT, R12, 0x21, P5 ;  /* 0x000000210c00780c */ /* 0x000fc40002f01670 */
[----:B------:R-:W-:Y:S01]  /*2620*/  ISETP.LT.OR P4, PT, R12, 0x21, P4 ;  /* 0x000000210c00780c */ /* 0x000fe20002781670 */
[----:B------:R-:W-:Y:S01]  /*2630*/  IMAD R21, R16, c[0x0][0x244], R8 ;  /* 0x0000910010157a24 */ /* 0x000fe200078e0208 */
[----:B------:R-:W-:Y:S01]  /*2640*/  ISETP.LT.OR P3, PT, R12, 0x21, P3 ;  /* 0x000000210c00780c */ /* 0x000fe20001f61670 */
[----:B------:R-:W-:Y:S01]  /*2650*/  IMAD.IADD R12, R2, 0x1, -R0 ;  /* 0x00000001020c7824 */ /* 0x000fe200078e0a00 */
[----:B------:R-:W-:Y:S01]  /*2660*/  LEA.HI R9, R35, R105, RZ, 0x7 ;  /* 0x0000006923097211 */ /* 0x000fe200078f38ff */
[----:B------:R-:W-:Y:S01]  /*2670*/  IMAD.SHL.U32 R2, R28, 0x40, RZ ;  /* 0x000000401c027824 */ /* 0x000fe200078e00ff */
[----:B------:R-:W-:Y:S01]  /*2680*/  LOP3.LUT R6, R6, 0x8, RZ, 0xc0, !PT ;  /* 0x0000000806067812 */ /* 0x000fe200078ec0ff */
[----:B------:R-:W-:Y:S01]  /*2690*/  IMAD.SHL.U32 R8, R236, 0x10, RZ ;  /* 0x00000010ec087824 */ /* 0x000fe200078e00ff */
[----:B------:R-:W-:Y:S01]  /*26a0*/  SHF.R.S32.HI R0, RZ, 0x7, R9 ;  /* 0x00000007ff007819 */ /* 0x000fe20000011409 */
[----:B------:R1:W-:Y:S01]  /*26b0*/  LDGSTS.E.BYPASS.LTC128B.128 [R240+0x19080], [R18.64], !P1 ;  /* 0x1908000012f07fae */ /* 0x0003e2000c901d50 */
[----:B------:R-:W-:-:S02]  /*26c0*/  LOP3.LUT R2, R2, 0x1c0, RZ, 0xc0, !PT ;  /* 0x000001c002027812 */ /* 0x000fc400078ec0ff */
[----:B------:R-:W-:Y:S01]  /*26d0*/  LEA.HI R16, R0, R0, RZ, 0x1 ;  /* 0x0000000000107211 */ /* 0x000fe200078f08ff */
[----:B------:R-:W-:Y:S01]  /*26e0*/  IMAD R10, R13, 0x2, R0 ;  /* 0x000000020d0a7824 */ /* 0x000fe200078e0200 */
[----:B------:R-:W-:Y:S01]  /*26f0*/  SHF.R.U32.HI R9, RZ, 0x3, R2 ;  /* 0x00000003ff097819 */ /* 0x000fe20000011602 */
[----:B------:R1:W-:Y:S01]  /*2700*/  LDGSTS.E.BYPASS.LTC128B.128 [R240+0x1b080], [R18.64+0x80], !P0 ;  /* 0x1b08008012f07fae */ /* 0x0003e2000c101d50 */
[----:B------:R-:W-:Y:S02]  /*2710*/  LOP3.LUT R8, R2, 0x10, R8, 0xf8, !PT ;  /* 0x0000001002087812 */ /* 0x000fe400078ef808 */
[C---:B------:R-:W-:Y:S01]  /*2720*/  LOP3.LUT R2, R9.reuse, R6, R2, 0x1e, !PT ;  /* 0x0000000609027212 */ /* 0x040fe200078e1e02 */
[----:B------:R1:W-:Y:S01]  /*2730*/  LDGSTS.E.BYPASS.LTC128B.128 [R240+0x1d080], [R18.64+0x100], !P4 ;  /* 0x1d08010012f07fae */ /* 0x0003e2000e101d50 */
[----:B------:R-:W-:Y:S01]  /*2740*/  LOP3.LUT R15, R9, R8, R6, 0x1e, !PT ;  /* 0x00000008090f7212 */ /* 0x000fe200078e1e06 */
[----:B------:R-:W-:Y:S01]  /*2750*/  IMAD.SHL.U32 R8, R20, 0x40, RZ ;  /* 0x0000004014087824 */ /* 0x000fe200078e00ff */
[----:B------:R-:W-:Y:S01]  /*2760*/  LOP3.LUT R7, R7, 0x20, RZ, 0xc0, !PT ;  /* 0x0000002007077812 */ /* 0x000fe200078ec0ff */
[----:B------:R-:W-:Y:S01]  /*2770*/  IMAD.SHL.U32 R9, R30, 0x2, RZ ;  /* 0x000000021e097824 */ /* 0x000fe200078e00ff */
[----:B------:R-:W-:Y:S01]  /*2780*/  LOP3.LUT R6, R16, 0x1ffffffe, RZ, 0xc0, !PT ;  /* 0x1ffffffe10067812 */ /* 0x000fe200078ec0ff */
[----:B------:R-:W-:Y:S01]  /*2790*/  IMAD.U32 R2, R10, 0x200, R2 ;  /* 0x000002000a027824 */ /* 0x000fe200078e0002 */
[----:B------:R-:W-:Y:S01]  /*27a0*/  LOP3.LUT R16, R7, 0x18, R11, 0xf8, !PT ;  /* 0x0000001807107812 */ /* 0x000fe200078ef80b */
[----:B------:R-:W-:Y:S01]  /*27b0*/  IMAD.SHL.U32 R10, R17, 0x400, RZ ;  /* 0x00000400110a7824 */ /* 0x000fe200078e00ff */
[----:B------:R-:W-:Y:S01]  /*27c0*/  SEL R228, R246, 0xffffffe0, !P2 ;  /* 0xffffffe0f6e47807 */ /* 0x000fe20005000000 */
[----:B------:R-:W-:Y:S01]  /*27d0*/  IMAD.IADD R7, R0, 0x1, -R6 ;  /* 0x0000000100077824 */ /* 0x000fe200078e0a06 */
[----:B------:R-:W-:Y:S01]  /*27e0*/  R2P PR, R20, 0x6 ;  /* 0x0000000614007804 */ /* 0x000fe20000000000 */
[----:B------:R-:W-:Y:S01]  /*27f0*/  IMAD.SHL.U32 R6, R0, 0x8, RZ ;  /* 0x0000000800067824 */ /* 0x000fe200078e00ff */
[----:B------:R-:W-:Y:S01]  /*2800*/  LOP3.LUT R0, R8, 0x1c0, RZ, 0xc0, !PT ;  /* 0x000001c008007812 */ /* 0x000fe200078ec0ff */
[----:B------:R-:W-:Y:S01]  /*2810*/  IMAD R250, R7, 0x4, R12 ;  /* 0x0000000407fa7824 */ /* 0x000fe200078e020c */
[----:B------:R-:W-:Y:S01]  /*2820*/  LOP3.LUT R12, R9, 0x2, R33, 0xe2, !PT ;  /* 0x00000002090c7812 */ /* 0x000fe200078ee221 */
[----:B------:R-:W-:Y:S01]  /*2830*/  IMAD.SHL.U32 R9, R31, 0x2, RZ ;  /* 0x000000021f097824 */ /* 0x000fe200078e00ff */
[----:B------:R-:W-:Y:S01]  /*2840*/  LOP3.LUT R7, R0, 0x8, R6, 0xf8, !PT ;  /* 0x0000000800077812 */ /* 0x000fe200078ef806 */
[----:B------:R1:W-:Y:S01]  /*2850*/  LDGSTS.E.BYPASS.LTC128B.128 [R240+0x1f080], [R18.64+0x180], !P3 ;  /* 0x1f08018012f07fae */ /* 0x0003e2000d901d50 */
[----:B------:R-:W-:Y:S01]  /*2860*/  SHF.R.U32.HI R6, RZ, 0x3, R0 ;  /* 0x00000003ff067819 */ /* 0x000fe20000011600 */
[----:B------:R-:W-:Y:S01]  /*2870*/  IMAD.SHL.U32 R250, R250, 0x2, RZ ;  /* 0x00000002fafa7824 */ /* 0x000fe200078e00ff */
[----:B------:R-:W-:Y:S01]  /*2880*/  LOP3.LUT R0, R23, 0x3ffffffc, RZ, 0xc0, !PT ;  /* 0x3ffffffc17007812 */ /* 0x000fe200078ec0ff */
[----:B------:R-:W-:Y:S01]  /*2890*/  IMAD.SHL.U32 R2, R2, 0x2, RZ ;  /* 0x0000000202027824 */ /* 0x000fe200078e00ff */
[----:B------:R-:W-:-:S02]  /*28a0*/  SHF.R.S32.HI R8, RZ, 0x2, R14 ;  /* 0x00000002ff087819 */ /* 0x000fc4000001140e */
[----:B------:R-:W-:Y:S01]  /*28b0*/  LOP3.LUT R11, R7, R6, RZ, 0x3c, !PT ;  /* 0x00000006070b7212 */ /* 0x000fe200078e3cff */
[----:B------:R-:W-:Y:S01]  /*28c0*/  IMAD.IADD R0, R105, 0x1, -R0 ;  /* 0x0000000169007824 */ /* 0x000fe200078e0a00 */
[----:B------:R-:W-:Y:S01]  /*28d0*/  LOP3.LUT R9, R9, 0x2, R34, 0xe2, !PT ;  /* 0x0000000209097812 */ /* 0x000fe200078ee222 */
[----:B------:R-:W-:Y:S01]  /*28e0*/  IMAD.SHL.U32 R6, R22, 0x40, RZ ;  /* 0x0000004016067824 */ /* 0x000fe200078e00ff */
[----:B------:R-:W-:Y:S01]  /*28f0*/  ISETP.GE.AND P0, PT, R105, 0x10, PT ;  /* 0x000000106900780c */ /* 0x000fe20003f06270 */
[----:B------:R-:W-:Y:S01]  /*2900*/  IMAD R241, R17, 0x10, R8 ;  /* 0x0000001011f17824 */ /* 0x000fe200078e0208 */
[----:B------:R-:W-:Y:S01]  /*2910*/  LOP3.LUT R242, R242, R9, R27, 0xfe, !PT ;  /* 0x00000009f2f27212 */ /* 0x000fe200078efe1b */
[----:B------:R-:W-:Y:S01]  /*2920*/  IMAD R8, R0, 0x2, R10 ;  /* 0x0000000200087824 */ /* 0x000fe200078e020a */
[----:B------:R-:W-:Y:S01]  /*2930*/  LOP3.LUT R6, R6, 0x1c0, RZ, 0xc0, !PT ;  /* 0x000001c006067812 */ /* 0x000fe200078ec0ff */
[----:B------:R-:W-:Y:S01]  /*2940*/  IMAD.SHL.U32 R9, R13, 0x8, RZ ;  /* 0x000000080d097824 */ /* 0x000fe200078e00ff */
[----:B------:R-:W-:Y:S01]  /*2950*/  LOP3.LUT R230, R230, 0xfffffe00, RZ, 0xc0, !PT ;  /* 0xfffffe00e6e67812 */ /* 0x000fe200078ec0ff */
[----:B------:R-:W-:Y:S01]  /*2960*/  IMAD.IADD R8, R11, 0x1, R8 ;  /* 0x000000010b087824 */ /* 0x000fe200078e0208 */
[--C-:B------:R-:W-:Y:S01]  /*2970*/  SHF.R.U32.HI R7, RZ, 0x3, R6.reuse ;  /* 0x00000003ff077819 */ /* 0x100fe20000011606 */
[----:B------:R-:W-:Y:S01]  /*2980*/  IMAD R0, R13, 0x200, R15 ;  /* 0x000002000d007824 */ /* 0x000fe200078e020f */
[----:B------:R-:W-:Y:S01]  /*2990*/  LOP3.LUT R9, R6, 0x8, R9, 0xf8, !PT ;  /* 0x0000000806097812 */ /* 0x000fe200078ef809 */
[----:B------:R-:W-:Y:S01]  /*29a0*/  IMAD.SHL.U32 R244, R8, 0x2, RZ ;  /* 0x0000000208f47824 */ /* 0x000fe200078e00ff */
[----:B------:R-:W-:Y:S01]  /*29b0*/  LOP3.LUT R6, R7, R16, R6, 0x1e, !PT ;  /* 0x0000001007067212 */ /* 0x000fe200078e1e06 */
[----:B------:R-:W-:Y:S01]  /*29c0*/  IMAD R236, R236, 0x400, R230 ;  /* 0x00000400ecec7824 */ /* 0x000fe200078e02e6 */
[----:B------:R-:W-:Y:S01]  /*29d0*/  LOP3.LUT R7, R9, R7, RZ, 0x3c, !PT ;  /* 0x0000000709077212 */ /* 0x000fe200078e3cff */
[----:B------:R-:W-:Y:S01]  /*29e0*/  IMAD R3, R3, 0x2, R2 ;  /* 0x0000000203037824 */ /* 0x000fe200078e0202 */
[----:B------:R-:W-:Y:S01]  /*29f0*/  IADD3 R8, R244, 0x20280, RZ ;  /* 0x00020280f4087810 */ /* 0x000fe20007ffe0ff */
[----:B------:R-:W-:Y:S01]  /*2a00*/  IMAD.IADD R232, R0, 0x1, R228 ;  /* 0x0000000100e87824 */ /* 0x000fe200078e02e4 */
[-C--:B------:R-:W-:Y:S01]  /*2a10*/  LOP3.LUT R6, R6, R230.reuse, RZ, 0xfc, !PT ;  /* 0x000000e606067212 */ /* 0x080fe200078efcff */
[C---:B------:R-:W-:Y:S01]  /*2a20*/  IMAD.IADD R236, R7.reuse, 0x1, R236 ;  /* 0x0000000107ec7824 */ /* 0x040fe200078e02ec */
[----:B------:R-:W-:Y:S01]  /*2a30*/  IADD3 R230, R7, R230, R10 ;  /* 0x000000e607e67210 */ /* 0x000fe20007ffe00a */
[----:B------:R-:W-:Y:S01]  /*2a40*/  @!P0 IMAD.SHL.U32 R7, R105, 0x10, RZ ;  /* 0x0000001069078824 */ /* 0x000fe200078e00ff */
[----:B------:R-:W-:Y:S01]  /*2a50*/  IADD3 R245, R244, 0x202c0, RZ ;  /* 0x000202c0f4f57810 */ /* 0x000fe20007ffe0ff */
[----:B------:R-:W-:Y:S01]  /*2a60*/  IMAD.SHL.U32 R235, R0, 0x2, RZ ;  /* 0x0000000200eb7824 */ /* 0x000fe200078e00ff */
[----:B------:R-:W-:Y:S01]  /*2a70*/  @P2 IADD3 R245, R8, -0x40, RZ ;  /* 0xffffffc008f52810 */ /* 0x000fe20007ffe0ff */
[----:B------:R-:W-:Y:S01]  /*2a80*/  IMAD.IADD R8, R165, 0x1, R21 ;  /* 0x00000001a5087824 */ /* 0x000fe200078e0215 */
[----:B------:R2:W-:Y:S01]  /*2a90*/  @!P0 LDGSTS.E.BYPASS.LTC128B.128 [R7+0x20180], [R24.64] ;  /* 0x2018000018078fae */ /* 0x0005e2000b901d50 */
[----:B------:R-:W-:Y:S01]  /*2aa0*/  LEA R236, R236, 0x22280, 0x1 ;  /* 0x00022280ecec7811 */ /* 0x000fe200078e08ff */
[----:B------:R-:W-:Y:S01]  /*2ab0*/  IMAD.SHL.U32 R230, R230, 0x2, RZ ;  /* 0x00000002e6e67824 */ /* 0x000fe200078e00ff */
[----:B------:R-:W-:Y:S01]  /*2ac0*/  SEL R246, R246, 0xffffffe0, !P1 ;  /* 0xffffffe0f6f67807 */ /* 0x000fe20004800000 */
[----:B------:R1:W-:Y:S01]  /*2ad0*/  STL [R1+0x34], R8 ;  /* 0x0000340801007387 */ /* 0x0003e20000100800 */
[----:B------:R-:W-:Y:S01]  /*2ae0*/  IMAD R229, R228, 0x2, R2 ;  /* 0x00000002e4e57824 */ /* 0x000fe200078e0202 */
[----:B------:R-:W-:Y:S01]  /*2af0*/  LOP3.LUT R243, R243, R12, R32, 0xfe, !PT ;  /* 0x0000000cf3f37212 */ /* 0x000fe200078efe20 */
[C---:B------:R-:W-:Y:S01]  /*2b00*/  IMAD R231, R5.reuse, 0x2, R230 ;  /* 0x0000000205e77824 */ /* 0x040fe200078e02e6 */
[----:B------:R-:W0:Y:S01]  /*2b10*/  LDGDEPBAR ;  /* 0x00000000000079af */ /* 0x000e220000000000 */
[----:B------:R-:W-:Y:S01]  /*2b20*/  IMAD R237, R5, 0x2, R236 ;  /* 0x0000000205ed7824 */ /* 0x000fe200078e02ec */
[----:B------:R-:W-:Y:S01]  /*2b30*/  CS2R R104, SRZ ;  /* 0x0000000000687805 */ /* 0x000fe2000001ff00 */
[----:B------:R-:W-:Y:S01]  /*2b40*/  IMAD.IADD R247, R244, 0x1, R246 ;  /* 0x00000001f4f77824 */ /* 0x000fe200078e02f6 */
[----:B------:R-:W-:Y:S01]  /*2b50*/  IADD3 R252, -R250, UR11, RZ ;  /* 0x0000000bfafc7c10 */ /* 0x000fe2000fffe1ff */
[----:B------:R-:W-:-:S02]  /*2b60*/  IMAD.SHL.U32 R0, R6, 0x2, RZ ;  /* 0x0000000206007824 */ /* 0x000fc400078e00ff */
[----:B------:R-:W-:Y:S02]  /*2b70*/  IMAD R228, R228, 0x2, R3 ;  /* 0x00000002e4e47824 */ /* 0x000fe400078e0203 */
[----:B------:R-:W-:Y:S02]  /*2b80*/  IMAD.SHL.U32 R232, R232, 0x2, RZ ;  /* 0x00000002e8e87824 */ /* 0x000fe400078e00ff */
[----:B------:R-:W-:Y:S02]  /*2b90*/  IMAD.IADD R246, R246, 0x1, R245 ;  /* 0x00000001f6f67824 */ /* 0x000fe400078e02f5 */
[C---:B------:R-:W-:Y:S02]  /*2ba0*/  IMAD R234, R4.reuse, 0x2, R230 ;  /* 0x0000000204ea7824 */ /* 0x040fe400078e02e6 */
[C---:B------:R-:W-:Y:S02]  /*2bb0*/  IMAD R239, R4.reuse, 0x2, R236 ;  /* 0x0000000204ef7824 */ /* 0x040fe400078e02ec */
[----:B------:R-:W-:-:S02]  /*2bc0*/  IMAD R233, R4, 0x2, R231 ;  /* 0x0000000204e97824 */ /* 0x000fc400078e02e7 */
[----:B--2---:R-:W-:Y:S02]  /*2bd0*/  IMAD.U32 R7, RZ, RZ, UR5 ;  /* 0x00000005ff077e24 */ /* 0x004fe4000f8e00ff */
[----:B------:R-:W-:-:S03]  /*2be0*/  IMAD R238, R4, 0x2, R237 ;  /* 0x0000000204ee7824 */ /* 0x000fc600078e02ed */
[----:B------:R-:W-:-:S04]  /*2bf0*/  IADD3 R7, R7, -UR13, -R250 ;  /* 0x8000000d07077c10 */ /* 0x000fc8000fffe8fa */
[C---:B------:R-:W-:Y:S02]  /*2c00*/  IADD3 R249, R7.reuse, c[0x0][0x2a4], RZ ;  /* 0x0000a90007f97a10 */ /* 0x040fe40007ffe0ff */
[----:B-1----:R-:W-:Y:S02]  /*2c10*/  IADD3 R251, R7, UR4, RZ ;  /* 0x0000000407fb7c10 */ /* 0x002fe4000fffe0ff */
.L_x_807:
[----:B------:R-:W-:Y:S04]  /*2c20*/  DEPBAR.LE SB0, 0x0 ;  /* 0x000080000000791a */ /* 0x000fe80000000000 */
[----:B------:R-:W-:Y:S06]  /*2c30*/  BAR.SYNC.DEFER_BLOCKING 0x0 ;  /* 0x0000000000007b1d */ /* 0x000fec0000010000 */
[----:B-1----:R-:W-:Y:S04]  /*2c40*/  LDSM.16.M88.4 R16, [R230+0x10080] ;  /* 0x01008000e610783b */ /* 0x002fe80000000200 */
[----:B------:R-:W1:Y:S04]  /*2c50*/  LDSM.16.M88.4 R8, [R2+0x80] ;  /* 0x000080000208783b */ /* 0x000e680000000200 */
[----:B------:R-:W2:Y:S04]  /*2c60*/  LDSM.16.M88.4 R20, [R2+0x1080] ;  /* 0x001080000214783b */ /* 0x000ea80000000200 */
[----:B------:R-:W-:Y:S04]  /*2c70*/  LDSM.16.M88.4 R24, [R231+0x10080] ;  /* 0x01008000e718783b */ /* 0x000fe80000000200 */
[----:B------:R-:W3:Y:S04]  /*2c80*/  LDSM.16.M88.4 R28, [R3+0x80] ;  /* 0x00008000031c783b */ /* 0x000ee80000000200 */
[----:B------:R-:W4:Y:S04]  /*2c90*/  LDSM.16.M88.4 R32, [R3+0x1080] ;  /* 0x001080000320783b */ /* 0x000f280000000200 */
[----:B------:R-:W-:Y:S04]  /*2ca0*/  LDSM.16.M88.4 R164, [R229+0x80] ;  /* 0x00008000e5a4783b */ /* 0x000fe80000000200 */
[----:B------:R-:W-:Y:S04]  /*2cb0*/  LDSM.16.M88.4 R168, [R229+0x1080] ;  /* 0x00108000e5a8783b */ /* 0x000fe80000000200 */
[----:B------:R-:W-:Y:S04]  /*2cc0*/  LDS R200, [R241.X4+0x20080] ;  /* 0x02008000f1c87984 */ /* 0x000fe80000004800 */
[----:B------:R-:W-:Y:S01]  /*2cd0*/  LDS R201, [R241.X4+0x200a0] ;  /* 0x0200a000f1c97984 */ /* 0x000fe20000004800 */
[C---:B-1----:R-:W-:Y:S08]  /*2ce0*/  HMMA.16816.F32 R4, R16.reuse, R8, RZ ;  /* 0x000000081004723c */ /* 0x042ff000000018ff */
        /* <DEDUP_REMOVED lines=17> */
[----:B------:R-:W4:Y:S03]  /*2e00*/  LDSM.16.M88.4 R168, [R2+0x3080] ;  /* 0x0030800002a8783b */ /* 0x000f260000000200 */
        /* <DEDUP_REMOVED lines=10> */
[C---:B----4-:R-:W-:Y:S08]  /*2eb0*/  HMMA.16816.F32 R12, R20.reuse, R168, R12 ;  /* 0x000000a8140c723c */ /* 0x050ff0000000180c */
        /* <DEDUP_REMOVED lines=68> */
[C---:B----4-:R-:W-:Y:S08]  /*3300*/  HMMA.16816.F32 R12, R20.reuse, R168, R12 ;  /* 0x000000a8140c723c */ /* 0x050ff0000000180c */
[----:B------:R-:W-:Y:S07]  /*3310*/  HMMA.16816.F32 R16, R20, R170, R16 ;  /* 0x000000aa1410723c */ /* 0x000fee0000001810 */
[----:B------:R-:W-:Y:S01]  /*3320*/  IMAD.U32 R21, RZ, RZ, UR6 ;  /* 0x00000006ff157e24 */ /* 0x000fe2000f8e00ff */
[C---:B--2---:R-:W-:Y:S05]  /*3330*/  HMMA.16816.F32 R4, R24.reuse, R28, R4 ;  /* 0x0000001c1804723c */ /* 0x044fea0000001804 */
[----:B------:R-:W-:Y:S03]  /*3340*/  IMAD R21, R21, 0x40, R241 ;  /* 0x0000004015157824 */ /* 0x000fe600078e02f1 */
[C---:B------:R-:W-:Y:S04]  /*3350*/  HMMA.16816.F32 R8, R24.reuse, R30, R8 ;  /* 0x0000001e1808723c */ /* 0x040fe80000001808 */
[-C--:B------:R-:W-:Y:S02]  /*3360*/  IADD3 R197, R249, R21.reuse, RZ ;  /* 0x00000015f9c57210 */ /* 0x080fe40007ffe0ff */
[----:B------:R-:W-:Y:S02]  /*3370*/  IADD3 R196, R251, R21, RZ ;  /* 0x00000015fbc47210 */ /* 0x000fe40007ffe0ff */
[C---:B---3--:R-:W-:Y:S04]  /*3380*/  HMMA.16816.F32 R12, R24.reuse, R32, R12 ;  /* 0x00000020180c723c */ /* 0x048fe8000000180c */
[----:B------:R-:W-:Y:S04]  /*3390*/  IMNMX R197, R252, R197, PT ;  /* 0x000000c5fcc57217 */ /* 0x000fe80003800200 */
[----:B------:R-:W-:Y:S01]  /*33a0*/  HMMA.16816.F32 R16, R24, R34, R16 ;  /* 0x000000221810723c */ /* 0x000fe20000001810 */
[----:B------:R-:W-:-:S07]  /*33b0*/  @!P6 BRA `(.L_x_797) ;  /* 0x000001900000e947 */ /* 0x000fce0003800000 */
[----:B------:R-:W-:Y:S01]  /*33c0*/  IADD3 R20, R21, UR7, RZ ;  /* 0x0000000715147c10 */ /* 0x000fe2000fffe0ff */
[----:B------:R-:W-:Y:S03]  /*33d0*/  BSSY B0, `(.L_x_798) ;  /* 0x0000011000007945 */ /* 0x000fe60003800000 */
[----:B------:R-:W-:Y:S11]  /*33e0*/  ISETP.GT.AND P0, PT, R20, -0x1, PT ;  /* 0xffffffff1400780c */ /* 0x000ff60003f04270 */
[----:B------:R-:W-:Y:S02]  /*33f0*/  @!UPT UIADD3 URZ, URZ, URZ, URZ ;  /* 0x0000003f3f3ff290 */ /* 0x000fe4000fffe03f */
[----:B------:R-:W-:-:S05]  /*3400*/  @P0 BRA `(.L_x_799) ;  /* 0x0000008000000947 */ /* 0x000fca0003800000 */
[----:B------:R-:W-:Y:S01]  /*3410*/  LOP3.LUT R20, RZ, R20, RZ, 0x33, !PT ;  /* 0x00000014ff147212 */ /* 0x000fe200078e33ff */
[----:B------:R-:W-:Y:S05]  /*3420*/  IMAD.MOV.U32 R22, RZ, RZ, c[0x0][0x2a8] ;  /* 0x0000aa00ff167624 */ /* 0x000fea00078e00ff */
[----:B------:R-:W-:Y:S11]  /*3430*/  ISETP.NE.AND P0, PT, R22, 0x1, PT ;  /* 0x000000011600780c */ /* 0x000ff60003f05270 */
[----:B------:R-:W-:Y:S02]  /*3440*/  @!UPT UIADD3 URZ, URZ, URZ, URZ ;  /* 0x0000003f3f3ff290 */ /* 0x000fe4000fffe03f */
[----:B------:R-:W-:Y:S05]  /*3450*/  @P0 IMAD.HI.U32 R22, R20, c[0x0][0x2ac], RZ ;  /* 0x0000ab0014160a27 */ /* 0x000fea00078e00ff */
[----:B------:R-:W-:Y:S04]  /*3460*/  @P0 SHF.R.U32.HI R20, RZ, c[0x0][0x2b0], R22 ;  /* 0x0000ac00ff140a19 */ /* 0x000fe80000011616 */
[----:B------:R-:W-:Y:S01]  /*3470*/  LOP3.LUT R20, RZ, R20, RZ, 0x33, !PT ;  /* 0x00000014ff147212 */ /* 0x000fe200078e33ff */
[----:B------:R-:W-:-:S05]  /*3480*/  BRA `(.L_x_800) ;  /* 0x0000005000007947 */ /* 0x000fca0003800000 */
.L_x_799:
[----:B------:R-:W-:Y:S04]  /*3490*/  MOV R22, c[0x0][0x2a8] ;  /* 0x0000aa0000167a02 */ /* 0x000fe80000000f00 */
[----:B------:R-:W-:Y:S11]  /*34a0*/  ISETP.NE.AND P0, PT, R22, 0x1, PT ;  /* 0x000000011600780c */ /* 0x000ff60003f05270 */
[----:B------:R-:W-:Y:S02]  /*34b0*/  @!UPT UIADD3 URZ, URZ, URZ, URZ ;  /* 0x0000003f3f3ff290 */ /* 0x000fe4000fffe03f */
[----:B------:R-:W-:Y:S05]  /*34c0*/  @P0 IMAD.HI.U32 R22, R20, c[0x0][0x2ac], RZ ;  /* 0x0000ab0014160a27 */ /* 0x000fea00078e00ff */
[----:B------:R-:W-:Y:S02]  /*34d0*/  @P0 SHF.R.U32.HI R20, RZ, c[0x0][0x2b0], R22 ;  /* 0x0000ac00ff140a19 */ /* 0x000fe40000011616 */
.L_x_800:
[----:B------:R-:W-:Y:S05]  /*34e0*/  BSYNC B0 ;  /* 0x0000000000007941 */ /* 0x000fea0003800000 */
.L_x_798:
[----:B------:R-:W-:Y:S04]  /*34f0*/  IMAD.MOV.U32 R22, RZ, RZ, c[0x0][0x2a8] ;  /* 0x0000aa00ff167624 */ /* 0x000fe800078e00ff */
[----:B------:R-:W-:Y:S04]  /*3500*/  IMAD R20, R20, R22, -UR14 ;  /* 0x8000000e14147e24 */ /* 0x000fe8000f8e0216 */
[----:B------:R-:W-:Y:S05]  /*3510*/  IMAD.IADD R20, R20, 0x1, -R250 ;  /* 0x0000000114147824 */ /* 0x000fea00078e0afa */
[----:B------:R-:W-:Y:S02]  /*3520*/  IADD3 R22, R20, c[0x0][0x2a8], RZ ;  /* 0x0000aa0014167a10 */ /* 0x000fe40007ffe0ff */
[----:B------:R-:W-:Y:S02]  /*3530*/  IMNMX R196, R196, R20, !PT ;  /* 0x00000014c4c47217 */ /* 0x000fe40007800200 */
[----:B------:R-:W-:Y:S02]  /*3540*/  IMNMX R197, R197, R22, PT ;  /* 0x00000016c5c57217 */ /* 0x000fe40003800200 */
.L_x_797:
[----:B------:R-:W-:Y:S05]  /*3550*/  IADD3 R20, R21, 0x8, RZ ;  /* 0x0000000815147810 */ /* 0x000fea0007ffe0ff */
[--C-:B------:R-:W-:Y:S02]  /*3560*/  IMAD.IADD R199, R249, 0x1, R20.reuse ;  /* 0x00000001f9c77824 */ /* 0x100fe400078e0214 */
[----:B------:R-:W-:Y:S03]  /*3570*/  IMAD.IADD R198, R251, 0x1, R20 ;  /* 0x00000001fbc67824 */ /* 0x000fe600078e0214 */
[----:B------:R-:W-:Y:S01]  /*3580*/  IMNMX R199, R252, R199, PT ;  /* 0x000000c7fcc77217 */ /* 0x000fe20003800200 */
[----:B------:R-:W-:-:S05]  /*3590*/  @!P6 BRA `(.L_x_801) ;  /* 0x000001900000e947 */ /* 0x000fca0003800000 */
        /* <DEDUP_REMOVED lines=13> */
.L_x_803:
[----:B------:R-:W-:Y:S04]  /*3670*/  MOV R21, c[0x0][0x2a8] ;  /* 0x0000aa0000157a02 */ /* 0x000fe80000000f00 */
[----:B------:R-:W-:Y:S11]  /*3680*/  ISETP.NE.AND P0, PT, R21, 0x1, PT ;  /* 0x000000011500780c */ /* 0x000ff60003f05270 */
[----:B------:R-:W-:Y:S02]  /*3690*/  @!UPT UIADD3 URZ, URZ, URZ, URZ ;  /* 0x0000003f3f3ff290 */ /* 0x000fe4000fffe03f */
[----:B------:R-:W-:Y:S05]  /*36a0*/  @P0 IMAD.HI.U32 R21, R20, c[0x0][0x2ac], RZ ;  /* 0x0000ab0014150a27 */ /* 0x000fea00078e00ff */
[----:B------:R-:W-:Y:S02]  /*36b0*/  @P0 SHF.R.U32.HI R20, RZ, c[0x0][0x2b0], R21 ;  /* 0x0000ac00ff140a19 */ /* 0x000fe40000011615 */
.L_x_804:
[----:B------:R-:W-:Y:S05]  /*36c0*/  BSYNC B0 ;  /* 0x0000000000007941 */ /* 0x000fea0003800000 */
.L_x_802:
[----:B------:R-:W-:Y:S04]  /*36d0*/  IMAD.MOV.U32 R21, RZ, RZ, c[0x0][0x2a8] ;  /* 0x0000aa00ff157624 */ /* 0x000fe800078e00ff */
[----:B------:R-:W-:Y:S04]  /*36e0*/  IMAD R20, R20, R21, -UR14 ;  /* 0x8000000e14147e24 */ /* 0x000fe8000f8e0215 */
[----:B------:R-:W-:Y:S05]  /*36f0*/  IMAD.IADD R20, R20, 0x1, -R250 ;  /* 0x0000000114147824 */ /* 0x000fea00078e0afa */
[----:B------:R-:W-:Y:S02]  /*3700*/  IADD3 R21, R20, c[0x0][0x2a8], RZ ;  /* 0x0000aa0014157a10 */ /* 0x000fe40007ffe0ff */
[----:B------:R-:W-:Y:S02]  /*3710*/  IMNMX R198, R198, R20, !PT ;  /* 0x00000014c6c67217 */ /* 0x000fe40007800200 */
[----:B------:R-:W-:Y:S02]  /*3720*/  IMNMX R199, R199, R21, PT ;  /* 0x00000015c7c77217 */ /* 0x000fe40003800200 */
.L_x_801:
        /* <DEDUP_REMOVED lines=13> */
[----:B------:R-:W-:Y:S02]  /*3800*/  ISETP.LT.OR P0, PT, R197, 0x2, P0 ;  /* 0x00000002c500780c */ /* 0x000fe40000701670 */
[----:B------:R-:W-:Y:S01]  /*3810*/  ISETP.GT.AND P1, PT, R198, 0x30, P2 ;  /* 0x00000030c600780c */ /* 0x000fe20001724270 */
[--C-:B------:R-:W-:Y:S01]  /*3820*/  FFMA.FTZ R16, R16, c[0x0][0x29c], -R200.reuse ;  /* 0x0000a70010107a23 */ /* 0x100fe200000108c8 */
[----:B------:R-:W-:Y:S01]  /*3830*/  FSEL R5, R5, -INF , !P0 ;  /* 0xff80000005057808 */ /* 0x000fe20004000000 */
[----:B------:R-:W-:Y:S01]  /*3840*/  LDSM.16.M88.4 R32, [R230+0x18080] ;  /* 0x01808000e620783b */ /* 0x000fe20000000200 */
[----:B------:R-:W-:Y:S02]  /*3850*/  ISETP.GT.AND P0, PT, R196, 0x10, P2 ;  /* 0x00000010c400780c */ /* 0x000fe40001704270 */
[----:B------:R-:W-:Y:S01]  /*3860*/  ISETP.LT.OR P1, PT, R199, 0x31, P1 ;  /* 0x00000031c700780c */ /* 0x000fe20000f21670 */
        /* <DEDUP_REMOVED lines=18> */
[----:B------:R-:W5:Y:S01]  /*3990*/  LDSM.16.M88.4 R184, [R229+0x8080] ;  /* 0x00808000e5b8783b */ /* 0x000f620000000200 */
        /* <DEDUP_REMOVED lines=8> */
[--C-:B------:R-:W-:Y:S03]  /*3a20*/  FFMA.FTZ R13, R13, c[0x0][0x29c], -R200.reuse ;  /* 0x0000a7000d0d7a23 */ /* 0x100fe600000108c8 */
        /* <DEDUP_REMOVED lines=12> */
[----:B------:R-:W1:Y:S07]  /*3af0*/  LDSM.16.M88.4 R172, [R228+0x8080] ;  /* 0x00808000e4ac783b */ /* 0x000e6e0000000200 */
[C---:B----4-:R-:W-:Y:S08]  /*3b00*/  HMMA.16816.F32 R28, R168.reuse, R176, R28 ;  /* 0x000000b0a81c723c */ /* 0x050ff0000000181c */
[----:B------:R-:W-:Y:S01]  /*3b10*/  HMMA.16816.F32 R32, R168, R178, R32 ;  /* 0x000000b2a820723c */ /* 0x000fe20000001820 */
[----:B------:R-:W-:Y:S05]  /*3b20*/  LDSM.16.M88.4 R168, [R230+0x1a080] ;  /* 0x01a08000e6a8783b */ /* 0x000fea0000000200 */
[----:B------:R-:W2:Y:S02]  /*3b30*/  LDSM.16.M88.4 R176, [R2+0xa080] ;  /* 0x00a0800002b0783b */ /* 0x000ea40000000200 */
[C---:B-----5:R-:W-:Y:S08]  /*3b40*/  HMMA.16816.F32 R20, R180.reuse, R184, R20 ;  /* 0x000000b8b414723c */ /* 0x060ff00000001814 */
[C---:B------:R-:W-:Y:S01]  /*3b50*/  HMMA.16816.F32 R24, R180.reuse, R186, R24 ;  /* 0x000000bab418723c */ /* 0x040fe20000001818 */
[----:B------:R-:W3:Y:S07]  /*3b60*/  LDSM.16.M88.4 R184, [R2+0xb080] ;  /* 0x00b0800002b8783b */ /* 0x000eee0000000200 */
[C---:B------:R-:W-:Y:S08]  /*3b70*/  HMMA.16816.F32 R28, R180.reuse, R188, R28 ;  /* 0x000000bcb41c723c */ /* 0x040ff0000000181c */
[----:B------:R-:W-:Y:S01]  /*3b80*/  HMMA.16816.F32 R32, R180, R190, R32 ;  /* 0x000000beb420723c */ /* 0x000fe20000001820 */
[----:B------:R-:W-:Y:S05]  /*3b90*/  LDSM.16.M88.4 R180, [R3+0xa080] ;  /* 0x00a0800003b4783b */ /* 0x000fea0000000200 */
[----:B------:R-:W-:Y:S02]  /*3ba0*/  LDSM.16.M88.4 R188, [R3+0xb080] ;  /* 0x00b0800003bc783b */ /* 0x000fe40000000200 */
[C---:B-1----:R-:W-:Y:S08]  /*3bb0*/  HMMA.16816.F32 R20, R164.reuse, R172, R20 ;  /* 0x000000aca414723c */ /* 0x042ff00000001814 */
[C---:B------:R-:W-:Y:S01]  /*3bc0*/  HMMA.16816.F32 R24, R164.reuse, R174, R24 ;  /* 0x000000aea418723c */ /* 0x040fe20000001818 */
[----:B------:R-:W1:Y:S07]  /*3bd0*/  LDSM.16.M88.4 R172, [R231+0x1a080] ;  /* 0x01a08000e7ac783b */ /* 0x000e6e0000000200 */
[C---:B------:R-:W-:Y:S08]  /*3be0*/  HMMA.16816.F32 R28, R164.reuse, R192, R28 ;  /* 0x000000c0a41c723c */ /* 0x040ff0000000181c */
[----:B------:R-:W-:Y:S01]  /*3bf0*/  HMMA.16816.F32 R32, R164, R194, R32 ;  /* 0x000000c2a420723c */ /* 0x000fe20000001820 */
[----:B------:R-:W-:Y:S05]  /*3c00*/  LDSM.16.M88.4 R164, [R234+0x1a080] ;  /* 0x01a08000eaa4783b */ /* 0x000fea0000000200 */
[----:B------:R-:W-:Y:S02]  /*3c10*/  LDSM.16.M88.4 R192, [R229+0xb080] ;  /* 0x00b08000e5c0783b */ /* 0x000fe40000000200 */
[C---:B--2---:R-:W-:Y:S08]  /*3c20*/  HMMA.16816.F32 R20, R168.reuse, R176, R20 ;  /* 0x000000b0a814723c */ /* 0x044ff00000001814 */
[C---:B------:R-:W-:Y:S01]  /*3c30*/  HMMA.16816.F32 R24, R168.reuse, R178, R24 ;  /* 0x000000b2a818723c */ /* 0x040fe20000001818 */
[----:B------:R-:W2:Y:S07]  /*3c40*/  LDSM.16.M88.4 R176, [R229+0xa080] ;  /* 0x00a08000e5b0783b */ /* 0x000eae0000000200 */
[C---:B---3--:R-:W-:Y:S08]  /*3c50*/  HMMA.16816.F32 R28, R168.reuse, R184, R28 ;  /* 0x000000b8a81c723c */ /* 0x048ff0000000181c */
        /* <DEDUP_REMOVED lines=36> */
[----:B------:R-:W3:Y:S07]  /*3ea0*/  LDSM.16.M88.4 R164, [R228+0xd080] ;  /* 0x00d08000e4a4783b */ /* 0x000eee0000000200 */
[C---:B--2---:R-:W-:Y:S08]  /*3eb0*/  HMMA.16816.F32 R20, R168.reuse, R176, R20 ;  /* 0x000000b0a814723c */ /* 0x044ff00000001814 */
[C---:B------:R-:W-:Y:S01]  /*3ec0*/  HMMA.16816.F32 R24, R168.reuse, R178, R24 ;  /* 0x000000b2a818723c */ /* 0x040fe20000001818 */
[----:B------:R-:W2:Y:S07]  /*3ed0*/  LDSM.16.M88.4 R176, [R230+0x1e080] ;  /* 0x01e08000e6b0783b */ /* 0x000eae0000000200 */
[C---:B------:R-:W-:Y:S01]  /*3ee0*/  HMMA.16816.F32 R28, R168.reuse, R184, R28 ;  /* 0x000000b8a81c723c */ /* 0x040fe2000000181c */
[----:B------:R-:W-:Y:S07]  /*3ef0*/  MUFU.EX2 R185, R9 ;  /* 0x0000000900b97308 */ /* 0x000fee0000000800 */
[----:B------:R-:W-:Y:S01]  /*3f00*/  HMMA.16816.F32 R32, R168, R186, R32 ;  /* 0x000000baa820723c */ /* 0x000fe20000001820 */
[----:B------:R-:W4:Y:S02]  /*3f10*/  LDSM.16.M88.4 R168, [R2+0xf080] ;  /* 0x00f0800002a8783b */ /* 0x000f240000000200 */
[----:B------:R-:W5:Y:S05]  /*3f20*/  MUFU.EX2 R186, R8 ;  /* 0x0000000800ba7308 */ /* 0x000f6a0000000800 */
[C---:B-1----:R-:W-:Y:S05]  /*3f30*/  HMMA.16816.F32 R20, R172.reuse, R180, R20 ;  /* 0x000000b4ac14723c */ /* 0x042fea0000001814 */
[----:B------:R-:W-:Y:S03]  /*3f40*/  MUFU.EX2 R187, R5 ;  /* 0x0000000500bb7308 */ /* 0x000fe60000000800 */
[C---:B------:R-:W-:Y:S01]  /*3f50*/  HMMA.16816.F32 R24, R172.reuse, R182, R24 ;  /* 0x000000b6ac18723c */ /* 0x040fe20000001818 */
[----:B------:R-:W-:Y:S06]  /*3f60*/  LDSM.16.M88.4 R180, [R3+0xf080] ;  /* 0x00f0800003b4783b */ /* 0x000fec0000000200 */
[----:B------:R-:W1:Y:S01]  /*3f70*/  MUFU.EX2 R184, R12 ;  /* 0x0000000c00b87308 */ /* 0x000e620000000800 */
[C---:B---3--:R-:W-:Y:S08]  /*3f80*/  HMMA.16816.F32 R28, R172.reuse, R164, R28 ;  /* 0x000000a4ac1c723c */ /* 0x048ff0000000181c */
[----:B------:R-:W-:Y:S01]  /*3f90*/  HMMA.16816.F32 R32, R172, R166, R32 ;  /* 0x000000a6ac20723c */ /* 0x000fe20000001820 */
[----:B------:R-:W-:Y:S01]  /*3fa0*/  LDSM.16.M88.4 R164, [R231+0x1e080] ;  /* 0x01e08000e7a4783b */ /* 0x000fe20000000200 */
[----:B------:R-:W-:Y:S04]  /*3fb0*/  MUFU.EX2 R12, R16 ;  /* 0x00000010000c7308 */ /* 0x000fe80000000800 */
[----:B------:R-:W3:Y:S02]  /*3fc0*/  LDSM.16.M88.4 R172, [R3+0xe080] ;  /* 0x00e0800003ac783b */ /* 0x000ee40000000200 */
[C---:B--2---:R-:W-:Y:S04]  /*3fd0*/  HMMA.16816.F32 R20, R176.reuse, R188, R20 ;  /* 0x000000bcb014723c */ /* 0x044fe80000001814 */
[----:B------:R2:W1:Y:S04]  /*3fe0*/  MUFU.EX2 R188, R4 ;  /* 0x0000000400bc7308 */ /* 0x0004680000000800 */
[C---:B------:R-:W-:Y:S08]  /*3ff0*/  HMMA.16816.F32 R24, R176.reuse, R190, R24 ;  /* 0x000000beb018723c */ /* 0x040ff00000001818 */
[C---:B----4-:R-:W-:Y:S08]  /*4000*/  HMMA.16816.F32 R28, R176.reuse, R168, R28 ;  /* 0x000000a8b01c723c */ /* 0x050ff0000000181c */
[----:B------:R-:W-:Y:S01]  /*4010*/  HMMA.16816.F32 R32, R176, R170, R32 ;  /* 0x000000aab020723c */ /* 0x000fe20000001820 */
[----:B------:R-:W-:Y:S03]  /*4020*/  LDSM.16.M88.4 R168, [R234+0x1e080] ;  /* 0x01e08000eaa8783b */ /* 0x000fe60000000200 */
[----:B--2---:R-:W-:Y:S02]  /*4030*/  FSEL R4, R6, -INF , !P0 ;  /* 0xff80000006047808 */ /* 0x004fe40004000000 */
[----:B------:R-:W2:Y:S01]  /*4040*/  LDSM.16.M88.4 R176, [R229+0xe080] ;  /* 0x00e08000e5b0783b */ /* 0x000ea20000000200 */
[----:B------:R-:W-:Y:S02]  /*4050*/  ISETP.GT.AND P0, PT, R198, 0x1, P2 ;  /* 0x00000001c600780c */ /* 0x000fe40001704270 */
[--C-:B------:R-:W-:Y:S02]  /*4060*/  FFMA.FTZ R4, R4, c[0x0][0x29c], -R201.reuse ;  /* 0x0000a70004047a23 */ /* 0x100fe400000108c9 */
[----:B------:R-:W-:Y:S01]  /*4070*/  ISETP.LT.OR P0, PT, R199, 0x2, P0 ;  /* 0x00000002c700780c */ /* 0x000fe20000701670 */
[C---:B---3--:R-:W-:Y:S05]  /*4080*/  HMMA.16816.F32 R20, R164.reuse, R172, R20 ;  /* 0x000000aca414723c */ /* 0x048fea0000001814 */
        /* <DEDUP_REMOVED lines=14> */
[C---:B--2---:R-:W-:Y:S01]  /*4170*/  HMMA.16816.F32 R20, R168.reuse, R176, R20 ;  /* 0x000000b0a814723c */ /* 0x044fe20000001814 */
[----:B------:R2:W-:Y:S07]  /*4180*/  MUFU.EX2 R176, R4 ;  /* 0x0000000400b07308 */ /* 0x0005ee0000000800 */
[C---:B------:R-:W-:Y:S08]  /*4190*/  HMMA.16816.F32 R24, R168.reuse, R178, R24 ;  /* 0x000000b2a818723c */ /* 0x040ff00000001818 */
[C---:B---3--:R-:W-:Y:S01]  /*41a0*/  HMMA.16816.F32 R28, R168.reuse, R172, R28 ;  /* 0x000000aca81c723c */ /* 0x048fe2000000181c */
[----:B------:R3:W-:Y:S07]  /*41b0*/  MUFU.EX2 R172, R8 ;  /* 0x0000000800ac7308 */ /* 0x0007ee0000000800 */
[----:B------:R-:W-:Y:S01]  /*41c0*/  HMMA.16816.F32 R32, R168, R174, R32 ;  /* 0x000000aea820723c */ /* 0x000fe20000001820 */
[----:B--2---:R-:W2:Y:S02]  /*41d0*/  LDSM.16.M88.4 R4, [R228+0xf080] ;  /* 0x00f08000e404783b */ /* 0x004ea40000000200 */
[----:B------:R1:W-:Y:S05]  /*41e0*/  MUFU.EX2 R169, R9 ;  /* 0x0000000900a97308 */ /* 0x0003ea0000000800 */
[C---:B----4-:R-:W-:Y:S01]  /*41f0*/  HMMA.16816.F32 R20, R164.reuse, R180, R20 ;  /* 0x000000b4a414723c */ /* 0x050fe20000001814 */
[----:B---3--:R-:W3:Y:S07]  /*4200*/  LDS R8, [R241.X4+0x20180] ;  /* 0x02018000f1087984 */ /* 0x008eee0000004800 */
[C---:B------:R-:W-:Y:S04]  /*4210*/  HMMA.16816.F32 R24, R164.reuse, R182, R24 ;  /* 0x000000b6a418723c */ /* 0x040fe80000001818 */
[----:B-1----:R-:W-:Y:S02]  /*4220*/  FSEL R9, R11, -INF , !P0 ;  /* 0xff8000000b097808 */ /* 0x002fe40004000000 */
[----:B------:R-:W-:Y:S03]  /*4230*/  ISETP.GT.AND P0, PT, R198, 0x20, P2 ;  /* 0x00000020c600780c */ /* 0x000fe60001704270 */
[--C-:B------:R-:W-:Y:S01]  /*4240*/  FFMA.FTZ R9, R9, c[0x0][0x29c], -R201.reuse ;  /* 0x0000a70009097a23 */ /* 0x100fe200000108c9 */
[----:B------:R-:W-:Y:S02]  /*4250*/  ISETP.LT.OR P0, PT, R199, 0x21, P0 ;  /* 0x00000021c700780c */ /* 0x000fe40000701670 */
[----:B-----5:R-:W-:Y:S01]  /*4260*/  F2FP.PACK_AB R11, R185, R186 ;  /* 0x000000bab90b723e */ /* 0x020fe200000000ff */
[----:B------:R1:W4:Y:S01]  /*4270*/  MUFU.EX2 R168, R9 ;  /* 0x0000000900a87308 */ /* 0x0003220000000800 */
[C---:B--2---:R-:W-:Y:S07]  /*4280*/  HMMA.16816.F32 R28, R164.reuse, R4, R28 ;  /* 0x00000004a41c723c */ /* 0x044fee000000181c */
[----:B------:R-:W-:Y:S01]  /*4290*/  FSEL R5, R18, -INF , !P1 ;  /* 0xff80000012057808 */ /* 0x000fe20004800000 */
[----:B------:R-:W-:Y:S04]  /*42a0*/  HMMA.16816.F32 R32, R164, R6, R32 ;  /* 0x00000006a420723c */ /* 0x000fe80000001820 */
[--C-:B------:R-:W-:Y:S03]  /*42b0*/  FFMA.FTZ R5, R5, c[0x0][0x29c], -R201.reuse ;  /* 0x0000a70005057a23 */ /* 0x100fe600000108c9 */
[----:B------:R-:W-:Y:S01]  /*42c0*/  F2FP.PACK_AB R6, R13, R184 ;  /* 0x000000b80d06723e */ /* 0x000fe200000000ff */
[--C-:B---3--:R-:W-:Y:S01]  /*42d0*/  FADD.FTZ R21, R21, -R8.reuse ;  /* 0x8000000815157221 */ /* 0x108fe20000010000 */
[----:B-1----:R-:W-:Y:S03]  /*42e0*/  FSEL R9, R14, -INF , !P0 ;  /* 0xff8000000e097808 */ /* 0x002fe60004000000 */
        /* <DEDUP_REMOVED lines=11> */
[----:B------:R-:W-:Y:S01]  /*43a0*/  ISETP.GT.AND P0, PT, R198, 0x31, P2 ;  /* 0x00000031c600780c */ /* 0x000fe20001704270 */
[--C-:B------:R-:W-:Y:S02]  /*43b0*/  FADD.FTZ R33, R33, -R8.reuse ;  /* 0x8000000821217221 */ /* 0x100fe40000010000 */
[--C-:B------:R-:W-:Y:S01]  /*43c0*/  FFMA.FTZ R4, R15, c[0x0][0x29c], -R201.reuse ;  /* 0x0000a7000f047a23 */ /* 0x100fe200000108c9 */
[----:B------:R-:W-:Y:S01]  /*43d0*/  ISETP.LT.OR P0, PT, R199, 0x32, P0 ;  /* 0x00000032c700780c */ /* 0x000fe20000701670 */
[--C-:B------:R-:W-:Y:S02]  /*43e0*/  FADD.FTZ R28, R28, -R8.reuse ;  /* 0x800000081c1c7221 */ /* 0x100fe40000010000 */
[----:B------:R2:W3:Y:S01]  /*43f0*/  MUFU.EX2 R16, R4 ;  /* 0x0000000400107308 */ /* 0x0004e20000000800 */
[----:B------:R-:W-:Y:S01]  /*4400*/  FSEL R19, R19, -INF , !P0 ;  /* 0xff80000013137808 */ /* 0x000fe20004000000 */
[----:B------:R-:W-:Y:S01]  /*4410*/  FADD.FTZ R32, R32, -R8 ;  /* 0x8000000820207221 */ /* 0x000fe20000010000 */
[----:B------:R-:W-:Y:S01]  /*4420*/  F2FP.PACK_AB R8, R200, R12 ;  /* 0x0000000cc808723e */ /* 0x000fe200000000ff */
[----:B------:R-:W-:Y:S01]  /*4430*/  FMUL.FTZ R20, R188, R20 ;  /* 0x00000014bc147220 */ /* 0x000fe20000410000 */
[----:B------:R-:W-:Y:S01]  /*4440*/  PLOP3.LUT P0, PT, PT, PT, UP0, 0x80, 0x0 ;  /* 0x000000000000781c */ /* 0x000fe20003f0f008 */
[----:B------:R-:W-:Y:S02]  /*4450*/  FFMA.FTZ R201, R19, c[0x0][0x29c], -R201 ;  /* 0x0000a70013c97a23 */ /* 0x000fe400000108c9 */
[----:B------:R-:W-:Y:S02]  /*4460*/  FMUL.FTZ R24, R186, R24 ;  /* 0x00000018ba187220 */ /* 0x000fe40000410000 */
[----:B------:R4:W-:Y:S01]  /*4470*/  MUFU.EX2 R15, R5 ;  /* 0x00000005000f7308 */ /* 0x0009e20000000800 */
[----:B------:R-:W-:Y:S02]  /*4480*/  FMUL.FTZ R10, R185, R25 ;  /* 0x00000019b90a7220 */ /* 0x000fe40000410000 */
[----:B------:R-:W-:Y:S02]  /*4490*/  FMUL.FTZ R28, R184, R28 ;  /* 0x0000001cb81c7220 */ /* 0x000fe40000410000 */
[----:B-1----:R-:W-:Y:S01]  /*44a0*/  FMUL.FTZ R9, R187, R21 ;  /* 0x00000015bb097220 */ /* 0x002fe20000410000 */
[----:B------:R-:W-:Y:S01]  /*44b0*/  F2FP.PACK_AB R10, R10, R24 ;  /* 0x000000180a0a723e */ /* 0x000fe200000000ff */
[----:B------:R-:W-:Y:S02]  /*44c0*/  FMUL.FTZ R13, R13, R29 ;  /* 0x0000001d0d0d7220 */ /* 0x000fe40000410000 */
[----:B------:R-:W-:Y:S01]  /*44d0*/  FMUL.FTZ R32, R12, R32 ;  /* 0x000000200c207220 */ /* 0x000fe20000410000 */
[----:B------:R-:W1:Y:S01]  /*44e0*/  MUFU.EX2 R201, R201 ;  /* 0x000000c900c97308 */ /* 0x000e620000000800 */
[----:B------:R-:W-:Y:S01]  /*44f0*/  F2FP.PACK_AB R9, R9, R20 ;  /* 0x000000140909723e */ /* 0x000fe200000000ff */
[----:B------:R-:W-:Y:S01]  /*4500*/  FMUL.FTZ R12, R200, R33 ;  /* 0x00000021c80c7220 */ /* 0x000fe20000410000 */
[----:B------:R-:W-:Y:S01]  /*4510*/  F2FP.PACK_AB R13, R13, R28 ;  /* 0x0000001c0d0d723e */ /* 0x000fe200000000ff */
[----:B--2---:R-:W2:Y:S03]  /*4520*/  LDS R4, [R241.X4+0x201a0] ;  /* 0x0201a000f1047984 */ /* 0x004ea60000004800 */
[----:B------:R-:W-:Y:S02]  /*4530*/  F2FP.PACK_AB R12, R12, R32 ;  /* 0x000000200c0c723e */ /* 0x000fe400000000ff */
[----:B------:R-:W-:Y:S01]  /*4540*/  STS [R244+0x20280], R14 ;  /* 0x0202800ef4007388 */ /* 0x000fe20000000800 */
        /* <DEDUP_REMOVED lines=141> */
[----:B-123--:R-:W2:Y:S01]  /*4e20*/  LDL.64 R206, [R1+0x18] ;  /* 0x0000180001ce7983 */ /* 0x00eea20000100a00 */
[----:B------:R-:W-:Y:S01]  /*4e30*/  ULDC.64 UR4, c[0x0][0x208] ;  /* 0x0000820000047ab9 */ /* 0x000fe20000000a00 */
[----:B------:R-:W-:Y:S01]  /*4e40*/  LOP3.LUT P5, RZ, R242, 0x1, RZ, 0xc0, !PT ;  /* 0x00000001f2ff7812 */ /* 0x000fe200078ac0ff */
[----:B------:R-:W-:Y:S01]  /*4e50*/  USHF.L.U32 UR18, UR11, 0x6, URZ ;  /* 0x000000060b127899 */ /* 0x000fe2000800063f */
[----:B------:R-:W3:Y:S01]  /*4e60*/  LDL.64 R204, [R1] ;  /* 0x0000000001cc7983 */ /* 0x000ee20000100a00 */
[----:B------:R-:W-:Y:S01]  /*4e70*/  USHF.R.S32.HI UR15, URZ, 0x1f, UR11 ;  /* 0x0000001f3f0f7899 */ /* 0x000fe2000801140b */
[----:B------:R-:W-:Y:S01]  /*4e80*/  IMAD.U32 R11, RZ, RZ, UR9 ;  /* 0x00000009ff0b7e24 */ /* 0x000fe2000f8e00ff */
[----:B------:R-:W-:Y:S01]  /*4e90*/  UIMAD.WIDE.U32 UR20, UR11, UR4, URZ ;  /* 0x000000040b1472a5 */ /* 0x000fe2000f8e003f */
[----:B------:R-:W4:Y:S01]  /*4ea0*/  LDL R203, [R1+0x30] ;  /* 0x0000300001cb7983 */ /* 0x000f220000100800 */
[----:B------:R-:W-:Y:S01]  /*4eb0*/  UIMAD UR15, UR15, UR4, URZ ;  /* 0x000000040f0f72a4 */ /* 0x000fe2000f8e023f */
[----:B------:R-:W-:Y:S01]  /*4ec0*/  IMAD.U32 R8, RZ, RZ, UR18 ;  /* 0x00000012ff087e24 */ /* 0x000fe2000f8e00ff */
[----:B------:R-:W-:Y:S01]  /*4ed0*/  USHF.L.U32 UR4, UR20, 0x6, URZ ;  /* 0x0000000614047899 */ /* 0x000fe2000800063f */
[----:B------:R-:W5:Y:S01]  /*4ee0*/  LDL R202, [R1+0x10] ;  /* 0x0000100001ca7983 */ /* 0x000f620000100800 */
[----:B------:R-:W-:Y:S01]  /*4ef0*/  UIMAD UR15, UR11, UR5, UR15 ;  /* 0x000000050b0f72a4 */ /* 0x000fe2000f8e020f */
[----:B------:R-:W-:Y:S01]  /*4f00*/  IMAD.U32 R15, RZ, RZ, UR18 ;  /* 0x00000012ff0f7e24 */ /* 0x000fe2000f8e00ff */
[----:B------:R-:W-:Y:S01]  /*4f10*/  IADD3 R8, -R248, UR13, -R8 ;  /* 0x0000000df8087c10 */ /* 0x000fe2000fffe908 */
[----:B------:R-:W-:Y:S01]  /*4f20*/  IMAD.U32 R17, RZ, RZ, UR8 ;  /* 0x00000008ff117e24 */ /* 0x000fe2000f8e00ff */
[----:B------:R-:W-:Y:S02]  /*4f30*/  UIADD3 UR15, UR21, UR15, URZ ;  /* 0x0000000f150f7290 */ /* 0x000fe4000fffe03f */
[----:B------:R-:W-:Y:S02]  /*4f40*/  ISETP.LT.OR P4, PT, R8, 0x1, !P5 ;  /* 0x000000010800780c */ /* 0x000fe40006f81670 */
[----:B------:R-:W-:Y:S01]  /*4f50*/  USHF.L.U64.HI UR15, UR20, 0x6, UR15 ;  /* 0x00000006140f7899 */ /* 0x000fe2000801020f */
[----:B--2---:R-:W-:Y:S02]  /*4f60*/  IADD3 R13, P0, R206, UR18, RZ ;  /* 0x00000012ce0d7c10 */ /* 0x004fe4000ff1e0ff */
[C---:B---3--:R-:W-:Y:S02]  /*4f70*/  IADD3 R9, P3, R204.reuse, UR4, RZ ;  /* 0x00000004cc097c10 */ /* 0x048fe4000ff7e0ff */
[----:B------:R-:W-:Y:S02]  /*4f80*/  IADD3 R11, P2, P1, R204, UR4, R11 ;  /* 0x00000004cc0b7c10 */ /* 0x000fe4000f95e00b */
[----:B----4-:R-:W-:Y:S02]  /*4f90*/  LEA.HI.X.SX32 R15, R15, R203, 0x1, P0 ;  /* 0x000000cb0f0f7211 */ /* 0x010fe400000f0eff */
[C---:B------:R-:W-:Y:S02]  /*4fa0*/  LEA R14, P0, R13.reuse, c[0x0][0x280], 0x2 ;  /* 0x0000a0000d0e7a11 */ /* 0x040fe400078010ff */
[----:B-----5:R-:W-:Y:S02]  /*4fb0*/  IADD3.X R16, R202, UR15, RZ, P3, !PT ;  /* 0x0000000fca107c10 */ /* 0x020fe40009ffe4ff */
[----:B------:R-:W-:Y:S02]  /*4fc0*/  LOP3.LUT P3, RZ, R242, 0x2, RZ, 0xc0, !PT ;  /* 0x00000002f2ff7812 */ /* 0x000fe4000786c0ff */
[----:B------:R-:W-:Y:S02]  /*4fd0*/  LEA.HI.X R15, R13, c[0x0][0x284], R15, 0x2, P0 ;  /* 0x0000a1000d0f7a11 */ /* 0x000fe400000f140f */
[----:B------:R-:W-:Y:S02]  /*4fe0*/  ISETP.LT.OR P0, PT, R8, 0x1, !P3 ;  /* 0x000000010800780c */ /* 0x000fe40005f01670 */
[----:B------:R-:W-:Y:S02]  /*4ff0*/  IADD3.X R17, R202, UR15, R17, P2, P1 ;  /* 0x0000000fca117c10 */ /* 0x000fe400097e2411 */
[----:B------:R-:W1:Y:S01]  /*5000*/  S2R R202, SR_TID.X ;  /* 0x0000000000ca7919 */ /* 0x000e620000002100 */
[----:B------:R-:W-:Y:S02]  /*5010*/  LEA R12, P2, R9, c[0x0][0x1f0], 0x1 ;  /* 0x00007c00090c7a11 */ /* 0x000fe400078408ff */
[----:B------:R-:W-:Y:S02]  /*5020*/  LEA R10, P1, R11, c[0x0][0x1f0], 0x1 ;  /* 0x00007c000b0a7a11 */ /* 0x000fe400078208ff */
[----:B------:R-:W-:Y:S02]  /*5030*/  LEA.HI.X R13, R9, c[0x0][0x1f4], R16, 0x1, P2 ;  /* 0x00007d00090d7a11 */ /* 0x000fe400010f0c10 */
[----:B------:R-:W-:Y:S02]  /*5040*/  LEA.HI.X R11, R11, c[0x0][0x1f4], R17, 0x1, P1 ;  /* 0x00007d000b0b7a11 */ /* 0x000fe400008f0c11 */
[----:B------:R-:W-:Y:S01]  /*5050*/  LOP3.LUT P1, RZ, R242, 0x4, RZ, 0xc0, !PT ;  /* 0x00000004f2ff7812 */ /* 0x000fe2000782c0ff */
[----:B------:R-:W-:Y:S01]  /*5060*/  @!PT LDS RZ, [RZ] ;  /* 0x00000000fffff984 */ /* 0x000fe20000000800 */
[----:B------:R-:W-:Y:S01]  /*5070*/  @!PT LDS RZ, [RZ] ;  /* 0x00000000fffff984 */ /* 0x000fe20000000800 */
[----:B------:R-:W-:Y:S01]  /*5080*/  @!PT LDS RZ, [RZ] ;  /* 0x00000000fffff984 */ /* 0x000fe20000000800 */
[----:B------:R2:W-:Y:S01]  /*5090*/  LDGSTS.E.BYPASS.LTC128B.128 [R240+0x18080], [R12.64], !P4 ;  /* 0x180800000cf07fae */ /* 0x0005e2000e101d50 */
[C---:B------:R-:W-:Y:S02]  /*50a0*/  ISETP.LT.OR P3, PT, R8.reuse, 0x21, !P3 ;  /* 0x000000210800780c */ /* 0x040fe40005f61670 */
[----:B------:R-:W-:Y:S01]  /*50b0*/  ISETP.LT.OR P2, PT, R8, 0x1, !P1 ;  /* 0x000000010800780c */ /* 0x000fe20004f41670 */
[----:B------:R2:W-:Y:S01]  /*50c0*/  LDGSTS.E.BYPASS.LTC128B.128 [R240+0x1a080], [R12.64+0x80], !P0 ;  /* 0x1a0800800cf07fae */ /* 0x0005e2000c101d50 */
[----:B------:R-:W-:Y:S02]  /*50d0*/  LOP3.LUT P0, RZ, R242, 0x8, RZ, 0xc0, !PT ;  /* 0x00000008f2ff7812 */ /* 0x000fe4000780c0ff */
[C---:B------:R-:W-:Y:S02]  /*50e0*/  ISETP.LT.OR P1, PT, R8.reuse, 0x21, !P1 ;  /* 0x000000210800780c */ /* 0x040fe40004f21670 */
[C---:B------:R-:W-:Y:S02]  /*50f0*/  ISETP.LT.OR P4, PT, R8.reuse, 0x1, !P0 ;  /* 0x000000010800780c */ /* 0x040fe40004781670 */
[C---:B------:R-:W-:Y:S05]  /*5100*/  ISETP.LT.OR P0, PT, R8.reuse, 0x21, !P0 ;  /* 0x000000210800780c */ /* 0x040fea0004701670 */
[----:B------:R2:W-:Y:S01]  /*5110*/  LDGSTS.E.BYPASS.LTC128B.128 [R240+0x1c080], [R12.64+0x100], !P2 ;  /* 0x1c0801000cf07fae */ /* 0x0005e2000d101d50 */
[----:B------:R-:W-:Y:S02]  /*5120*/  ISETP.LT.OR P2, PT, R8, 0x21, !P5 ;  /* 0x000000210800780c */ /* 0x000fe40006f41670 */
[C---:B-1----:R-:W-:Y:S03]  /*5130*/  ISETP.GT.AND P5, PT, R202.reuse, 0xf, PT ;  /* 0x0000000fca00780c */ /* 0x042fe60003fa4270 */
[----:B------:R2:W-:Y:S08]  /*5140*/  LDGSTS.E.BYPASS.LTC128B.128 [R240+0x1e080], [R12.64+0x180], !P4 ;  /* 0x1e0801800cf07fae */ /* 0x0005f0000e101d50 */
[----:B------:R2:W-:Y:S02]  /*5150*/  LDGSTS.E.BYPASS.LTC128B.128 [R240+0x19080], [R10.64], !P2 ;  /* 0x190800000af07fae */ /* 0x0005e4000d101d50 */
[----:B------:R-:W-:Y:S02]  /*5160*/  @!P5 IMAD.SHL.U32 R8, R202, 0x10, RZ ;  /* 0x00000010ca08d824 */ /* 0x000fe400078e00ff */
[----:B------:R2:W-:Y:S04]  /*5170*/  LDGSTS.E.BYPASS.LTC128B.128 [R240+0x1b080], [R10.64+0x80], !P3 ;  /* 0x1b0800800af07fae */ /* 0x0005e8000d901d50 */
[----:B------:R2:W-:Y:S04]  /*5180*/  LDGSTS.E.BYPASS.LTC128B.128 [R240+0x1d080], [R10.64+0x100], !P1 ;  /* 0x1d0801000af07fae */ /* 0x0005e8000c901d50 */
[----:B------:R2:W-:Y:S04]  /*5190*/  LDGSTS.E.BYPASS.LTC128B.128 [R240+0x1f080], [R10.64+0x180], !P0 ;  /* 0x1f0801800af07fae */ /* 0x0005e8000c101d50 */
[----:B------:R2:W-:Y:S02]  /*51a0*/  @!P5 LDGSTS.E.BYPASS.LTC128B.128 [R8+0x20180], [R14.64] ;  /* 0x201800000e08dfae */ /* 0x0005e4000b901d50 */
.L_x_805:
        /* <DEDUP_REMOVED lines=92> */
[----:B--2---:R-:W2:Y:S01]  /*5770*/  LDL.64 R180, [R1+0x20] ;  /* 0x0000200001b47983 */ /* 0x004ea20000100a00 */
[----:B------:R-:W-:Y:S01]  /*5780*/  ULDC.64 UR4, c[0x0][0x178] ;  /* 0x00005e0000047ab9 */ /* 0x000fe20000000a00 */
[----:B------:R-:W-:Y:S01]  /*5790*/  LOP3.LUT P4, RZ, R243, 0x1, RZ, 0xc0, !PT ;  /* 0x00000001f3ff7812 */ /* 0x000fe2000788c0ff */
[----:B------:R-:W-:Y:S01]  /*57a0*/  USHF.L.U32 UR15, UR11, 0x6, URZ ;  /* 0x000000060b0f7899 */ /* 0x000fe2000800063f */
[----:B------:R-:W5:Y:S01]  /*57b0*/  LDL R225, [R1+0x38] ;  /* 0x0000380001e17983 */ /* 0x000f620000100800 */
[----:B------:R-:W-:Y:S02]  /*57c0*/  USHF.R.S32.HI UR18, URZ, 0x1f, UR11 ;  /* 0x0000001f3f127899 */ /* 0x000fe4000801140b */
[----:B------:R-:W-:Y:S01]  /*57d0*/  UIMAD.WIDE.U32 UR22, UR11, UR4, URZ ;  /* 0x000000040b1672a5 */ /* 0x000fe2000f8e003f */
[----:B----4-:R-:W4:Y:S01]  /*57e0*/  LDL.64 R226, [R1+0x8] ;  /* 0x0000080001e27983 */ /* 0x010f220000100a00 */
[----:B------:R-:W-:Y:S01]  /*57f0*/  UIMAD UR18, UR18, UR4, URZ ;  /* 0x00000004121272a4 */ /* 0x000fe2000f8e023f */
[----:B------:R-:W-:Y:S01]  /*5800*/  IMAD.U32 R4, RZ, RZ, UR15 ;  /* 0x0000000fff047e24 */ /* 0x000fe2000f8e00ff */
[----:B------:R-:W-:Y:S01]  /*5810*/  USHF.L.U32 UR19, UR22, 0x6, URZ ;  /* 0x0000000616137899 */ /* 0x000fe2000800063f */
[----:B---3--:R-:W3:Y:S01]  /*5820*/  LDL R224, [R1+0x14] ;  /* 0x0000140001e07983 */ /* 0x008ee20000100800 */
[----:B------:R-:W-:Y:S01]  /*5830*/  UIMAD UR18, UR11, UR5, UR18 ;  /* 0x000000050b1272a4 */ /* 0x000fe2000f8e0212 */
[----:B------:R-:W-:Y:S01]  /*5840*/  IMAD.U32 R11, RZ, RZ, UR15 ;  /* 0x0000000fff0b7e24 */ /* 0x000fe2000f8e00ff */
[----:B------:R-:W-:Y:S01]  /*5850*/  IADD3 R4, -R248, UR13, -R4 ;  /* 0x0000000df8047c10 */ /* 0x000fe2000fffe904 */
[----:B------:R-:W-:Y:S02]  /*5860*/  ULEA UR20, UP0, UR4, UR19, 0x5 ;  /* 0x0000001304147291 */ /* 0x000fe4000f80283f */
[----:B------:R-:W-:Y:S01]  /*5870*/  UIADD3 UR18, UR23, UR18, URZ ;  /* 0x0000001217127290 */ /* 0x000fe2000fffe03f */
[----:B------:R-:W-:Y:S03]  /*5880*/  ISETP.LT.OR P3, PT, R4, 0x1, !P4 ;  /* 0x000000010400780c */ /* 0x000fe60006761670 */
[----:B------:R-:W-:Y:S04]  /*5890*/  USHF.L.U64.HI UR18, UR22, 0x6, UR18 ;  /* 0x0000000616127899 */ /* 0x000fe80008010212 */
[----:B------:R-:W-:Y:S01]  /*58a0*/  ULEA.HI.X UR4, UR4, UR18, UR5, 0x5, UP0 ;  /* 0x0000001204047291 */ /* 0x000fe200080f2c05 */
[----:B--2---:R-:W-:Y:S04]  /*58b0*/  IADD3 R9, P0, R180, UR15, RZ ;  /* 0x0000000fb4097c10 */ /* 0x004fe8000ff1e0ff */
[----:B-----5:R-:W-:Y:S02]  /*58c0*/  LEA.HI.X.SX32 R11, R11, R225, 0x1, P0 ;  /* 0x000000e10b0b7211 */ /* 0x020fe400000f0eff */
[C---:B------:R-:W-:Y:S02]  /*58d0*/  LEA R10, P2, R9.reuse, c[0x0][0x258], 0x2 ;  /* 0x00009600090a7a11 */ /* 0x040fe400078410ff */
[C---:B----4-:R-:W-:Y:S02]  /*58e0*/  IADD3 R7, P0, R226.reuse, UR20, RZ ;  /* 0x00000014e2077c10 */ /* 0x050fe4000ff1e0ff */
[----:B------:R-:W-:Y:S02]  /*58f0*/  IADD3 R5, P1, R226, UR19, RZ ;  /* 0x00000013e2057c10 */ /* 0x000fe4000ff3e0ff */
[----:B------:R-:W-:Y:S02]  /*5900*/  LEA.HI.X R11, R9, c[0x0][0x25c], R11, 0x2, P2 ;  /* 0x00009700090b7a11 */ /* 0x000fe400010f140b */
[C---:B---3--:R-:W-:Y:S02]  /*5910*/  IADD3.X R13, R224.reuse, UR4, RZ, P0, !PT ;  /* 0x00000004e00d7c10 */ /* 0x048fe400087fe4ff */
[----:B------:R-:W-:Y:S02]  /*5920*/  LEA R6, P0, R7, c[0x0][0x160], 0x1 ;  /* 0x0000580007067a11 */ /* 0x000fe400078008ff */
[----:B------:R-:W-:Y:S02]  /*5930*/  LOP3.LUT P2, RZ, R243, 0x2, RZ, 0xc0, !PT ;  /* 0x00000002f3ff7812 */ /* 0x000fe4000784c0ff */
[----:B------:R-:W-:Y:S02]  /*5940*/  IADD3.X R12, R224, UR18, RZ, P1, !PT ;  /* 0x00000012e00c7c10 */ /* 0x000fe40008ffe4ff */
[----:B------:R-:W2:Y:S01]  /*5950*/  S2R R224, SR_TID.X ;  /* 0x0000000000e07919 */ /* 0x000ea20000002100 */
[----:B------:R-:W-:Y:S02]  /*5960*/  LEA R8, P1, R5, c[0x0][0x160], 0x1 ;  /* 0x0000580005087a11 */ /* 0x000fe400078208ff */
[----:B------:R-:W-:Y:S02]  /*5970*/  LEA.HI.X R7, R7, c[0x0][0x164], R13, 0x1, P0 ;  /* 0x0000590007077a11 */ /* 0x000fe400000f0c0d */
[C---:B------:R-:W-:Y:S02]  /*5980*/  ISETP.LT.OR P0, PT, R4.reuse, 0x1, !P2 ;  /* 0x000000010400780c */ /* 0x040fe40005701670 */
[----:B------:R-:W-:Y:S02]  /*5990*/  LEA.HI.X R9, R5, c[0x0][0x164], R12, 0x1, P1 ;  /* 0x0000590005097a11 */ /* 0x000fe400008f0c0c */
[C---:B------:R-:W-:Y:S02]  /*59a0*/  LOP3.LUT P1, RZ, R243.reuse, 0x4, RZ, 0xc0, !PT ;  /* 0x00000004f3ff7812 */ /* 0x040fe4000782c0ff */
[C---:B------:R-:W-:Y:S01]  /*59b0*/  ISETP.LT.OR P2, PT, R4.reuse, 0x21, !P2 ;  /* 0x000000210400780c */ /* 0x040fe20005741670 */
[----:B------:R-:W-:Y:S01]  /*59c0*/  @!PT LDS RZ, [RZ] ;  /* 0x00000000fffff984 */ /* 0x000fe20000000800 */
[----:B------:R-:W-:Y:S01]  /*59d0*/  @!PT LDS RZ, [RZ] ;  /* 0x00000000fffff984 */ /* 0x000fe20000000800 */
[----:B------:R-:W-:Y:S01]  /*59e0*/  @!PT LDS RZ, [RZ] ;  /* 0x00000000fffff984 */ /* 0x000fe20000000800 */
[----:B------:R3:W-:Y:S01]  /*59f0*/  LDGSTS.E.BYPASS.LTC128B.128 [R240+0x10080], [R8.64], !P3 ;  /* 0x1008000008f07fae */ /* 0x0007e2000d901d50 */
[C---:B------:R-:W-:Y:S02]  /*5a00*/  ISETP.LT.OR P3, PT, R4.reuse, 0x1, !P1 ;  /* 0x000000010400780c */ /* 0x040fe40004f61670 */
[C---:B------:R-:W-:Y:S03]  /*5a10*/  ISETP.LT.OR P1, PT, R4.reuse, 0x21, !P1 ;  /* 0x000000210400780c */ /* 0x040fe60004f21670 */
[----:B------:R3:W-:Y:S01]  /*5a20*/  LDGSTS.E.BYPASS.LTC128B.128 [R240+0x12080], [R8.64+0x80], !P0 ;  /* 0x1208008008f07fae */ /* 0x0007e2000c101d50 */
[----:B------:R-:W-:Y:S04]  /*5a30*/  LOP3.LUT P0, RZ, R243, 0x8, RZ, 0xc0, !PT ;  /* 0x00000008f3ff7812 */ /* 0x000fe8000780c0ff */
[C---:B------:R-:W-:Y:S02]  /*5a40*/  ISETP.LT.OR P5, PT, R4.reuse, 0x1, !P0 ;  /* 0x000000010400780c */ /* 0x040fe400047a1670 */
[C---:B------:R-:W-:Y:S01]  /*5a50*/  ISETP.LT.OR P0, PT, R4.reuse, 0x21, !P0 ;  /* 0x000000210400780c */ /* 0x040fe20004701670 */
[----:B------:R3:W-:Y:S01]  /*5a60*/  LDGSTS.E.BYPASS.LTC128B.128 [R240+0x14080], [R8.64+0x100], !P3 ;  /* 0x1408010008f07fae */ /* 0x0007e2000d901d50 */
[----:B------:R-:W-:Y:S02]  /*5a70*/  ISETP.LT.OR P3, PT, R4, 0x21, !P4 ;  /* 0x000000210400780c */ /* 0x000fe40006761670 */
[C---:B--2---:R-:W-:Y:S07]  /*5a80*/  ISETP.GT.AND P4, PT, R224.reuse, 0xf, PT ;  /* 0x0000000fe000780c */ /* 0x044fee0003f84270 */
[----:B------:R3:W-:Y:S04]  /*5a90*/  LDGSTS.E.BYPASS.LTC128B.128 [R240+0x16080], [R8.64+0x180], !P5 ;  /* 0x1608018008f07fae */ /* 0x0007e8000e901d50 */
[----:B------:R3:W-:Y:S02]  /*5aa0*/  LDGSTS.E.BYPASS.LTC128B.128 [R240+0x11080], [R6.64], !P3 ;  /* 0x1108000006f07fae */ /* 0x0007e4000d901d50 */
[----:B------:R-:W-:Y:S02]  /*5ab0*/  @!P4 IMAD.SHL.U32 R4, R224, 0x10, RZ ;  /* 0x00000010e004c824 */ /* 0x000fe400078e00ff */
[----:B------:R3:W-:Y:S04]  /*5ac0*/  LDGSTS.E.BYPASS.LTC128B.128 [R240+0x13080], [R6.64+0x80], !P2 ;  /* 0x1308008006f07fae */ /* 0x0007e8000d101d50 */
[----:B------:R3:W-:Y:S04]  /*5ad0*/  LDGSTS.E.BYPASS.LTC128B.128 [R240+0x15080], [R6.64+0x100], !P1 ;  /* 0x1508010006f07fae */ /* 0x0007e8000c901d50 */
[----:B------:R3:W-:Y:S04]  /*5ae0*/  LDGSTS.E.BYPASS.LTC128B.128 [R240+0x17080], [R6.64+0x180], !P0 ;  /* 0x1708018006f07fae */ /* 0x0007e8000c101d50 */
[----:B------:R3:W-:Y:S02]  /*5af0*/  @!P4 LDGSTS.E.BYPASS.LTC128B.128 [R4+0x20080], [R10.64] ;  /* 0x200800000a04cfae */ /* 0x0007e4000b901d50 */
.L_x_806:
[-C--:B--23--:R-:W-:Y:S01]  /*5b00*/  HMMA.16816.F32 R4, R192, R16.reuse, RZ ;  /* 0x00000010c004723c */ /* 0x08cfe200000018ff */
[----:B------:R-:W-:Y:S01]  /*5b10*/  LDSM.16.MT88.4 R224, [R0+0x3080] ;  /* 0x0030800000e0783b */ /* 0x000fe20000004200 */
        /* <DEDUP_REMOVED lines=39> */
[----:B------:R-:W5:Y:S04]  /*5d90*/  LDSM.16.MT88.4 R200, [R0+0x7080] ;  /* 0x0070800000c8783b */ /* 0x000f680000004200 */
        /* <DEDUP_REMOVED lines=16> */
[-C--:B-----5:R-:W-:Y:S08]  /*5ea0*/  HMMA.16816.F32 R180, R196, R200.reuse, R180 ;  /* 0x000000c8c4b4723c */ /* 0x0a0ff000000018b4 */
[C---:B------:R-:W-:Y:S01]  /*5eb0*/  HMMA.16816.F32 R184, R212.reuse, R200, R184 ;  /* 0x000000c8d4b8723c */ /* 0x040fe200000018b8 */
[----:B------:R-:W5:Y:S07]  /*5ec0*/  LDL R201, [R1+0x34] ;  /* 0x0000340001c97983 */ /* 0x000f6e0000100800 */
[-C--:B------:R-:W-:Y:S01]  /*5ed0*/  HMMA.16816.F32 R188, R212, R202.reuse, R188 ;  /* 0x000000cad4bc723c */ /* 0x080fe200000018bc */
[----:B------:R-:W4:Y:S07]  /*5ee0*/  LDSM.16.MT88.4 R212, [R0+0x7880] ;  /* 0x0078800000d4783b */ /* 0x000f2e0000004200 */
[----:B------:R-:W-:Y:S01]  /*5ef0*/  HMMA.16816.F32 R192, R196, R202, R192 ;  /* 0x000000cac4c0723c */ /* 0x000fe200000018c0 */
[----:B------:R-:W5:Y:S06]  /*5f00*/  LDL.64 R202, [R1+0x28] ;  /* 0x0000280001ca7983 */ /* 0x000f6c0000100a00 */
        /* <DEDUP_REMOVED lines=13> */
[-C--:B----4-:R-:W-:Y:S08]  /*5fe0*/  HMMA.16816.F32 R180, R204, R212.reuse, R180 ;  /* 0x000000d4ccb4723c */ /* 0x090ff000000018b4 */
[C---:B------:R-:W-:Y:S08]  /*5ff0*/  HMMA.16816.F32 R184, R220.reuse, R212, R184 ;  /* 0x000000d4dcb8723c */ /* 0x040ff000000018b8 */
[-C--:B------:R-:W-:Y:S08]  /*6000*/  HMMA.16816.F32 R188, R220, R214.reuse, R188 ;  /* 0x000000d6dcbc723c */ /* 0x080ff000000018bc */
[----:B------:R-:W-:Y:S04]  /*6010*/  HMMA.16816.F32 R192, R204, R214, R192 ;  /* 0x000000d6ccc0723c */ /* 0x000fe800000018c0 */
[----:B-----5:R-:W-:Y:S01]  /*6020*/  IADD3 R197, P0, R202, UR6, RZ ;  /* 0x00000006cac57c10 */ /* 0x020fe2000ff1e0ff */
[----:B------:R-:W-:Y:S03]  /*6030*/  UMOV UR6, UR11 ;  /* 0x0000000b00067c82 */ /* 0x000fe60008000000 */
        /* <DEDUP_REMOVED lines=134> */
.L_x_796:
        /* <DEDUP_REMOVED lines=20> */
[----:B------:R-:W-:Y:S02]  /*69e0*/  LEA.HI R36, R5, R103, RZ, 0x5 ;  /* 0x0000006705247211 */ /* 0x000fe400078f28ff */
[--C-:B------:R-:W-:Y:S02]  /*69f0*/  SHF.R.S32.HI R6, RZ, 0x2, R3.reuse ;  /* 0x00000002ff067819 */ /* 0x100fe40000011403 */
[----:B------:R-:W-:Y:S02]  /*6a00*/  SHF.R.S32.HI R0, RZ, 0x1f, R3 ;  /* 0x0000001fff007819 */ /* 0x000fe40000011403 */
[----:B------:R-:W-:Y:S02]  /*6a10*/  SHF.R.S32.HI R25, RZ, 0x5, R36 ;  /* 0x00000005ff197819 */ /* 0x000fe40000011424 */
[----:B------:R-:W-:Y:S02]  /*6a20*/  LEA.HI R0, R0, R6, RZ, 0x3 ;  /* 0x0000000600007211 */ /* 0x000fe400078f18ff */
[----:B------:R-:W-:-:S02]  /*6a30*/  LEA.HI R2, R36, R25, RZ, 0x1 ;  /* 0x0000001924027211 */ /* 0x000fc400078f08ff */
[----:B------:R-:W-:Y:S02]  /*6a40*/  LOP3.LUT R0, R0, 0xfffffff8, RZ, 0xc0, !PT ;  /* 0xfffffff800007812 */ /* 0x000fe400078ec0ff */
[----:B------:R-:W-:Y:S02]  /*6a50*/  LEA.HI R5, R5, R103, RZ, 0x6 ;  /* 0x0000006705057211 */ /* 0x000fe400078f30ff */
[----:B------:R-:W-:Y:S01]  /*6a60*/  LOP3.LUT R3, R3, 0x3ffffffc, RZ, 0xc0, !PT ;  /* 0x3ffffffc03037812 */ /* 0x000fe200078ec0ff */
[----:B------:R-:W-:Y:S01]  /*6a70*/  IMAD.IADD R6, R6, 0x1, -R0 ;  /* 0x0000000106067824 */ /* 0x000fe200078e0a00 */
[----:B------:R-:W-:Y:S02]  /*6a80*/  LOP3.LUT R4, R2, 0x1ffffe, RZ, 0xc0, !PT ;  /* 0x001ffffe02047812 */ /* 0x000fe400078ec0ff */
[----:B------:R-:W-:Y:S01]  /*6a90*/  SHF.R.U32.HI R5, RZ, 0x3, R5 ;  /* 0x00000003ff057819 */ /* 0x000fe20000011605 */
[C---:B------:R-:W-:Y:S01]  /*6aa0*/  IMAD.SHL.U32 R0, R6.reuse, 0x40, RZ ;  /* 0x0000004006007824 */ /* 0x040fe200078e00ff */
[----:B------:R-:W-:Y:S01]  /*6ab0*/  LOP3.LUT P0, RZ, R6, 0x4, RZ, 0xc0, !PT ;  /* 0x0000000406ff7812 */ /* 0x000fe2000780c0ff */
[----:B------:R-:W-:Y:S01]  /*6ac0*/  IMAD.IADD R2, R103, 0x1, -R3 ;  /* 0x0000000167027824 */ /* 0x000fe200078e0a03 */
[----:B------:R-:W-:Y:S01]  /*6ad0*/  F2FP.PACK_AB R62, R63, R62 ;  /* 0x0000003e3f3e723e */ /* 0x000fe200000000ff */
[----:B------:R-:W-:Y:S01]  /*6ae0*/  IMAD.IADD R3, R25, 0x1, -R4 ;  /* 0x0000000119037824 */ /* 0x000fe200078e0a04 */
[----:B------:R-:W-:-:S02]  /*6af0*/  LOP3.LUT R0, R0, 0x1c0, RZ, 0xc0, !PT ;  /* 0x000001c000007812 */ /* 0x000fc400078ec0ff */
[----:B------:R-:W-:Y:S01]  /*6b00*/  F2FP.PACK_AB R68, R69, R68 ;  /* 0x000000444544723e */ /* 0x000fe200000000ff */
[----:B------:R-:W-:Y:S01]  /*6b10*/  IMAD R2, R3, 0x200, R2 ;  /* 0x0000020003027824 */ /* 0x000fe200078e0202 */
[----:B------:R-:W-:Y:S02]  /*6b20*/  LOP3.LUT R4, R0, 0x18, R5, 0xf8, !PT ;  /* 0x0000001800047812 */ /* 0x000fe400078ef805 */
[----:B------:R-:W-:Y:S02]  /*6b30*/  SHF.R.U32.HI R0, RZ, 0x3, R0 ;  /* 0x00000003ff007819 */ /* 0x000fe40000011600 */
[----:B------:R-:W-:Y:S02]  /*6b40*/  F2FP.PACK_AB R70, R71, R70 ;  /* 0x000000464746723e */ /* 0x000fe400000000ff */
[----:B------:R-:W-:Y:S02]  /*6b50*/  LOP3.LUT R0, R4, R0, RZ, 0x3c, !PT ;  /* 0x0000000004007212 */ /* 0x000fe400078e3cff */
[----:B------:R-:W-:-:S02]  /*6b60*/  F2FP.PACK_AB R80, R81, R80 ;  /* 0x000000505150723e */ /* 0x000fc400000000ff */
[----:B------:R-:W-:Y:S01]  /*6b70*/  F2FP.PACK_AB R82, R83, R82 ;  /* 0x000000525352723e */ /* 0x000fe200000000ff */
[----:B------:R-:W-:Y:S01]  /*6b80*/  IMAD.U32 R0, R2, 0x2, R0 ;  /* 0x0000000202007824 */ /* 0x000fe200078e0000 */
[----:B------:R-:W-:Y:S02]  /*6b90*/  F2FP.PACK_AB R72, R73, R72 ;  /* 0x000000484948723e */ /* 0x000fe400000000ff */
[----:B------:R-:W-:Y:S01]  /*6ba0*/  F2FP.PACK_AB R74, R75, R74 ;  /* 0x0000004a4b4a723e */ /* 0x000fe200000000ff */
[----:B------:R-:W-:Y:S01]  /*6bb0*/  IMAD.SHL.U32 R0, R0, 0x2, RZ ;  /* 0x0000000200007824 */ /* 0x000fe200078e00ff */
[----:B------:R-:W-:Y:S01]  /*6bc0*/  BAR.SYNC.DEFER_BLOCKING 0x1, 0x100 ;  /* 0x0044000000007b1d */ /* 0x000fe20000010000 */
[----:B------:R-:W-:Y:S02]  /*6bd0*/  F2FP.PACK_AB R76, R77, R76 ;  /* 0x0000004c4d4c723e */ /* 0x000fe400000000ff */
[----:B------:R-:W-:Y:S02]  /*6be0*/  F2FP.PACK_AB R78, R79, R78 ;  /* 0x0000004e4f4e723e */ /* 0x000fe400000000ff */
[----:B------:R-:W-:-:S02]  /*6bf0*/  IADD3 R2, R0, 0x40, RZ ;  /* 0x0000004000027810 */ /* 0x000fc40007ffe0ff */
[----:B------:R-:W-:Y:S02]  /*6c00*/  @P0 IADD3 R2, R0, -0x40, RZ ;  /* 0xffffffc000020810 */ /* 0x000fe40007ffe0ff */
[----:B------:R-:W-:Y:S02]  /*6c10*/  F2FP.PACK_AB R84, R85, R84 ;  /* 0x000000545554723e */ /* 0x000fe400000000ff */
[----:B------:R-:W-:Y:S02]  /*6c20*/  F2FP.PACK_AB R86, R87, R86 ;  /* 0x000000565756723e */ /* 0x000fe400000000ff */
[----:B------:R-:W-:Y:S02]  /*6c30*/  F2FP.PACK_AB R96, R97, R96 ;  /* 0x000000606160723e */ /* 0x000fe400000000ff */
[----:B------:R-:W-:Y:S02]  /*6c40*/  F2FP.PACK_AB R98, R99, R98 ;  /* 0x000000626362723e */ /* 0x000fe400000000ff */
[----:B------:R-:W-:-:S02]  /*6c50*/  F2FP.PACK_AB R88, R89, R88 ;  /* 0x000000585958723e */ /* 0x000fc400000000ff */
[----:B------:R-:W-:Y:S02]  /*6c60*/  F2FP.PACK_AB R90, R91, R90 ;  /* 0x0000005a5b5a723e */ /* 0x000fe400000000ff */
        /* <DEDUP_REMOVED lines=117> */
.L_x_809:
        /* <DEDUP_REMOVED lines=61> */
.L_x_811:
[----:B--234-:R-:W-:Y:S05]  /*7790*/  BSYNC B0 ;  /* 0x0000000000007941 */ /* 0x01cfea0003800000 */
.L_x_810:
        /* <DEDUP_REMOVED lines=17> */
.L_x_813:
[----:B------:R-:W-:Y:S05]  /*78b0*/  BSYNC B0 ;  /* 0x0000000000007941 */ /* 0x000fea0003800000 */
.L_x_812:
        /* <DEDUP_REMOVED lines=17> */
.L_x_815:
[----:B------:R-:W-:Y:S05]  /*79d0*/  BSYNC B0 ;  /* 0x0000000000007941 */ /* 0x000fea0003800000 */
.L_x_814:
        /* <DEDUP_REMOVED lines=16> */
.L_x_817:
[----:B------:R-:W-:Y:S05]  /*7ae0*/  BSYNC B0 ;  /* 0x0000000000007941 */ /* 0x000fea0003800000 */
.L_x_816:
        /* <DEDUP_REMOVED lines=16> */
.L_x_819:
[----:B------:R-:W-:Y:S05]  /*7bf0*/  BSYNC B0 ;  /* 0x0000000000007941 */ /* 0x000fea0003800000 */
.L_x_818:
        /* <DEDUP_REMOVED lines=16> */
.L_x_821:
[----:B------:R-:W-:Y:S05]  /*7d00*/  BSYNC B0 ;  /* 0x0000000000007941 */ /* 0x000fea0003800000 */
.L_x_820:
        /* <DEDUP_REMOVED lines=16> */
.L_x_823:
[----:B------:R-:W-:Y:S05]  /*7e10*/  BSYNC B0 ;  /* 0x0000000000007941 */ /* 0x000fea0003800000 */
.L_x_822:
        /* <DEDUP_REMOVED lines=16> */
.L_x_825:
[----:B------:R-:W-:Y:S05]  /*7f20*/  BSYNC B0 ;  /* 0x0000000000007941 */ /* 0x000fea0003800000 */
.L_x_824:
        /* <DEDUP_REMOVED lines=19> */
.L_x_827:
[----:B------:R-:W-:Y:S05]  /*8060*/  BSYNC B0 ;  /* 0x0000000000007941 */ /* 0x000fea0003800000 */
.L_x_826:
        /* <DEDUP_REMOVED lines=15> */
.L_x_829:
[----:B------:R-:W-:Y:S05]  /*8160*/  BSYNC B0 ;  /* 0x0000000000007941 */ /* 0x000fea0003800000 */
.L_x_828:
        /* <DEDUP_REMOVED lines=15> */
.L_x_831:
[----:B------:R-:W-:Y:S05]  /*8260*/  BSYNC B0 ;  /* 0x0000000000007941 */ /* 0x000fea0003800000 */
.L_x_830:
        /* <DEDUP_REMOVED lines=14> */
.L_x_833:
[----:B------:R-:W-:Y:S05]  /*8350*/  BSYNC B0 ;  /* 0x0000000000007941 */ /* 0x000fea0003800000 */
.L_x_832:
        /* <DEDUP_REMOVED lines=14> */
.L_x_835:
[----:B------:R-:W-:Y:S05]  /*8440*/  BSYNC B0 ;  /* 0x0000000000007941 */ /* 0x000fea0003800000 */
.L_x_834:
        /* <DEDUP_REMOVED lines=14> */
.L_x_837:
[----:B------:R-:W-:Y:S05]  /*8530*/  BSYNC B0 ;  /* 0x0000000000007941 */ /* 0x000fea0003800000 */
.L_x_836:
        /* <DEDUP_REMOVED lines=14> */
.L_x_839:
[----:B------:R-:W-:Y:S05]  /*8620*/  BSYNC B0 ;  /* 0x0000000000007941 */ /* 0x000fea0003800000 */
.L_x_838:
        /* <DEDUP_REMOVED lines=14> */
.L_x_808:
        /* <DEDUP_REMOVED lines=19> */
.L_x_840:
        /* <DEDUP_REMOVED lines=38> */
.L_x_842:
[----:B------:R-:W-:Y:S05]  /*8aa0*/  BSYNC B0 ;  /* 0x0000000000007941 */ /* 0x000fea0003800000 */
.L_x_841:
        /* <DEDUP_REMOVED lines=17> */
.L_x_844:
[----:B------:R-:W-:Y:S05]  /*8bc0*/  BSYNC B0 ;  /* 0x0000000000007941 */ /* 0x000fea0003800000 */
.L_x_843:
        /* <DEDUP_REMOVED lines=17> */
.L_x_846:
[----:B------:R-:W-:Y:S05]  /*8ce0*/  BSYNC B0 ;  /* 0x0000000000007941 */ /* 0x000fea0003800000 */
.L_x_845:
        /* <DEDUP_REMOVED lines=16> */
.L_x_848:
[----:B------:R-:W-:Y:S05]  /*8df0*/  BSYNC B0 ;  /* 0x0000000000007941 */ /* 0x000fea0003800000 */
.L_x_847:
        /* <DEDUP_REMOVED lines=16> */
.L_x_850:
[----:B------:R-:W-:Y:S05]  /*8f00*/  BSYNC B0 ;  /* 0x0000000000007941 */ /* 0x000fea0003800000 */
.L_x_849:
        /* <DEDUP_REMOVED lines=16> */
.L_x_852:
[----:B------:R-:W-:Y:S05]  /*9010*/  BSYNC B0 ;  /* 0x0000000000007941 */ /* 0x000fea0003800000 */
.L_x_851:
        /* <DEDUP_REMOVED lines=16> */
.L_x_854:
[----:B------:R-:W-:Y:S05]  /*9120*/  BSYNC B0 ;  /* 0x0000000000007941 */ /* 0x000fea0003800000 */
.L_x_853:
        /* <DEDUP_REMOVED lines=16> */
.L_x_856:
[----:B------:R-:W-:Y:S05]  /*9230*/  BSYNC B0 ;  /* 0x0000000000007941 */ /* 0x000fea0003800000 */
.L_x_855:
        /* <DEDUP_REMOVED lines=19> */
.L_x_858:
[----:B------:R-:W-:Y:S05]  /*9370*/  BSYNC B0 ;  /* 0x0000000000007941 */ /* 0x000fea0003800000 */
.L_x_857:
        /* <DEDUP_REMOVED lines=15> */
.L_x_860:
[----:B------:R-:W-:Y:S05]  /*9470*/  BSYNC B0 ;  /* 0x0000000000007941 */ /* 0x000fea0003800000 */
.L_x_859:
        /* <DEDUP_REMOVED lines=15> */
.L_x_862:
[----:B------:R-:W-:Y:S05]  /*9570*/  BSYNC B0 ;  /* 0x0000000000007941 */ /* 0x000fea0003800000 */
.L_x_861:
        /* <DEDUP_REMOVED lines=14> */
.L_x_864:
[----:B------:R-:W-:Y:S05]  /*9660*/  BSYNC B0 ;  /* 0x0000000000007941 */ /* 0x000fea0003800000 */
.L_x_863:
        /* <DEDUP_REMOVED lines=14> */
.L_x_866:
[----:B------:R-:W-:Y:S05]  /*9750*/  BSYNC B0 ;  /* 0x0000000000007941 */ /* 0x000fea0003800000 */
.L_x_865:
        /* <DEDUP_REMOVED lines=14> */
.L_x_868:
[----:B------:R-:W-:Y:S05]  /*9840*/  BSYNC B0 ;  /* 0x0000000000007941 */ /* 0x000fea0003800000 */
.L_x_867:
        /* <DEDUP_REMOVED lines=14> */
.L_x_870:
[----:B------:R-:W-:Y:S05]  /*9930*/  BSYNC B0 ;  /* 0x0000000000007941 */ /* 0x000fea0003800000 */
.L_x_869:
        /* <DEDUP_REMOVED lines=14> */
.L_x_871:
        /* <DEDUP_REMOVED lines=14> */
.L_x_1167:


//--------------------- .text._ZN7cutlass13device_kernelIN5flash19enable_sm80_to_sm89INS1_16FlashAttnBwdSm80INS1_25CollectiveMainloopBwdSm80ILi1ELi1EN4cute5tupleIJNS5_1CILi64EEES8_NS7_ILi256EEEEEENS_6half_tEfNS_4arch4Sm80ELb0ELb1ELb0ELb1ELb0ELb0ELb0ELb0ELi2ELi4ELi2ELi2ELb0EEENS1_24CollectiveEpilogueBwdGQAISA_fSD_Li256ELb1ELb0EEENS1_19SingleTileSchedulerILb1ELb0ELb0ELi64EEEEEEEEEvNT_6ParamsE --------------------------
	.section	.text._ZN7cutlass13device_kernelIN5flash19enable_sm80_to_sm89INS1_16FlashAttnBwdSm80INS1_25CollectiveMainloopBwdSm80ILi1ELi1EN4cute5tupleIJNS5_1CILi64EEES8_NS7_ILi256EEEEEENS_6half_tEfNS_4arch4Sm80ELb0ELb1ELb0ELb1ELb0ELb0ELb0ELb0ELi2ELi4ELi2ELi2ELb0EEENS1_24CollectiveEpilogueBwdGQAISA_fSD_Li256ELb1ELb0EEENS1_19SingleTileSchedulerILb1ELb0ELb0ELi64EEEEEEEEEvNT_6ParamsE,"ax",@progbits
	.sectioninfo	@"SHI_REGISTERS=255"
	.align	128
.text._ZN7cutlass13device_kernelIN5flash19enable_sm80_to_sm89INS1_16FlashAttnBwdSm80INS1_25CollectiveMainloopBwdSm80ILi1ELi1EN4cute5tupleIJNS5_1CILi64EEES8_NS7_ILi256EEEEEENS_6half_tEfNS_4arch4Sm80ELb0ELb1ELb0ELb1ELb0ELb0ELb0ELb0ELi2ELi4ELi2ELi2ELb0EEENS1_24CollectiveEpilogueBwdGQAISA_fSD_Li256ELb1ELb0EEENS1_19SingleTileSchedulerILb1ELb0ELb0ELi64EEEEEEEEEvNT_6ParamsE:
        .type           _ZN7cutlass13device_kernelIN5flash19enable_sm80_to_sm89INS1_16FlashAttnBwdSm80INS1_25CollectiveMainloopBwdSm80ILi1ELi1EN4cute5tupleIJNS5_1CILi64EEES8_NS7_ILi256EEEEEENS_6half_tEfNS_4arch4Sm80ELb0ELb1ELb0ELb1ELb0ELb0ELb0ELb0ELi2ELi4ELi2ELi2ELb0EEENS1_24CollectiveEpilogueBwdGQAISA_fSD_Li256ELb1ELb0EEENS1_19SingleTileSchedulerILb1ELb0ELb0ELi64EEEEEEEEEvNT_6ParamsE,@function
        .size           _ZN7cutlass13device_kernelIN5flash19enable_sm80_to_sm89INS1_16FlashAttnBwdSm80INS1_25CollectiveMainloopBwdSm80ILi1ELi1EN4cute5tupleIJNS5_1CILi64EEES8_NS7_ILi256EEEEEENS_6half_tEfNS_4arch4Sm80ELb0ELb1ELb0ELb1ELb0ELb0ELb0ELb0ELi2ELi4ELi2ELi2ELb0EEENS1_24CollectiveEpilogueBwdGQAISA_fSD_Li256ELb1ELb0EEENS1_19SingleTileSchedulerILb1ELb0ELb0ELi64EEEEEEEEEvNT_6ParamsE,(.L_x_1168 - _ZN7cutlass13device_kernelIN5flash19enable_sm80_to_sm89INS1_16FlashAttnBwdSm80INS1_25CollectiveMainloopBwdSm80ILi1ELi1EN4cute5tupleIJNS5_1CILi64EEES8_NS7_ILi256EEEEEENS_6half_tEfNS_4arch4Sm80ELb0ELb1ELb0ELb1ELb0ELb0ELb0ELb0ELi2ELi4ELi2ELi2ELb0EEENS1_24CollectiveEpilogueBwdGQAISA_fSD_Li256ELb1ELb0EEENS1_19SingleTileSchedulerILb1ELb0ELb0ELi64EEEEEEEEEvNT_6ParamsE)
        .other          _ZN7cutlass13device_kernelIN5flash19enable_sm80_to_sm89INS1_16FlashAttnBwdSm80INS1_25CollectiveMainloopBwdSm80ILi1ELi1EN4cute5tupleIJNS5_1CILi64EEES8_NS7_ILi256EEEEEENS_6half_tEfNS_4arch4Sm80ELb0ELb1ELb0ELb1ELb0ELb0ELb0ELb0ELi2ELi4ELi2ELi2ELb0EEENS1_24CollectiveEpilogueBwdGQAISA_fSD_Li256ELb1ELb0EEENS1_19SingleTileSchedulerILb1ELb0ELb0ELi64EEEEEEEEEvNT_6ParamsE,@"STO_CUDA_ENTRY STV_DEFAULT"
_ZN7cutlass13device_kernelIN5flash19enable_sm80_to_sm89INS1_16FlashAttnBwdSm80INS1_25CollectiveMainloopBwdSm80ILi1ELi1EN4cute5tupleIJNS5_1CILi64EEES8_NS7_ILi256EEEEEENS_6half_tEfNS_4arch4Sm80ELb0ELb1ELb0ELb1ELb0ELb0ELb0ELb0ELi2ELi4ELi2ELi2ELb0EEENS1_24CollectiveEpilogueBwdGQAISA_fSD_Li256ELb1ELb0EEENS1_19SingleTileSchedulerILb1ELb0ELb0ELi64EEEEEEEEEvNT_6ParamsE:
        /* <DEDUP_REMOVED lines=18> */
.L_x_873:
        /* <DEDUP_REMOVED lines=8> */
.L_x_875:
[----:B------:R-:W-:Y:S02]  /*01a0*/  MOV R0, c[0x0][0x3ac] ;  /* 0x0000eb0000007a02 */ /* 0x000fe40000000f00 */
.L_x_874:
[----:B------:R-:W-:-:S06]  /*01b0*/  USHF.L.U32 UR9, UR6, 0x6, URZ ;  /* 0x0000000606097899 */ /* 0x000fcc000800063f */
[----:B-----5:R-:W-:-:S04]  /*01c0*/  ISETP.LE.AND P0, PT, R0, UR9, PT ;  /* 0x0000000900007c0c */ /* 0x020fc8000bf03270 */
[----:B------:R-:W-:-:S05]  /*01d0*/  SEL R0, R5, 0xffffffff, !P0 ;  /* 0xffffffff05007807 */ /* 0x000fca0004000000 */
[----:B------:R2:W-:Y:S01]  /*01e0*/  STL [R1+0x3c], R0 ;  /* 0x00003c0001007387 */ /* 0x0005e20000100800 */
[----:B------:R-:W-:Y:S05]  /*01f0*/  BRA `(.L_x_876) ;  /* 0x0000012000007947 */ /* 0x000fea0003800000 */
.L_x_872:
[----:B--2-4-:R-:W-:-:S04]  /*0200*/  ISETP.NE.U32.AND P0, PT, RZ, c[0x0][0x3c8], PT ;  /* 0x0000f200ff007a0c */ /* 0x014fc80003f05070 */
[----:B------:R-:W-:-:S13]  /*0210*/  ISETP.NE.AND.EX P0, PT, RZ, c[0x0][0x3cc], PT, P0 ;  /* 0x0000f300ff007a0c */ /* 0x000fda0003f05300 */
[----:B------:R-:W-:Y:S05]  /*0220*/  @!P0 BRA `(.L_x_877) ;  /* 0x0000002000008947 */ /* 0x000fea0003800000 */
[----:B------:R1:W5:Y:S01]  /*0230*/  LDG.E R0, [R2.64] ;  /* 0x0000000c02007981 */ /* 0x000362000c1e1900 */
[----:B------:R-:W-:Y:S05]  /*0240*/  BRA `(.L_x_878) ;  /* 0x0000009000007947 */ /* 0x000fea0003800000 */
.L_x_877:
        /* <DEDUP_REMOVED lines=8> */
.L_x_879:
[----:B------:R-:W-:Y:S02]  /*02d0*/  MOV R0, c[0x0][0x3ac] ;  /* 0x0000eb0000007a02 */ /* 0x000fe40000000f00 */
.L_x_878:
[----:B------:R-:W-:-:S06]  /*02e0*/  USHF.L.U32 UR9, UR6, 0x6, URZ ;  /* 0x0000000606097899 */ /* 0x000fcc000800063f */
[----:B-----5:R-:W-:-:S04]  /*02f0*/  ISETP.LE.AND P0, PT, R0, UR9, PT ;  /* 0x0000000900007c0c */ /* 0x020fc8000bf03270 */
[----:B------:R-:W-:-:S05]  /*0300*/  SEL R0, R5, 0xffffffff, !P0 ;  /* 0xffffffff05007807 */ /* 0x000fca0004000000 */
[----:B------:R2:W-:Y:S04]  /*0310*/  STL [R1+0x3c], R0 ;  /* 0x00003c0001007387 */ /* 0x0005e80000100800 */
.L_x_876:
        /* <DEDUP_REMOVED lines=19> */
[----:B------:R-:W-:Y:S01]  /*0450*/  CS2R R14, SRZ ;  /* 0x00000000000e7805 */ /* 0x000fe2000001ff00 */
[----:B------:R-:W-:Y:S02]  /*0460*/  IMAD.MOV.U32 R22, RZ, RZ, RZ ;  /* 0x000000ffff167224 */ /* 0x000fe400078e00ff */
        /* <DEDUP_REMOVED lines=16> */
.L_x_880:
[----:B--2---:R-:W-:-:S04]  /*0570*/  ISETP.NE.U32.AND P0, PT, RZ, c[0x0][0x2e0], PT ;  /* 0x0000b800ff007a0c */ /* 0x004fc80003f05070 */
[----:B------:R-:W-:-:S13]  /*0580*/  ISETP.NE.AND.EX P0, PT, RZ, c[0x0][0x2e4], PT, P0 ;  /* 0x0000b900ff007a0c */ /* 0x000fda0003f05300 */
[----:B------:R-:W-:Y:S05]  /*0590*/  @!P0 BRA `(.L_x_881) ;  /* 0x0000004000008947 */ /* 0x000fea0003800000 */
[----:B------:R-:W-:-:S05]  /*05a0*/  IMAD.WIDE R2, R21, R9, c[0x0][0x2e0] ;  /* 0x0000b80015027625 */ /* 0x000fca00078e0209 */
[----:B------:R-:W2:Y:S02]  /*05b0*/  LDG.E R0, [R2.64] ;  /* 0x0000000c02007981 */ /* 0x000ea4000c1e1900 */
[----:B--2---:R1:W2:Y:S02]  /*05c0*/  R2UR UR14, R0 ;  /* 0x00000000000e73c2 */ /* 0x0042a400000e0000 */
[----:B-12---:R-:W-:Y:S05]  /*05d0*/  BRA `(.L_x_882) ;  /* 0x0000006000007947 */ /* 0x006fea0003800000 */
.L_x_881:
[----:B------:R-:W-:Y:S05]  /*05e0*/  @!P2 BRA `(.L_x_882) ;  /* 0x000000500000a947 */ /* 0x000fea0003800000 */
[----:B------:R1:W2:Y:S04]  /*05f0*/  LDG.E R0, [R2.64] ;  /* 0x0000000c02007981 */ /* 0x0002a8000c1e1900 */
[----:B-1----:R-:W3:Y:S01]  /*0600*/  LDG.E R2, [R2.64+0x4] ;  /* 0x0000040c02027981 */ /* 0x002ee2000c1e1900 */
[----:B--2---:R-:W1:Y:S08]  /*0610*/  R2UR UR14, R0 ;  /* 0x00000000000e73c2 */ /* 0x004e7000000e0000 */
[----:B---3--:R-:W1:Y:S02]  /*0620*/  R2UR UR4, R2 ;  /* 0x00000000020473c2 */ /* 0x008e6400000e0000 */
[----:B-1----:R-:W-:-:S06]  /*0630*/  UIADD3 UR14, -UR14, UR4, URZ ;  /* 0x000000040e0e7290 */ /* 0x002fcc000fffe13f */
.L_x_882:
        /* <DEDUP_REMOVED lines=15> */
.L_x_883:
        /* <DEDUP_REMOVED lines=80> */
[----:B------:R-:W-:Y:S01]  /*0c30*/  IMAD.SHL.U32 R20, R166, 0x4, RZ ;  /* 0x00000004a6147824 */ /* 0x000fe200078e00ff */
[----:B------:R-:W-:Y:S01]  /*0c40*/  ISETP.NE.AND P0, PT, R0, 0x1, PT ;  /* 0x000000010000780c */ /* 0x000fe20003f05270 */
[----:B------:R-:W-:Y:S01]  /*0c50*/  IMAD.MOV.U32 R0, RZ, RZ, R24 ;  /* 0x000000ffff007224 */ /* 0x000fe200078e0018 */
[-C--:B------:R-:W-:Y:S01]  /*0c60*/  LEA.HI R10, R35, R166.reuse, RZ, 0x3 ;  /* 0x000000a6230a7211 */ /* 0x080fe200078f18ff */
[----:B------:R-:W-:Y:S01]  /*0c70*/  USHF.R.S32.HI UR10, URZ, 0x1f, UR11 ;  /* 0x0000001f3f0a7899 */ /* 0x000fe2000801140b */
[C---:B------:R-:W-:Y:S01]  /*0c80*/  SEL R11, R21.reuse, RZ, !P2 ;  /* 0x000000ff150b7207 */ /* 0x040fe20005000000 */
[----:B------:R-:W-:Y:S01]  /*0c90*/  ULDC.64 UR4, c[0x0][0x178] ;  /* 0x00005e0000047ab9 */ /* 0x000fe20000000a00 */
        /* <DEDUP_REMOVED lines=8> */
[----:B------:R-:W-:Y:S01]  /*0d20*/  SEL R21, R21, RZ, !P1 ;  /* 0x000000ff15157207 */ /* 0x000fe20004800000 */
[----:B------:R-:W-:Y:S01]  /*0d30*/  UIMAD UR5, UR11, UR5, UR15 ;  /* 0x000000050b0572a4 */ /* 0x000fe2000f8e020f */
[----:B------:R-:W-:Y:S01]  /*0d40*/  LEA.HI R33, R35, R166, RZ, 0x2 ;  /* 0x000000a623217211 */ /* 0x000fe200078f10ff */
[----:B------:R-:W-:Y:S01]  /*0d50*/  IMAD.SHL.U32 R2, R32, 0x8, RZ ;  /* 0x0000000820027824 */ /* 0x000fe200078e00ff */
[----:B------:R-:W-:Y:S01]  /*0d60*/  @P0 SHF.R.U32.HI R0, RZ, c[0x0][0x250], R3 ;  /* 0x00009400ff000a19 */ /* 0x000fe20000011603 */
[----:B------:R-:W-:Y:S01]  /*0d70*/  UIADD3 UR5, UR19, UR5, URZ ;  /* 0x0000000513057290 */ /* 0x000fe2000fffe03f */
[----:B------:R-:W-:Y:S01]  /*0d80*/  IADD3 R10, P0, R248, R14, RZ ;  /* 0x0000000ef80a7210 */ /* 0x000fe20007f1e0ff */
[----:B------:R-:W-:Y:S01]  /*0d90*/  USHF.L.U32 UR17, UR11, 0x6, URZ ;  /* 0x000000060b117899 */ /* 0x000fe2000800063f */
[----:B------:R-:W-:Y:S01]  /*0da0*/  SHF.R.S32.HI R4, RZ, 0x1f, R0 ;  /* 0x0000001fff047819 */ /* 0x000fe20000011400 */
[----:B------:R-:W-:Y:S01]  /*0db0*/  IMAD.MOV.U32 R246, RZ, RZ, 0x20 ;  /* 0x00000020fff67424 */ /* 0x000fe200078e00ff */
[----:B------:R-:W-:Y:S01]  /*0dc0*/  SHF.R.S32.HI R3, RZ, 0x1f, R2 ;  /* 0x0000001fff037819 */ /* 0x000fe20000011402 */
[----:B------:R-:W-:Y:S01]  /*0dd0*/  USHF.R.S32.HI UR15, URZ, 0x1f, UR17 ;  /* 0x0000001f3f0f7899 */ /* 0x000fe20008011411 */
[----:B------:R-:W-:Y:S01]  /*0de0*/  IADD3 R29, R2, 0x40, RZ ;  /* 0x00000040021d7810 */ /* 0x000fe20007ffe0ff */
[----:B------:R-:W-:Y:S01]  /*0df0*/  IMAD R5, R4, c[0x0][0x1e0], RZ ;  /* 0x0000780004057a24 */ /* 0x000fe200078e02ff */
[----:B------:R-:W-:Y:S01]  /*0e00*/  ISETP.GE.AND P5, PT, R2, c[0x0][0x1cc], PT ;  /* 0x0000730002007a0c */ /* 0x000fe20003fa6270 */
[----:B------:R-:W-:Y:S01]  /*0e10*/  IMAD R4, R4, c[0x0][0x1b0], RZ ;  /* 0x00006c0004047a24 */ /* 0x000fe200078e02ff */
[----:B------:R-:W-:Y:S01]  /*0e20*/  ISETP.GE.AND P4, PT, R29, c[0x0][0x1cc], PT ;  /* 0x000073001d007a0c */ /* 0x000fe20003f86270 */
[----:B------:R-:W-:Y:S01]  /*0e30*/  IMAD R8, R0, c[0x0][0x1e4], R5 ;  /* 0x0000790000087a24 */ /* 0x000fe200078e0205 */
[----:B------:R-:W-:Y:S01]  /*0e40*/  IADD3 R28, R2, 0x80, RZ ;  /* 0x00000080021c7810 */ /* 0x000fe20007ffe0ff */
[----:B------:R-:W-:Y:S01]  /*0e50*/  IMAD R9, R0, c[0x0][0x1b4], R4 ;  /* 0x00006d0000097a24 */ /* 0x000fe200078e0204 */
[----:B------:R-:W-:Y:S01]  /*0e60*/  IADD3 R27, R2, 0xc0, RZ ;  /* 0x000000c0021b7810 */ /* 0x000fe20007ffe0ff */
[--C-:B------:R-:W-:Y:S01]  /*0e70*/  IMAD.WIDE.U32 R6, R0, c[0x0][0x1e0], R2.reuse ;  /* 0x0000780000067a25 */ /* 0x100fe200078e0002 */
[----:B------:R-:W-:Y:S01]  /*0e80*/  ISETP.GE.AND P3, PT, R28, c[0x0][0x1cc], PT ;  /* 0x000073001c007a0c */ /* 0x000fe20003f66270 */
[----:B------:R-:W-:Y:S01]  /*0e90*/  CS2R R162, SRZ ;  /* 0x0000000000a27805 */ /* 0x000fe2000001ff00 */
[----:B------:R-:W-:Y:S01]  /*0ea0*/  CS2R R160, SRZ ;  /* 0x0000000000a07805 */ /* 0x000fe2000001ff00 */
[----:B------:R-:W-:Y:S01]  /*0eb0*/  IMAD.WIDE.U32 R4, R0, c[0x0][0x1b0], R2 ;  /* 0x00006c0000047a25 */ /* 0x000fe200078e0002 */
[C---:B------:R-:W-:Y:S01]  /*0ec0*/  SEL R0, R19.reuse, RZ, !P2 ;  /* 0x000000ff13007207 */ /* 0x040fe20005000000 */
[----:B------:R-:W-:Y:S01]  /*0ed0*/  CS2R R158, SRZ ;  /* 0x00000000009e7805 */ /* 0x000fe2000001ff00 */
[----:B------:R-:W-:Y:S01]  /*0ee0*/  SEL R19, R19, RZ, !P1 ;  /* 0x000000ff13137207 */ /* 0x000fe20004800000 */
[----:B------:R-:W-:Y:S01]  /*0ef0*/  IMAD.IADD R7, R7, 0x1, R8 ;  /* 0x0000000107077824 */ /* 0x000fe200078e0208 */
[----:B------:R-:W-:Y:S01]  /*0f00*/  ISETP.GE.AND P1, PT, R27, c[0x0][0x19c], PT ;  /* 0x000067001b007a0c */ /* 0x000fe20003f26270 */
        /* <DEDUP_REMOVED lines=15> */
[----:B------:R-:W-:Y:S01]  /*1000*/  CS2R R140, SRZ ;  /* 0x00000000008c7805 */ /* 0x000fe2000001ff00 */
[----:B------:R-:W-:Y:S01]  /*1010*/  CS2R R138, SRZ ;  /* 0x00000000008a7805 */ /* 0x000fe2000001ff00 */
[----:B------:R-:W-:Y:S01]  /*1020*/  CS2R R136, SRZ ;  /* 0x0000000000887805 */ /* 0x000fe2000001ff00 */
[----:B------:R-:W-:Y:S01]  /*1030*/  IMAD.X R11, R18, 0x1, R15, P0 ;  /* 0x00000001120b7824 */ /* 0x000fe200000e060f */
[C---:B------:R-:W-:Y:S01]  /*1040*/  IADD3 R16, P0, R248.reuse, R16, RZ ;  /* 0x00000010f8107210 */ /* 0x040fe20007f1e0ff */
[----:B------:R-:W-:Y:S01]  /*1050*/  IMAD.U32 R4, RZ, RZ, UR6 ;  /* 0x00000006ff047e24 */ /* 0x000fe2000f8e00ff */
[----:B------:R-:W-:Y:S01]  /*1060*/  CS2R R134, SRZ ;  /* 0x0000000000867805 */ /* 0x000fe2000001ff00 */
[----:B------:R-:W-:Y:S01]  /*1070*/  IMAD.IADD R7, R7, 0x1, R0 ;  /* 0x0000000107077824 */ /* 0x000fe200078e0200 */
[----:B------:R-:W-:Y:S01]  /*1080*/  CS2R R132, SRZ ;  /* 0x0000000000847805 */ /* 0x000fe2000001ff00 */
[----:B------:R-:W-:Y:S01]  /*1090*/  IMAD.SHL.U32 R0, R248, 0x40, RZ ;  /* 0x00000040f8007824 */ /* 0x000fe200078e00ff */
[----:B------:R-:W-:Y:S01]  /*10a0*/  CS2R R130, SRZ ;  /* 0x0000000000827805 */ /* 0x000fe2000001ff00 */
        /* <DEDUP_REMOVED lines=23> */
[----:B------:R-:W-:Y:S01]  /*1220*/  CS2R R110, SRZ ;  /* 0x00000000006e7805 */ /* 0x000fe2000001ff00 */
[----:B------:R-:W-:Y:S01]  /*1230*/  IMAD.X R17, R18, 0x1, R17, P0 ;  /* 0x0000000112117824 */ /* 0x000fe200000e0611 */
[----:B------:R-:W-:Y:S01]  /*1240*/  LEA R6, P0, R8, c[0x0][0x190], 0x1 ;  /* 0x0000640008067a11 */ /* 0x000fe200078008ff */
[----:B------:R-:W-:Y:S01]  /*1250*/  IMAD.IADD R7, R9, 0x1, R13 ;  /* 0x0000000109077824 */ /* 0x000fe200078e020d */
[----:B------:R-:W-:Y:S01]  /*1260*/  LEA.HI.X R5, R10, c[0x0][0x1c4], R0, 0x1, P2 ;  /* 0x000071000a057a11 */ /* 0x000fe200010f0c00 */
[----:B------:R-:W-:Y:S01]  /*1270*/  IMAD.MOV.U32 R9, RZ, RZ, c[0x0][0x1d8] ;  /* 0x00007600ff097624 */ /* 0x000fe200078e00ff */
[----:B------:R-:W-:Y:S01]  /*1280*/  LEA.HI R10, R35, R166, RZ, 0x6 ;  /* 0x000000a6230a7211 */ /* 0x000fe200078f30ff */
[----:B------:R-:W-:Y:S01]  /*1290*/  IMAD.MOV.U32 R11, RZ, RZ, c[0x0][0x1dc] ;  /* 0x00007700ff0b7624 */ /* 0x000fe200078e00ff */
[----:B------:R-:W-:Y:S01]  /*12a0*/  LEA.HI.X R7, R8, c[0x0][0x194], R7, 0x1, P0 ;  /* 0x0000650008077a11 */ /* 0x000fe200000f0c07 */
[----:B------:R-:W-:Y:S01]  /*12b0*/  IMAD.MOV.U32 R14, RZ, RZ, c[0x0][0x1a8] ;  /* 0x00006a00ff0e7624 */ /* 0x000fe200078e00ff */
[----:B------:R-:W-:Y:S01]  /*12c0*/  LEA R8, P0, R9, R4, 0x6 ;  /* 0x0000000409087211 */ /* 0x000fe200078030ff */
[----:B------:R-:W-:Y:S01]  /*12d0*/  IMAD R15, R23, c[0x0][0x180], RZ ;  /* 0x00006000170f7a24 */ /* 0x000fe200078e02ff */
[----:B------:R-:W-:Y:S01]  /*12e0*/  SHF.R.S32.HI R30, RZ, 0x6, R10 ;  /* 0x00000006ff1e7819 */ /* 0x000fe2000001140a */
[----:B------:R-:W-:Y:S01]  /*12f0*/  IMAD R10, R17, c[0x0][0x178], RZ ;  /* 0x00005e00110a7a24 */ /* 0x000fe200078e02ff */
[----:B------:R-:W-:Y:S01]  /*1300*/  IADD3 R0, -R248, UR16, RZ ;  /* 0x00000010f8007c10 */ /* 0x000fe2000fffe1ff */
[----:B------:R-:W-:Y:S01]  /*1310*/  IMAD R15, R24, c[0x0][0x184], R15 ;  /* 0x00006100180f7a24 */ /* 0x000fe200078e020f */
[----:B------:R-:W-:Y:S01]  /*1320*/  LEA.HI.X R9, R9, R5, R11, 0x6, P0 ;  /* 0x0000000509097211 */ /* 0x000fe200000f340b */
[----:B------:R-:W-:Y:S01]  /*1330*/  IMAD R11, R30, 0x200, R12 ;  /* 0x000002001e0b7824 */ /* 0x000fe200078e020c */
[----:B------:R-:W-:Y:S01]  /*1340*/  ISETP.LT.OR P0, PT, R0, 0x1, P5 ;  /* 0x000000010000780c */ /* 0x000fe20002f01670 */
[----:B------:R-:W-:Y:S01]  /*1350*/  IMAD R10, R16, c[0x0][0x17c], R10 ;  /* 0x00005f00100a7a24 */ /* 0x000fe200078e020a */
[----:B------:R-:W-:Y:S01]  /*1360*/  ISETP.LT.OR P6, PT, R0, 0x1, P4 ;  /* 0x000000010000780c */ /* 0x000fe200027c1670 */
[----:B------:R-:W-:Y:S01]  /*1370*/  IMAD.WIDE.U32 R12, R16, c[0x0][0x178], R2 ;  /* 0x00005e00100c7a25 */ /* 0x000fe200078e0002 */
[C---:B------:R-:W-:Y:S01]  /*1380*/  ISETP.LT.OR P5, PT, R0.reuse, 0x21, P5 ;  /* 0x000000210000780c */ /* 0x040fe20002fa1670 */
[----:B------:R-:W-:Y:S01]  /*1390*/  CS2R R108, SRZ ;  /* 0x00000000006c7805 */ /* 0x000fe2000001ff00 */
[----:B------:R-:W-:Y:S01]  /*13a0*/  ISETP.LT.OR P4, PT, R0, 0x21, P4 ;  /* 0x000000210000780c */ /* 0x000fe20002781670 */
[----:B------:R-:W-:Y:S01]  /*13b0*/  IMAD.SHL.U32 R240, R11, 0x2, RZ ;  /* 0x000000020bf07824 */ /* 0x000fe200078e00ff */
[----:B------:R-:W-:Y:S01]  /*13c0*/  SHF.R.S32.HI R18, RZ, 0x1f, R22 ;  /* 0x0000001fff127819 */ /* 0x000fe20000011416 */
[----:B------:R-:W-:Y:S01]  /*13d0*/  IMAD.IADD R13, R13, 0x1, R10 ;  /* 0x000000010d0d7824 */ /* 0x000fe200078e020a */
[----:B------:R-:W-:Y:S01]  /*13e0*/  LEA R10, P2, R14, R6, 0x6 ;  /* 0x000000060e0a7211 */ /* 0x000fe200078430ff */
[----:B------:R-:W-:Y:S01]  /*13f0*/  IMAD.MOV.U32 R11, RZ, RZ, c[0x0][0x1ac] ;  /* 0x00006b00ff0b7624 */ /* 0x000fe200078e00ff */
[----:B------:R-:W-:Y:S01]  /*1400*/  CS2R R106, SRZ ;  /* 0x00000000006a7805 */ /* 0x000fe2000001ff00 */
[----:B------:R-:W-:Y:S01]  /*1410*/  @!PT LDS RZ, [RZ] ;  /* 0x00000000fffff984 */ /* 0x000fe20000000800 */
[----:B------:R-:W-:Y:S01]  /*1420*/  @!PT LDS RZ, [RZ] ;  /* 0x00000000fffff984 */ /* 0x000fe20000000800 */
[----:B------:R-:W-:Y:S01]  /*1430*/  @!PT LDS RZ, [RZ] ;  /* 0x00000000fffff984 */ /* 0x000fe20000000800 */
[----:B------:R1:W-:Y:S01]  /*1440*/  LDGSTS.E.BYPASS.LTC128B.128 [R240+0x8080], [R4.64], !P0 ;  /* 0x0808000004f07fae */ /* 0x0003e2000c101d4c */
[----:B------:R-:W-:Y:S01]  /*1450*/  ISETP.LT.OR P0, PT, R0, 0x1, P3 ;  /* 0x000000010000780c */ /* 0x000fe20001f01670 */
[----:B------:R-:W-:Y:S01]  /*1460*/  IMAD.WIDE.U32 R12, R24, c[0x0][0x180], R12 ;  /* 0x00006000180c7a25 */ /* 0x000fe200078e000c */
[----:B------:R-:W-:Y:S01]  /*1470*/  LEA.HI.X R11, R14, R7, R11, 0x6, P2 ;  /* 0x000000070e0b7211 */ /* 0x000fe200010f340b */
[----:B------:R1:W-:Y:S01]  /*1480*/  LDGSTS.E.BYPASS.LTC128B.128 [R240+0xa080], [R4.64+0x80], !P6 ;  /* 0x0a08008004f07fae */ /* 0x0003e2000f101d4c */
[----:B------:R-:W-:Y:S01]  /*1490*/  ISETP.GE.AND P2, PT, R27, c[0x0][0x1cc], PT ;  /* 0x000073001b007a0c */ /* 0x000fe20003f46270 */
[----:B------:R-:W-:Y:S01]  /*14a0*/  IMAD.IADD R13, R13, 0x1, R15 ;  /* 0x000000010d0d7824 */ /* 0x000fe200078e020f */
[C---:B------:R-:W-:Y:S01]  /*14b0*/  ISETP.LT.OR P3, PT, R0.reuse, 0x21, P3 ;  /* 0x000000210000780c */ /* 0x040fe20001f61670 */
[----:B------:R-:W-:Y:S01]  /*14c0*/  IMAD R17, R17, c[0x0][0x208], RZ ;  /* 0x0000820011117a24 */ /* 0x000fe200078e02ff */
[C---:B------:R-:W-:Y:S01]  /*14d0*/  ISETP.LT.OR P6, PT, R0.reuse, 0x1, P2 ;  /* 0x000000010000780c */ /* 0x040fe200017c1670 */
[----:B------:R-:W-:Y:S01]  /*14e0*/  IMAD.WIDE.U32 R36, R21, c[0x0][0x188], R12 ;  /* 0x0000620015247a25 */ /* 0x000fe200078e000c */
[----:B------:R-:W-:Y:S01]  /*14f0*/  ISETP.LT.OR P2, PT, R0, 0x21, P2 ;  /* 0x000000210000780c */ /* 0x000fe20001741670 */
[----:B------:R-:W-:Y:S01]  /*1500*/  CS2R R104, SRZ ;  /* 0x0000000000687805 */ /* 0x000fe2000001ff00 */
[----:B------:R-:W-:Y:S01]  /*1510*/  CS2R R102, SRZ ;  /* 0x0000000000667805 */ /* 0x000fe2000001ff00 */
[----:B------:R1:W-:Y:S01]  /*1520*/  LDGSTS.E.BYPASS.LTC128B.128 [R240+0xc080], [R4.64+0x100], !P0 ;  /* 0x0c08010004f07fae */ /* 0x0003e2000c101d4c */
[C---:B------:R-:W-:Y:S01]  /*1530*/  IADD3 R14, P0, R20.reuse, R22, RZ ;  /* 0x00000016140e7210 */ /* 0x040fe20007f1e0ff */
[----:B------:R-:W-:Y:S01]  /*1540*/  CS2R R100, SRZ ;  /* 0x0000000000647805 */ /* 0x000fe2000001ff00 */
[----:B------:R-:W-:Y:S01]  /*1550*/  CS2R R98, SRZ ;  /* 0x0000000000627805 */ /* 0x000fe2000001ff00 */
[----:B------:R-:W-:Y:S01]  /*1560*/  STL.64 [R1+0x8], R36 ;  /* 0x0000082401007387 */ /* 0x000fe20000100a00 */
[----:B------:R-:W-:Y:S01]  /*1570*/  LEA.HI.X.SX32 R15, R20, R18, 0x1, P0 ;  /* 0x00000012140f7211 */ /* 0x000fe200000f0eff */
[C---:B------:R-:W-:Y:S01]  /*1580*/  IMAD R20, R16.reuse, c[0x0][0x20c], R17 ;  /* 0x0000830010147a24 */ /* 0x040fe200078e0211 */
[----:B------:R-:W-:Y:S01]  /*1590*/  CS2R R96, SRZ ;  /* 0x0000000000607805 */ /* 0x000fe2000001ff00 */
[----:B------:R1:W-:Y:S01]  /*15a0*/  LDGSTS.E.BYPASS.LTC128B.128 [R240+0xe080], [R4.64+0x180], !P6 ;  /* 0x0e08018004f07fae */ /* 0x0003e2000f101d4c */
[----:B------:R-:W-:Y:S01]  /*15b0*/  IMAD.WIDE.U32 R16, R16, c[0x0][0x208], R2 ;  /* 0x0000820010107a25 */ /* 0x000fe200078e0002 */
[----:B------:R-:W-:Y:S01]  /*15c0*/  CS2R R94, SRZ ;  /* 0x00000000005e7805 */ /* 0x000fe2000001ff00 */
[----:B------:R-:W-:Y:S01]  /*15d0*/  CS2R R92, SRZ ;  /* 0x00000000005c7805 */ /* 0x000fe2000001ff00 */
[----:B------:R2:W-:Y:S01]  /*15e0*/  LDGSTS.E.BYPASS.LTC128B.128 [R240+0x9080], [R8.64], !P5 ;  /* 0x0908000008f07fae */ /* 0x0005e2000e901d4c */
[----:B------:R-:W-:Y:S01]  /*15f0*/  IMAD R3, R19, c[0x0][0x188], RZ ;  /* 0x0000620013037a24 */ /* 0x000fe200078e02ff */
[----:B------:R-:W-:Y:S01]  /*1600*/  CS2R R90, SRZ ;  /* 0x00000000005a7805 */ /* 0x000fe2000001ff00 */
[----:B------:R-:W-:Y:S01]  /*1610*/  IMAD R18, R23, c[0x0][0x270], RZ ;  /* 0x00009c0017127a24 */ /* 0x000fe200078e02ff */
        /* <DEDUP_REMOVED lines=10> */
[----:B------:R-:W-:Y:S01]  /*16c0*/  IMAD R18, R24, c[0x0][0x274], R18 ;  /* 0x00009d0018127a24 */ /* 0x000fe200078e0212 */
[C---:B------:R-:W-:Y:S01]  /*16d0*/  ISETP.LT.OR P0, PT, R0.reuse, 0x1, P3 ;  /* 0x000000010000780c */ /* 0x040fe20001f01670 */
[----:B------:R3:W-:Y:S01]  /*16e0*/  STL [R1+0x14], R25 ;  /* 0x0000141901007387 */ /* 0x0007e20000100800 */
[C---:B------:R-:W-:Y:S01]  /*16f0*/  ISETP.LT.OR P6, PT, R0.reuse, 0x1, P2 ;  /* 0x000000010000780c */ /* 0x040fe200017c1670 */
[----:B------:R-:W-:Y:S01]  /*1700*/  CS2R R86, SRZ ;  /* 0x0000000000567805 */ /* 0x000fe2000001ff00 */
[C---:B------:R-:W-:Y:S01]  /*1710*/  ISETP.LT.OR P4, PT, R0.reuse, 0x21, P4 ;  /* 0x000000210000780c */ /* 0x040fe20002781670 */
[----:B------:R-:W-:Y:S01]  /*1720*/  CS2R R84, SRZ ;  /* 0x0000000000547805 */ /* 0x000fe2000001ff00 */
[C---:B------:R-:W-:Y:S01]  /*1730*/  ISETP.LT.OR P3, PT, R0.reuse, 0x21, P3 ;  /* 0x000000210000780c */ /* 0x040fe20001f61670 */
[----:B------:R4:W-:Y:S01]  /*1740*/  LDGSTS.E.BYPASS.LTC128B.128 [R240+0x80], [R6.64], !P5 ;  /* 0x0008000006f07fae */ /* 0x0009e2000e901d4c */
[C---:B------:R-:W-:Y:S01]  /*1750*/  ISETP.LT.OR P5, PT, R0.reuse, 0x1, P1 ;  /* 0x000000010000780c */ /* 0x040fe20000fa1670 */
[----:B-1----:R-:W-:Y:S01]  /*1760*/  IMAD.U32 R4, RZ, RZ, UR18 ;  /* 0x00000012ff047e24 */ /* 0x002fe2000f8e00ff */
[C---:B------:R-:W-:Y:S01]  /*1770*/  ISETP.LT.OR P2, PT, R0.reuse, 0x21, P2 ;  /* 0x000000210000780c */ /* 0x040fe20001741670 */
[----:B------:R-:W-:Y:S01]  /*1780*/  IMAD.U32 R5, RZ, RZ, UR19 ;  /* 0x00000013ff057e24 */ /* 0x000fe2000f8e00ff */
[----:B------:R-:W-:Y:S01]  /*1790*/  ISETP.LT.OR P1, PT, R0, 0x21, P1 ;  /* 0x000000210000780c */ /* 0x000fe20000f21670 */
[----:B------:R-:W-:Y:S01]  /*17a0*/  IMAD.U32 R5, RZ, RZ, UR5 ;  /* 0x00000005ff057e24 */ /* 0x000fe2000f8e00ff */
[----:B------:R4:W-:Y:S01]  /*17b0*/  LDGSTS.E.BYPASS.LTC128B.128 [R240+0x2080], [R6.64+0x80], !P0 ;  /* 0x0208008006f07fae */ /* 0x0009e2000c101d4c */
[C---:B------:R-:W-:Y:S01]  /*17c0*/  LEA R3, P0, R4.reuse, R36, 0x6 ;  /* 0x0000002404037211 */ /* 0x040fe200078030ff */
[----:B------:R-:W-:Y:S01]  /*17d0*/  IMAD.U32 R0, RZ, RZ, UR17 ;  /* 0x00000011ff007e24 */ /* 0x000fe2000f8e00ff */
[----:B------:R-:W-:Y:S01]  /*17e0*/  ULDC.64 UR4, c[0x0][0x208] ;  /* 0x0000820000047ab9 */ /* 0x000fe20000000a00 */
[----:B------:R4:W-:Y:S01]  /*17f0*/  LDGSTS.E.BYPASS.LTC128B.128 [R240+0x4080], [R6.64+0x100], !P6 ;  /* 0x0408010006f07fae */ /* 0x0009e2000f101d4c */
[----:B------:R-:W-:Y:S01]  /*1800*/  LEA.HI.X R5, R4, R25, R5, 0x6, P0 ;  /* 0x0000001904057211 */ /* 0x000fe200000f3405 */
[----:B------:R-:W-:Y:S01]  /*1810*/  UIMAD UR10, UR10, UR4, URZ ;  /* 0x000000040a0a72a4 */ /* 0x000fe2000f8e023f */
[C---:B------:R-:W-:Y:S01]  /*1820*/  LEA R4, P0, R3.reuse, c[0x0][0x160], 0x1 ;  /* 0x0000580003047a11 */ /* 0x040fe200078008ff */
[----:B------:R4:W-:Y:S01]  /*1830*/  LDGSTS.E.BYPASS.LTC128B.128 [R240+0x6080], [R6.64+0x180], !P5 ;  /* 0x0608018006f07fae */ /* 0x0009e2000e901d4c */
[----:B------:R-:W-:Y:S01]  /*1840*/  IADD3 R0, -R0, UR8, -R248 ;  /* 0x0000000800007c10 */ /* 0x000fe2000fffe9f8 */
[----:B--2---:R-:W-:Y:S01]  /*1850*/  IMAD.WIDE.U32 R8, R24, c[0x0][0x270], R14 ;  /* 0x00009c0018087a25 */ /* 0x004fe200078e000e */
[----:B------:R-:W-:Y:S01]  /*1860*/  LEA.HI.X R5, R3, c[0x0][0x164], R5, 0x1, P0 ;  /* 0x0000590003057a11 */ /* 0x000fe200000f0c05 */
[----:B------:R1:W-:Y:S01]  /*1870*/  LDGSTS.E.BYPASS.LTC128B.128 [R240+0x1080], [R10.64], !P4 ;  /* 0x010800000af07fae */ /* 0x0003e2000e101d4c */
[----:B------:R-:W-:Y:S01]  /*1880*/  ISETP.GE.AND P6, PT, R29, c[0x0][0x16c], PT ;  /* 0x00005b001d007a0c */ /* 0x000fe20003fc6270 */
[----:B------:R-:W-:Y:S01]  /*1890*/  IMAD.IADD R13, R9, 0x1, R18 ;  /* 0x00000001090d7824 */ /* 0x000fe200078e0212 */
[----:B------:R-:W-:Y:S01]  /*18a0*/  ISETP.GE.AND P5, PT, R28, c[0x0][0x16c], PT ;  /* 0x00005b001c007a0c */ /* 0x000fe20003fa6270 */
[----:B------:R1:W-:Y:S01]  /*18b0*/  LDGSTS.E.BYPASS.LTC128B.128 [R240+0x3080], [R10.64+0x80], !P3 ;  /* 0x030800800af07fae */ /* 0x0003e2000d901d4c */
[----:B------:R-:W-:Y:S01]  /*18c0*/  ISETP.GE.AND P4, PT, R27, c[0x0][0x16c], PT ;  /* 0x00005b001b007a0c */ /* 0x000fe20003f86270 */
[----:B------:R-:W-:Y:S01]  /*18d0*/  IMAD.MOV.U32 R12, RZ, RZ, R8 ;  /* 0x000000ffff0c7224 */ /* 0x000fe200078e0008 */
[----:B------:R-:W-:Y:S01]  /*18e0*/  ISETP.LT.OR P3, PT, R0, 0x1, P5 ;  /* 0x000000010000780c */ /* 0x000fe20002f61670 */
[----:B------:R1:W-:Y:S01]  /*18f0*/  LDGSTS.E.BYPASS.LTC128B.128 [R240+0x5080], [R10.64+0x100], !P2 ;  /* 0x050801000af07fae */ /* 0x0003e2000d101d4c */
[----:B------:R-:W-:Y:S01]  /*1900*/  ISETP.GE.AND P2, PT, R2, c[0x0][0x16c], PT ;  /* 0x00005b0002007a0c */ /* 0x000fe20003f46270 */
[----:B------:R-:W-:Y:S01]  /*1910*/  IMAD.IADD R9, R17, 0x1, R20 ;  /* 0x0000000111097824 */ /* 0x000fe200078e0214 */
[----:B------:R-:W-:Y:S01]  /*1920*/  UIMAD.WIDE.U32 UR18, UR11, UR4, URZ ;  /* 0x000000040b1272a5 */ /* 0x000fe2000f8e003f */
[----:B------:R1:W-:Y:S01]  /*1930*/  LDGSTS.E.BYPASS.LTC128B.128 [R240+0x7080], [R10.64+0x180], !P1 ;  /* 0x070801800af07fae */ /* 0x0003e2000c901d4c */
[C---:B------:R-:W-:Y:S01]  /*1940*/  ISETP.LT.OR P1, PT, R0.reuse, 0x1, P6 ;  /* 0x000000010000780c */ /* 0x040fe20003721670 */
[----:B------:R-:W-:Y:S01]  /*1950*/  IMAD.MOV.U32 R8, RZ, RZ, R16 ;  /* 0x000000ffff087224 */ /* 0x000fe200078e0010 */
[----:B------:R-:W-:Y:S01]  /*1960*/  ISETP.LT.OR P6, PT, R0, 0x21, P6 ;  /* 0x000000210000780c */ /* 0x000fe200037c1670 */
[----:B------:R-:W0:Y:S01]  /*1970*/  LDGDEPBAR ;  /* 0x00000000000079af */ /* 0x000e220000000000 */
[----:B------:R-:W-:Y:S01]  /*1980*/  IMAD.WIDE.U32 R14, R24, c[0x0][0x288], R14 ;  /* 0x0000a200180e7a25 */ /* 0x000fe200078e000e */
[----:B------:R-:W-:Y:S01]  /*1990*/  UIMAD UR10, UR11, UR5, UR10 ;  /* 0x000000050b0a72a4 */ /* 0x000fe2000f8e020a */
[----:B------:R-:W-:Y:S01]  /*19a0*/  ISETP.LT.OR P5, PT, R0, 0x21, P5 ;  /* 0x000000210000780c */ /* 0x000fe20002fa1670 */
[----:B------:R-:W-:Y:S01]  /*19b0*/  CS2R R82, SRZ ;  /* 0x0000000000527805 */ /* 0x000fe2000001ff00 */
[----:B------:R-:W-:Y:S01]  /*19c0*/  IMAD.WIDE.U32 R8, R24, c[0x0][0x210], R8 ;  /* 0x0000840018087a25 */ /* 0x000fe200078e0008 */
[--C-:B---3--:R-:W-:Y:S01]  /*19d0*/  SHF.R.S32.HI R25, RZ, 0x2, R33.reuse ;  /* 0x00000002ff197819 */ /* 0x108fe20000011421 */
[----:B------:R-:W-:Y:S01]  /*19e0*/  UIADD3 UR10, UR19, UR10, URZ ;  /* 0x0000000a130a7290 */ /* 0x000fe2000fffe03f */
[----:B------:R-:W-:Y:S01]  /*19f0*/  SHF.R.S32.HI R20, RZ, 0x1f, R33 ;  /* 0x0000001fff147819 */ /* 0x000fe20000011421 */
[----:B----4-:R-:W-:Y:S01]  /*1a00*/  IMAD.SHL.U32 R6, R22, 0x100, RZ ;  /* 0x0000010016067824 */ /* 0x010fe200078e00ff */
[----:B------:R-:W-:Y:S01]  /*1a10*/  CS2R R80, SRZ ;  /* 0x0000000000507805 */ /* 0x000fe2000001ff00 */
[----:B------:R-:W-:Y:S01]  /*1a20*/  IMAD R22, R23, c[0x0][0x288], RZ ;  /* 0x0000a20017167a24 */ /* 0x000fe200078e02ff */
[----:B------:R-:W-:Y:S01]  /*1a30*/  CS2R R78, SRZ ;  /* 0x00000000004e7805 */ /* 0x000fe2000001ff00 */
[----:B------:R-:W-:Y:S01]  /*1a40*/  IMAD.WIDE.U32 R36, R21, c[0x0][0x278], R12 ;  /* 0x00009e0015247a25 */ /* 0x000fe200078e000c */
[----:B------:R-:W-:Y:S01]  /*1a50*/  SHF.R.S32.HI R3, RZ, 0x1f, R6 ;  /* 0x0000001fff037819 */ /* 0x000fe20000011406 */
[----:B------:R-:W-:Y:S01]  /*1a60*/  CS2R R76, SRZ ;  /* 0x00000000004c7805 */ /* 0x000fe2000001ff00 */
[-C--:B------:R-:W-:Y:S01]  /*1a70*/  IADD3 R6, P0, R6, R166.reuse, RZ ;  /* 0x000000a606067210 */ /* 0x080fe20007f1e0ff */
[----:B------:R-:W-:Y:S01]  /*1a80*/  IMAD R22, R24, c[0x0][0x28c], R22 ;  /* 0x0000a30018167a24 */ /* 0x000fe200078e0216 */
[----:B------:R2:W-:Y:S01]  /*1a90*/  STL.64 [R1+0x20], R36 ;  /* 0x0000202401007387 */ /* 0x0005e20000100a00 */
[----:B------:R-:W-:Y:S01]  /*1aa0*/  CS2R R74, SRZ ;  /* 0x00000000004a7805 */ /* 0x000fe2000001ff00 */
[----:B------:R-:W-:Y:S01]  /*1ab0*/  LEA.HI.X.SX32 R7, R166, R3, 0x1, P0 ;  /* 0x00000003a6077211 */ /* 0x000fe200000f0eff */
[----:B------:R-:W-:Y:S01]  /*1ac0*/  IMAD R3, R19, c[0x0][0x278], RZ ;  /* 0x00009e0013037a24 */ /* 0x000fe200078e02ff */
[C---:B------:R-:W-:Y:S01]  /*1ad0*/  ISETP.LT.OR P0, PT, R0.reuse, 0x1, P2 ;  /* 0x000000010000780c */ /* 0x040fe20001701670 */
[C---:B-1----:R-:W-:Y:S01]  /*1ae0*/  IMAD R11, R23.reuse, c[0x0][0x210], RZ ;  /* 0x00008400170b7a24 */ /* 0x042fe200078e02ff */
[----:B------:R-:W-:Y:S01]  /*1af0*/  ISETP.LT.OR P2, PT, R0, 0x21, P2 ;  /* 0x000000210000780c */ /* 0x000fe20001741670 */
[C---:B------:R-:W-:Y:S01]  /*1b00*/  IMAD.WIDE.U32 R16, R24.reuse, c[0x0][0x238], R6 ;  /* 0x00008e0018107a25 */ /* 0x040fe200078e0006 */
[----:B------:R-:W-:Y:S01]  /*1b10*/  CS2R R72, SRZ ;  /* 0x0000000000487805 */ /* 0x000fe2000001ff00 */
[----:B------:R-:W-:Y:S01]  /*1b20*/  CS2R R70, SRZ ;  /* 0x0000000000467805 */ /* 0x000fe2000001ff00 */
[----:B------:R-:W-:Y:S01]  /*1b30*/  CS2R R68, SRZ ;  /* 0x0000000000447805 */ /* 0x000fe2000001ff00 */
[----:B------:R-:W-:Y:S01]  /*1b40*/  IMAD R23, R23, c[0x0][0x238], RZ ;  /* 0x00008e0017177a24 */ /* 0x000fe200078e02ff */
[----:B------:R-:W-:Y:S01]  /*1b50*/  CS2R R66, SRZ ;  /* 0x0000000000427805 */ /* 0x000fe2000001ff00 */
[----:B------:R-:W-:Y:S01]  /*1b60*/  IMAD.MOV.U32 R7, RZ, RZ, c[0x0][0x178] ;  /* 0x00005e00ff077624 */ /* 0x000fe200078e00ff */
[----:B------:R-:W-:Y:S01]  /*1b70*/  CS2R R64, SRZ ;  /* 0x0000000000407805 */ /* 0x000fe2000001ff00 */
[----:B------:R-:W-:Y:S01]  /*1b80*/  IMAD R11, R24, c[0x0][0x214], R11 ;  /* 0x00008500180b7a24 */ /* 0x000fe200078e020b */
[----:B------:R-:W-:Y:S01]  /*1b90*/  CS2R R62, SRZ ;  /* 0x00000000003e7805 */ /* 0x000fe2000001ff00 */
[----:B------:R1:W-:Y:S01]  /*1ba0*/  LDGSTS.E.BYPASS.LTC128B.128 [R240+0x10080], [R4.64], !P0 ;  /* 0x1008000004f07fae */ /* 0x0003e2000c101d4c */
[----:B------:R-:W-:Y:S01]  /*1bb0*/  ISETP.GT.AND P0, PT, R166, 0xf, PT ;  /* 0x0000000fa600780c */ /* 0x000fe20003f04270 */
[----:B------:R-:W-:Y:S01]  /*1bc0*/  IMAD R23, R24, c[0x0][0x23c], R23 ;  /* 0x00008f0018177a24 */ /* 0x000fe200078e0217 */
[----:B------:R-:W-:Y:S01]  /*1bd0*/  LEA.HI R24, R35, R166, RZ, 0x4 ;  /* 0x000000a623187211 */ /* 0x000fe200078f20ff */
[----:B------:R1:W-:Y:S01]  /*1be0*/  LDGSTS.E.BYPASS.LTC128B.128 [R240+0x12080], [R4.64+0x80], !P1 ;  /* 0x1208008004f07fae */ /* 0x0003e2000c901d4c */
[C---:B------:R-:W-:Y:S01]  /*1bf0*/  ISETP.LT.OR P1, PT, R0.reuse, 0x1, P4 ;  /* 0x000000010000780c */ /* 0x040fe20002721670 */
[----:B------:R-:W-:Y:S01]  /*1c00*/  IMAD.MOV.U32 R10, RZ, RZ, c[0x0][0x17c] ;  /* 0x00005f00ff0a7624 */ /* 0x000fe200078e00ff */
[----:B------:R-:W-:Y:S01]  /*1c10*/  SHF.R.S32.HI R236, RZ, 0x4, R24 ;  /* 0x00000004ffec7819 */ /* 0x000fe20000011418 */
[----:B------:R1:W-:Y:S01]  /*1c20*/  LDGSTS.E.BYPASS.LTC128B.128 [R240+0x14080], [R4.64+0x100], !P3 ;  /* 0x1408010004f07fae */ /* 0x0003e2000d901d4c */
[----:B------:R-:W-:Y:S01]  /*1c30*/  LEA R6, P3, R7, R4, 0x6 ;  /* 0x0000000407067211 */ /* 0x000fe200078630ff */
[----:B------:R-:W-:Y:S01]  /*1c40*/  IMAD R3, R21, c[0x0][0x27c], R3 ;  /* 0x00009f0015037a24 */ /* 0x000fe200078e0203 */
[----:B------:R-:W-:Y:S01]  /*1c50*/  ISETP.LT.OR P4, PT, R0, 0x21, P4 ;  /* 0x000000210000780c */ /* 0x000fe20002781670 */
[----:B------:R-:W-:Y:S01]  /*1c60*/  CS2R R60, SRZ ;  /* 0x00000000003c7805 */ /* 0x000fe2000001ff00 */
[----:B------:R-:W-:Y:S01]  /*1c70*/  LEA.HI.X R7, R7, R5, R10, 0x6, P3 ;  /* 0x0000000507077211 */ /* 0x000fe200018f340a */
[----:B------:R-:W-:Y:S01]  /*1c80*/  IMAD.IADD R18, R37, 0x1, R3 ;  /* 0x0000000125127824 */ /* 0x000fe200078e0203 */
[----:B------:R-:W-:Y:S01]  /*1c90*/  LEA.HI R10, R24, R236, RZ, 0x1 ;  /* 0x000000ec180a7211 */ /* 0x000fe200078f08ff */
[----:B------:R-:W-:Y:S01]  /*1ca0*/  IMAD.IADD R3, R9, 0x1, R11 ;  /* 0x0000000109037824 */ /* 0x000fe200078e020b */
[----:B------:R-:W-:Y:S01]  /*1cb0*/  CS2R R58, SRZ ;  /* 0x00000000003a7805 */ /* 0x000fe2000001ff00 */
[----:B------:R1:W-:Y:S01]  /*1cc0*/  LDGSTS.E.BYPASS.LTC128B.128 [R240+0x16080], [R4.64+0x180], !P1 ;  /* 0x1608018004f07fae */ /* 0x0003e2000c901d4c */
[----:B------:R-:W-:Y:S01]  /*1cd0*/  LOP3.LUT R10, R10, 0xfffffffe, RZ, 0xc0, !PT ;  /* 0xfffffffe0a0a7812 */ /* 0x000fe200078ec0ff */
[----:B------:R-:W-:Y:S01]  /*1ce0*/  CS2R R56, SRZ ;  /* 0x0000000000387805 */ /* 0x000fe2000001ff00 */
[----:B------:R-:W-:Y:S01]  /*1cf0*/  ISETP.GE.AND P1, PT, R2, c[0x0][0x16c], PT ;  /* 0x00005b0002007a0c */ /* 0x000fe20003f26270 */
[----:B------:R3:W-:Y:S01]  /*1d00*/  STL [R1+0x38], R18 ;  /* 0x0000381201007387 */ /* 0x0007e20000100800 */
[----:B------:R-:W-:Y:S01]  /*1d10*/  CS2R R54, SRZ ;  /* 0x0000000000367805 */ /* 0x000fe2000001ff00 */
[----:B------:R-:W-:Y:S01]  /*1d20*/  IMAD.IADD R236, R236, 0x1, -R10 ;  /* 0x00000001ecec7824 */ /* 0x000fe200078e0a0a */
[----:B------:R-:W-:Y:S01]  /*1d30*/  SEL R34, RZ, 0x1, P1 ;  /* 0x00000001ff227807 */ /* 0x000fe20000800000 */
[----:B------:R4:W-:Y:S01]  /*1d40*/  LDGSTS.E.BYPASS.LTC128B.128 [R240+0x11080], [R6.64], !P2 ;  /* 0x1108000006f07fae */ /* 0x0009e2000d101d4c */
[C---:B------:R-:W-:Y:S01]  /*1d50*/  ISETP.GE.AND P2, PT, R2.reuse, c[0x0][0x1fc], PT ;  /* 0x00007f0002007a0c */ /* 0x040fe20003f46270 */
[----:B------:R-:W-:Y:S01]  /*1d60*/  CS2R R52, SRZ ;  /* 0x0000000000347805 */ /* 0x000fe2000001ff00 */
[----:B------:R-:W-:Y:S01]  /*1d70*/  ISETP.GE.AND P1, PT, R29, c[0x0][0x1fc], PT ;  /* 0x00007f001d007a0c */ /* 0x000fe20003f26270 */
[----:B------:R4:W-:Y:S01]  /*1d80*/  LDGSTS.E.BYPASS.LTC128B.128 [R240+0x13080], [R6.64+0x80], !P6 ;  /* 0x1308008006f07fae */ /* 0x0009e2000f101d4c */
[----:B------:R-:W-:Y:S01]  /*1d90*/  ISETP.GE.AND P6, PT, R2, c[0x0][0x1fc], PT ;  /* 0x00007f0002007a0c */ /* 0x000fe20003fc6270 */
[----:B------:R-:W-:Y:S01]  /*1da0*/  IMAD.MOV.U32 R2, RZ, RZ, R8 ;  /* 0x000000ffff027224 */ /* 0x000fe200078e0008 */
[----:B------:R-:W-:Y:S01]  /*1db0*/  CS2R R50, SRZ ;  /* 0x0000000000327805 */ /* 0x000fe2000001ff00 */
[----:B------:R-:W-:Y:S01]  /*1dc0*/  IMAD R8, R19, c[0x0][0x218], RZ ;  /* 0x0000860013087a24 */ /* 0x000fe200078e02ff */
[----:B------:R4:W-:Y:S01]  /*1dd0*/  LDGSTS.E.BYPASS.LTC128B.128 [R240+0x15080], [R6.64+0x100], !P5 ;  /* 0x1508010006f07fae */ /* 0x0009e2000e901d4c */
[----:B------:R-:W-:Y:S01]  /*1de0*/  ISETP.GE.AND P5, PT, R29, c[0x0][0x16c], PT ;  /* 0x00005b001d007a0c */ /* 0x000fe20003fa6270 */
[----:B------:R-:W-:Y:S01]  /*1df0*/  CS2R R48, SRZ ;  /* 0x0000000000307805 */ /* 0x000fe2000001ff00 */
[----:B------:R-:W-:Y:S01]  /*1e00*/  IMAD R10, R21, c[0x0][0x21c], R8 ;  /* 0x00008700150a7a24 */ /* 0x000fe200078e0208 */
[----:B------:R-:W-:Y:S01]  /*1e10*/  LEA.HI R8, R20, R25, RZ, 0x3 ;  /* 0x0000001914087211 */ /* 0x000fe200078f18ff */
[----:B------:R4:W-:Y:S01]  /*1e20*/  LDGSTS.E.BYPASS.LTC128B.128 [R240+0x17080], [R6.64+0x180], !P4 ;  /* 0x1708018006f07fae */ /* 0x0009e2000e101d4c */
[----:B------:R-:W-:Y:S01]  /*1e30*/  ISETP.GE.AND P4, PT, R27, c[0x0][0x16c], PT ;  /* 0x00005b001b007a0c */ /* 0x000fe20003f86270 */
[----:B------:R-:W-:Y:S01]  /*1e40*/  CS2R R46, SRZ ;  /* 0x00000000002e7805 */ /* 0x000fe2000001ff00 */
[----:B------:R-:W-:Y:S01]  /*1e50*/  CS2R R44, SRZ ;  /* 0x00000000002c7805 */ /* 0x000fe2000001ff00 */
[----:B------:R-:W-:Y:S01]  /*1e60*/  CS2R R42, SRZ ;  /* 0x00000000002a7805 */ /* 0x000fe2000001ff00 */
[----:B-1----:R-:W-:Y:S01]  /*1e70*/  @!P0 IADD3 R4, P3, R36, UR17, RZ ;  /* 0x0000001124048c10 */ /* 0x002fe2000ff7e0ff */
[----:B--2---:R-:W-:Y:S01]  /*1e80*/  IMAD.WIDE.U32 R36, R21, c[0x0][0x218], R2 ;  /* 0x0000860015247a25 */ /* 0x004fe200078e0002 */
[----:B------:R-:W-:Y:S01]  /*1e90*/  SEL R243, RZ, 0x8, P4 ;  /* 0x00000008fff37807 */ /* 0x000fe20002000000 */
[----:B------:R-:W-:Y:S01]  /*1ea0*/  CS2R R40, SRZ ;  /* 0x0000000000287805 */ /* 0x000fe2000001ff00 */
[----:B------:R-:W-:Y:S01]  /*1eb0*/  @!P0 IADD3.X R5, R18, UR15, RZ, P3, !PT ;  /* 0x0000000f12058c10 */ /* 0x000fe20009ffe4ff */
[----:B------:R-:W-:Y:S01]  /*1ec0*/  IMAD.U32 R2, RZ, RZ, UR10 ;  /* 0x0000000aff027e24 */ /* 0x000fe2000f8e00ff */
[----:B---3--:R-:W-:Y:S01]  /*1ed0*/  LEA.HI R18, R35, R166, RZ, 0x5 ;  /* 0x000000a623127211 */ /* 0x008fe200078f28ff */
[----:B------:R-:W-:Y:S01]  /*1ee0*/  IMAD.IADD R31, R37, 0x1, R10 ;  /* 0x00000001251f7824 */ /* 0x000fe200078e020a */
[C---:B------:R-:W-:Y:S01]  /*1ef0*/  @!P0 LEA R12, P3, R4.reuse, c[0x0][0x258], 0x2 ;  /* 0x00009600040c8a11 */ /* 0x040fe200078610ff */
[----:B------:R-:W-:Y:S01]  /*1f00*/  STL.64 [R1], R36 ;  /* 0x0000002401007387 */ /* 0x000fe20000100a00 */
[--C-:B------:R-:W-:Y:S01]  /*1f10*/  SHF.R.S32.HI R11, RZ, 0x5, R18.reuse ;  /* 0x00000005ff0b7819 */ /* 0x100fe20000011412 */
[----:B------:R-:W-:Y:S01]  /*1f20*/  USHF.L.U64.HI UR10, UR4, 0x5, UR5 ;  /* 0x00000005040a7899 */ /* 0x000fe20008010205 */
[----:B------:R-:W-:Y:S01]  /*1f30*/  SHF.R.S32.HI R9, RZ, 0x1f, R18 ;  /* 0x0000001fff097819 */ /* 0x000fe20000011412 */
[----:B------:R1:W-:Y:S01]  /*1f40*/  STL [R1+0x10], R31 ;  /* 0x0000101f01007387 */ /* 0x0003e20000100800 */
[----:B------:R-:W-:Y:S01]  /*1f50*/  @!P0 LEA.HI.X R13, R4, c[0x0][0x25c], R5, 0x2, P3 ;  /* 0x00009700040d8a11 */ /* 0x000fe200018f1405 */
[----:B------:R-:W-:Y:S01]  /*1f60*/  IMAD.U32 R5, RZ, RZ, UR19 ;  /* 0x00000013ff057e24 */ /* 0x000fe2000f8e00ff */
[----:B------:R-:W-:Y:S01]  /*1f70*/  LEA.HI R5, R9, R11, RZ, 0x2 ;  /* 0x0000000b09057211 */ /* 0x000fe200078f10ff */
[----:B------:R-:W-:Y:S01]  /*1f80*/  IMAD.U32 R4, RZ, RZ, UR18 ;  /* 0x00000012ff047e24 */ /* 0x000fe2000f8e00ff */
[----:B------:R-:W-:Y:S01]  /*1f90*/  ISETP.GE.AND P4, PT, R28, c[0x0][0x1fc], PT ;  /* 0x00007f001c007a0c */ /* 0x000fe20003f86270 */
[----:B------:R-:W-:Y:S01]  /*1fa0*/  UISETP.GT.AND UP2, UPT, UR6, -0x1, UPT ;  /* 0xffffffff0600788c */ /* 0x000fe2000bf44270 */
[----:B------:R-:W-:-:S02]  /*1fb0*/  LOP3.LUT R9, R5, 0xfffffffc, RZ, 0xc0, !PT ;  /* 0xfffffffc05097812 */ /* 0x000fc400078ec0ff */
[----:B------:R-:W-:Y:S01]  /*1fc0*/  LOP3.LUT R5, R8, 0xfffffff8, RZ, 0xc0, !PT ;  /* 0xfffffff808057812 */ /* 0x000fe200078ec0ff */
[----:B----4-:R-:W-:Y:S01]  /*1fd0*/  IMAD.IADD R7, R15, 0x1, R22 ;  /* 0x000000010f077824 */ /* 0x010fe200078e0216 */
[C---:B------:R-:W-:Y:S01]  /*1fe0*/  LEA R8, P3, R4.reuse, R36, 0x6 ;  /* 0x0000002404087211 */ /* 0x040fe200078630ff */
[----:B------:R-:W-:Y:S01]  /*1ff0*/  IMAD.MOV.U32 R6, RZ, RZ, R14 ;  /* 0x000000ffff067224 */ /* 0x000fe200078e000e */
[----:B------:R-:W-:Y:S01]  /*2000*/  SEL R15, RZ, 0xffffffff, P1 ;  /* 0xffffffffff0f7807 */ /* 0x000fe20000800000 */
[----:B------:R-:W-:Y:S01]  /*2010*/  IMAD.IADD R25, R25, 0x1, -R5 ;  /* 0x0000000119197824 */ /* 0x000fe200078e0a05 */
[----:B------:R-:W-:Y:S01]  /*2020*/  LEA.HI.X R2, R4, R31, R2, 0x6, P3 ;  /* 0x0000001f04027211 */ /* 0x000fe200018f3402 */
[----:B------:R-:W-:Y:S01]  /*2030*/  IMAD.WIDE.U32 R38, R21, c[0x0][0x290], R6 ;  /* 0x0000a40015267a25 */ /* 0x000fe200078e0006 */
[----:B------:R-:W-:Y:S02]  /*2040*/  ISETP.GE.AND P3, PT, R28, c[0x0][0x16c], PT ;  /* 0x00005b001c007a0c */ /* 0x000fe40003f66270 */
[----:B------:R-:W-:Y:S01]  /*2050*/  LEA R4, P1, R8, c[0x0][0x1f0], 0x1 ;  /* 0x00007c0008047a11 */ /* 0x000fe200078208ff */
[----:B------:R-:W-:Y:S01]  /*2060*/  IMAD.SHL.U32 R6, R32, 0x40, RZ ;  /* 0x0000004020067824 */ /* 0x000fe200078e00ff */
[----:B------:R-:W-:Y:S01]  /*2070*/  LEA.HI R20, R11, R11, RZ, 0x1 ;  /* 0x0000000b0b147211 */ /* 0x000fe200078f08ff */
[----:B------:R-:W-:Y:S01]  /*2080*/  IMAD.SHL.U32 R7, R236, 0x20, RZ ;  /* 0x00000020ec077824 */ /* 0x000fe200078e00ff */
[----:B------:R-:W-:Y:S01]  /*2090*/  LEA.HI.X R5, R8, c[0x0][0x1f4], R2, 0x1, P1 ;  /* 0x00007d0008057a11 */ /* 0x000fe200008f0c02 */
[----:B------:R-:W-:Y:S01]  /*20a0*/  IMAD.MOV.U32 R2, RZ, RZ, R16 ;  /* 0x000000ffff027224 */ /* 0x000fe200078e0010 */
[----:B-1----:R-:W-:Y:S01]  /*20b0*/  SEL R31, RZ, 0xffffffff, P5 ;  /* 0xffffffffff1f7807 */ /* 0x002fe20002800000 */
[----:B------:R1:W-:Y:S01]  /*20c0*/  STL.64 [R1+0x18], R38 ;  /* 0x0000182601007387 */ /* 0x0003e20000100a00 */
[----:B------:R-:W-:-:S02]  /*20d0*/  ISETP.GE.AND P5, PT, R29, c[0x0][0x1fc], PT ;  /* 0x00007f001d007a0c */ /* 0x000fc40003fa6270 */
[----:B------:R-:W-:Y:S02]  /*20e0*/  SEL R29, RZ, 0x4, P3 ;  /* 0x00000004ff1d7807 */ /* 0x000fe40001800000 */
[----:B------:R-:W-:Y:S02]  /*20f0*/  ISETP.GE.AND P3, PT, R28, c[0x0][0x1fc], PT ;  /* 0x00007f001c007a0c */ /* 0x000fe40003f66270 */
[----:B------:R-:W-:Y:S02]  /*2100*/  SEL R28, RZ, 0x1, P2 ;  /* 0x00000001ff1c7807 */ /* 0x000fe40001000000 */
[----:B------:R-:W-:Y:S02]  /*2110*/  ISETP.GE.AND P2, PT, R27, c[0x0][0x1fc], PT ;  /* 0x00007f001b007a0c */ /* 0x000fe40003f46270 */
[----:B------:R-:W-:Y:S01]  /*2120*/  LOP3.LUT R3, R20, 0xfffffffe, RZ, 0xc0, !PT ;  /* 0xfffffffe14037812 */ /* 0x000fe200078ec0ff */
[----:B------:R-:W-:Y:S01]  /*2130*/  IMAD.IADD R20, R11, 0x1, -R9 ;  /* 0x000000010b147824 */ /* 0x000fe200078e0a09 */
[----:B------:R-:W-:-:S02]  /*2140*/  SEL R242, RZ, 0x8, P2 ;  /* 0x00000008fff27807 */ /* 0x000fc40001000000 */
[C---:B------:R-:W-:Y:S01]  /*2150*/  ISETP.LT.OR P1, PT, R0.reuse, 0x1, P6 ;  /* 0x000000010000780c */ /* 0x040fe20003721670 */
[----:B------:R-:W-:Y:S01]  /*2160*/  IMAD.IADD R26, R11, 0x1, -R3 ;  /* 0x000000010b1a7824 */ /* 0x000fe200078e0a03 */
[----:B------:R-:W-:Y:S01]  /*2170*/  ISETP.LT.OR P2, PT, R0, 0x1, P5 ;  /* 0x000000010000780c */ /* 0x000fe20002f41670 */
[----:B------:R-:W-:Y:S01]  /*2180*/  @!P0 IMAD.SHL.U32 R11, R166, 0x10, RZ ;  /* 0x00000010a60b8824 */ /* 0x000fe200078e00ff */
[----:B------:R-:W-:Y:S01]  /*2190*/  LOP3.LUT R9, R18, 0xffffffe0, RZ, 0xc0, !PT ;  /* 0xffffffe012097812 */ /* 0x000fe200078ec0ff */
[----:B------:R-:W-:Y:S01]  /*21a0*/  IMAD.IADD R3, R17, 0x1, R23 ;  /* 0x0000000111037824 */ /* 0x000fe200078e0217 */
[----:B------:R-:W-:Y:S02]  /*21b0*/  LOP3.LUT R8, R24, 0xfffffff0, RZ, 0xc0, !PT ;  /* 0xfffffff018087812 */ /* 0x000fe400078ec0ff */
[----:B------:R-:W-:Y:S01]  /*21c0*/  SEL R22, RZ, 0x4, P3 ;  /* 0x00000004ff167807 */ /* 0x000fe20001800000 */
[C---:B------:R-:W-:Y:S01]  /*21d0*/  IMAD.IADD R9, R166.reuse, 0x1, -R9 ;  /* 0x00000001a6097824 */ /* 0x040fe200078e0a09 */
[----:B------:R-:W-:Y:S01]  /*21e0*/  ISETP.GE.AND P3, PT, R27, c[0x0][0x1fc], PT ;  /* 0x00007f001b007a0c */ /* 0x000fe20003f66270 */
[----:B------:R-:W-:Y:S01]  /*21f0*/  IMAD.IADD R8, R166, 0x1, -R8 ;  /* 0x00000001a6087824 */ /* 0x000fe200078e0a08 */
[----:B------:R2:W-:Y:S01]  /*2200*/  @!P0 LDGSTS.E.BYPASS.LTC128B.128 [R11+0x20080], [R12.64] ;  /* 0x200800000c0b8fae */ /* 0x0005e2000b901d4c */
[C---:B------:R-:W-:Y:S01]  /*2210*/  ISETP.LT.OR P6, PT, R0.reuse, 0x21, P6 ;  /* 0x000000210000780c */ /* 0x040fe200037c1670 */
[----:B------:R-:W-:Y:S01]  /*2220*/  IMAD.WIDE.U32 R164, R21, c[0x0][0x240], R2 ;  /* 0x0000900015a47a25 */ /* 0x000fe200078e0002 */
[----:B------:R-:W-:Y:S01]  /*2230*/  ISETP.LT.OR P5, PT, R0, 0x21, P5 ;  /* 0x000000210000780c */ /* 0x000fe20002fa1670 */
[----:B------:R-:W0:Y:S01]  /*2240*/  LDGDEPBAR ;  /* 0x00000000000079af */ /* 0x000e220000000000 */
[----:B------:R-:W-:Y:S01]  /*2250*/  SHF.R.S32.HI R10, RZ, 0x1f, R8 ;  /* 0x0000001fff0a7819 */ /* 0x000fe20000011408 */
[----:B------:R-:W-:Y:S01]  /*2260*/  IMAD.SHL.U32 R3, R248, 0x8, RZ ;  /* 0x00000008f8037824 */ /* 0x000fe200078e00ff */
[----:B------:R-:W-:Y:S01]  /*2270*/  LEA.HI R2, R35, R166, RZ, 0x7 ;  /* 0x000000a623027211 */ /* 0x000fe200078f38ff */
[----:B------:R3:W-:Y:S01]  /*2280*/  LDGSTS.E.BYPASS.LTC128B.128 [R240+0x18080], [R4.64], !P1 ;  /* 0x1808000004f07fae */ /* 0x0007e2000c901d4c */
[----:B------:R-:W-:-:S02]  /*2290*/  ISETP.LT.OR P1, PT, R0, 0x1, P4 ;  /* 0x000000010000780c */ /* 0x000fc40002721670 */
[C---:B------:R-:W-:Y:S01]  /*22a0*/  ISETP.LT.OR P4, PT, R0.reuse, 0x21, P4 ;  /* 0x000000210000780c */ /* 0x040fe20002781670 */
[----:B------:R3:W-:Y:S01]  /*22b0*/  LDGSTS.E.BYPASS.LTC128B.128 [R240+0x1a080], [R4.64+0x80], !P2 ;  /* 0x1a08008004f07fae */ /* 0x0007e2000d101d4c */
[C---:B------:R-:W-:Y:S02]  /*22c0*/  ISETP.LT.OR P2, PT, R0.reuse, 0x1, P3 ;  /* 0x000000010000780c */ /* 0x040fe40001f41670 */
[----:B------:R-:W-:Y:S01]  /*22d0*/  ISETP.LT.OR P3, PT, R0, 0x21, P3 ;  /* 0x000000210000780c */ /* 0x000fe20001f61670 */
[C---:B------:R-:W-:Y:S01]  /*22e0*/  IMAD R0, R19.reuse, c[0x0][0x240], RZ ;  /* 0x0000900013007a24 */ /* 0x040fe200078e02ff */
[----:B------:R-:W-:Y:S01]  /*22f0*/  LEA.HI R230, R10, R8, RZ, 0x3 ;  /* 0x000000080ae67211 */ /* 0x000fe200078f18ff */
[----:B------:R-:W-:Y:S01]  /*2300*/  IMAD R10, R19, c[0x0][0x290], RZ ;  /* 0x0000a400130a7a24 */ /* 0x000fe200078e02ff */
[----:B------:R-:W-:Y:S01]  /*2310*/  LOP3.LUT R3, R3, 0x8, RZ, 0xc0, !PT ;  /* 0x0000000803037812 */ /* 0x000fe200078ec0ff */
[C---:B------:R-:W-:Y:S01]  /*2320*/  IMAD R19, R21.reuse, c[0x0][0x244], R0 ;  /* 0x0000910015137a24 */ /* 0x040fe200078e0200 */
[----:B------:R-:W-:Y:S01]  /*2330*/  STL.64 [R1+0x30], R164 ;  /* 0x000030a401007387 */ /* 0x000fe20000100a00 */
[----:B------:R-:W-:-:S03]  /*2340*/  IMAD R14, R21, c[0x0][0x294], R10 ;  /* 0x0000a500150e7a24 */ /* 0x000fc600078e020a */
[----:B------:R3:W-:Y:S01]  /*2350*/  LDGSTS.E.BYPASS.LTC128B.128 [R240+0x1c080], [R4.64+0x100], !P1 ;  /* 0x1c08010004f07fae */ /* 0x0007e2000c901d4c */
[----:B------:R-:W-:Y:S01]  /*2360*/  IMAD.IADD R36, R39, 0x1, R14 ;  /* 0x0000000127247824 */ /* 0x000fe200078e020e */
[----:B--2---:R-:W-:Y:S02]  /*2370*/  SHF.R.S32.HI R12, RZ, 0x1f, R9 ;  /* 0x0000001fff0c7819 */ /* 0x004fe40000011409 */
[----:B------:R-:W-:Y:S01]  /*2380*/  LOP3.LUT R11, R230, 0xfffffff8, RZ, 0xc0, !PT ;  /* 0xfffffff8e60b7812 */ /* 0x000fe200078ec0ff */
[----:B------:R3:W-:Y:S01]  /*2390*/  LDGSTS.E.BYPASS.LTC128B.128 [R240+0x1e080], [R4.64+0x180], !P2 ;  /* 0x1e08018004f07fae */ /* 0x0007e2000d101d4c */
[----:B------:R-:W-:Y:S01]  /*23a0*/  LEA.HI R17, R12, R9, RZ, 0x2 ;  /* 0x000000090c117211 */ /* 0x000fe200078f10ff */
[----:B------:R-:W-:Y:S02]  /*23b0*/  IMAD.SHL.U32 R230, R230, 0x40, RZ ;  /* 0x00000040e6e67824 */ /* 0x000fe400078e00ff */
[----:B------:R-:W-:Y:S01]  /*23c0*/  IMAD.IADD R16, R8, 0x1, -R11 ;  /* 0x0000000108107824 */ /* 0x000fe200078e0a0b */
[----:B------:R-:W-:Y:S01]  /*23d0*/  LOP3.LUT R0, R17, 0x7ffffffc, RZ, 0xc0, !PT ;  /* 0x7ffffffc11007812 */ /* 0x000fe200078ec0ff */
[----:B------:R-:W-:Y:S01]  /*23e0*/  IMAD.SHL.U32 R11, R30, 0x8, RZ ;  /* 0x000000081e0b7824 */ /* 0x000fe200078e00ff */
[----:B------:R-:W-:Y:S01]  /*23f0*/  LOP3.LUT R230, R230, 0xfffffe00, RZ, 0xc0, !PT ;  /* 0xfffffe00e6e67812 */ /* 0x000fe200078ec0ff */
[----:B------:R2:W-:Y:S02]  /*2400*/  STL [R1+0x28], R36 ;  /* 0x0000282401007387 */ /* 0x0005e40000100800 */
[----:B------:R-:W-:Y:S01]  /*2410*/  IMAD.IADD R12, R9, 0x1, -R0 ;  /* 0x00000001090c7824 */ /* 0x000fe200078e0a00 */
[----:B------:R-:W-:-:S02]  /*2420*/  SHF.R.S32.HI R0, RZ, 0x7, R2 ;  /* 0x00000007ff007819 */ /* 0x000fc40000011402 */
[----:B------:R-:W-:Y:S01]  /*2430*/  LOP3.LUT R2, R6, 0x1c0, RZ, 0xc0, !PT ;  /* 0x000001c006027812 */ /* 0x000fe200078ec0ff */
[----:B------:R-:W-:Y:S01]  /*2440*/  IMAD.SHL.U32 R6, R26, 0x10, RZ ;  /* 0x000000101a067824 */ /* 0x000fe200078e00ff */
[----:B------:R-:W-:Y:S01]  /*2450*/  LEA.HI R13, R0, R0, RZ, 0x1 ;  /* 0x00000000000d7211 */ /* 0x000fe200078f08ff */
[----:B------:R-:W-:Y:S01]  /*2460*/  IMAD R10, R236, 0x2, R0 ;  /* 0x00000002ec0a7824 */ /* 0x000fe200078e0200 */
[----:B------:R-:W-:Y:S02]  /*2470*/  SHF.R.U32.HI R9, RZ, 0x3, R2 ;  /* 0x00000003ff097819 */ /* 0x000fe40000011602 */
[----:B------:R-:W-:Y:S02]  /*2480*/  LOP3.LUT R8, R2, 0x10, R6, 0xf8, !PT ;  /* 0x0000001002087812 */ /* 0x000fe400078ef806 */
[C---:B------:R-:W-:Y:S02]  /*2490*/  LOP3.LUT R2, R9.reuse, R3, R2, 0x1e, !PT ;  /* 0x0000000309027212 */ /* 0x040fe400078e1e02 */
[----:B------:R-:W-:Y:S01]  /*24a0*/  LOP3.LUT R18, R9, R8, R3, 0x1e, !PT ;  /* 0x0000000809127212 */ /* 0x000fe200078e1e03 */
[----:B------:R-:W-:Y:S01]  /*24b0*/  IMAD.U32 R9, RZ, RZ, UR5 ;  /* 0x00000005ff097e24 */ /* 0x000fe2000f8e00ff */
[----:B------:R-:W-:Y:S01]  /*24c0*/  LOP3.LUT R3, R13, 0x1ffffffe, RZ, 0xc0, !PT ;  /* 0x1ffffffe0d037812 */ /* 0x000fe200078ec0ff */
[----:B------:R-:W-:Y:S01]  /*24d0*/  IMAD.U32 R2, R10, 0x200, R2 ;  /* 0x000002000a027824 */ /* 0x000fe200078e0002 */
[----:B------:R-:W-:Y:S01]  /*24e0*/  LOP3.LUT R6, R7, 0x20, RZ, 0xc0, !PT ;  /* 0x0000002007067812 */ /* 0x000fe200078ec0ff */
[----:B------:R-:W-:Y:S01]  /*24f0*/  IMAD.U32 R7, RZ, RZ, UR4 ;  /* 0x00000004ff077e24 */ /* 0x000fe2000f8e00ff */
[----:B------:R-:W-:Y:S01]  /*2500*/  UIADD3 UR5, UR14, 0x1, -UR9 ;  /* 0x000000010e057890 */ /* 0x000fe2000fffe809 */
[----:B------:R-:W-:Y:S01]  /*2510*/  IMAD.IADD R3, R0, 0x1, -R3 ;  /* 0x0000000100037824 */ /* 0x000fe200078e0a03 */
[----:B------:R-:W-:Y:S01]  /*2520*/  LOP3.LUT R13, R6, 0x18, R11, 0xf8, !PT ;  /* 0x00000018060d7812 */ /* 0x000fe200078ef80b */
[----:B------:R-:W-:Y:S01]  /*2530*/  IMAD.SHL.U32 R6, R31, 0x2, RZ ;  /* 0x000000021f067824 */ /* 0x000fe200078e00ff */
[----:B------:R-:W-:Y:S01]  /*2540*/  LEA R8, P1, R7, R4, 0x6 ;  /* 0x0000000407087211 */ /* 0x000fe200078230ff */
[----:B------:R-:W-:Y:S01]  /*2550*/  IMAD R250, R3, 0x4, R12 ;  /* 0x0000000403fa7824 */ /* 0x000fe200078e020c */
[----:B---3--:R-:W-:Y:S01]  /*2560*/  SHF.R.S32.HI R4, RZ, 0x2, R17 ;  /* 0x00000002ff047819 */ /* 0x008fe20000011411 */
[----:B------:R-:W-:Y:S01]  /*2570*/  IMAD.SHL.U32 R3, R25, 0x40, RZ ;  /* 0x0000004019037824 */ /* 0x000fe200078e00ff */
[----:B------:R-:W-:Y:S01]  /*2580*/  LOP3.LUT R11, R6, 0x2, R34, 0xe2, !PT ;  /* 0x00000002060b7812 */ /* 0x000fe200078ee222 */
[----:B------:R-:W-:Y:S01]  /*2590*/  IMAD.SHL.U32 R6, R0, 0x8, RZ ;  /* 0x0000000800067824 */ /* 0x000fe200078e00ff */
[----:B------:R-:W-:Y:S01]  /*25a0*/  LEA.HI.X R9, R7, R5, R9, 0x6, P1 ;  /* 0x0000000507097211 */ /* 0x000fe200008f3409 */
[----:B------:R-:W-:Y:S01]  /*25b0*/  IMAD.SHL.U32 R10, R15, 0x2, RZ ;  /* 0x000000020f0a7824 */ /* 0x000fe200078e00ff */
[----:B------:R-:W-:Y:S01]  /*25c0*/  LOP3.LUT R3, R3, 0x1c0, RZ, 0xc0, !PT ;  /* 0x000001c003037812 */ /* 0x000fe200078ec0ff */
[----:B------:R-:W-:Y:S01]  /*25d0*/  IMAD R241, R20, 0x10, R4 ;  /* 0x0000001014f17824 */ /* 0x000fe200078e0204 */
[----:B------:R-:W-:Y:S01]  /*25e0*/  IADD3 R0, P1, R38, UR17, RZ ;  /* 0x0000001126007c10 */ /* 0x000fe2000ff3e0ff */
[----:B------:R3:W-:Y:S01]  /*25f0*/  LDGSTS.E.BYPASS.LTC128B.128 [R240+0x19080], [R8.64], !P6 ;  /* 0x1908000008f07fae */ /* 0x0007e2000f101d4c */
[----:B------:R-:W-:Y:S01]  /*2600*/  LOP3.LUT R7, R3, 0x8, R6, 0xf8, !PT ;  /* 0x0000000803077812 */ /* 0x000fe200078ef806 */
[----:B------:R-:W-:Y:S01]  /*2610*/  IMAD.SHL.U32 R250, R250, 0x2, RZ ;  /* 0x00000002fafa7824 */ /* 0x000fe200078e00ff */
[----:B------:R-:W-:Y:S01]  /*2620*/  SHF.R.U32.HI R6, RZ, 0x3, R3 ;  /* 0x00000003ff067819 */ /* 0x000fe20000011603 */
[----:B------:R3:W-:Y:S01]  /*2630*/  LDGSTS.E.BYPASS.LTC128B.128 [R240+0x1b080], [R8.64+0x80], !P5 ;  /* 0x1b08008008f07fae */ /* 0x0007e2000e901d4c */
[----:B------:R-:W-:Y:S01]  /*2640*/  IADD3.X R3, R36, UR15, RZ, P1, !PT ;  /* 0x0000000f24037c10 */ /* 0x000fe20008ffe4ff */
[----:B------:R-:W-:Y:S01]  /*2650*/  USHF.L.U32 UR15, UR4, 0x5, URZ ;  /* 0x00000005040f7899 */ /* 0x000fe2000800063f */
[----:B------:R-:W-:Y:S01]  /*2660*/  LEA R14, P1, R0, c[0x0][0x280], 0x2 ;  /* 0x0000a000000e7a11 */ /* 0x000fe200078210ff */
[----:B------:R3:W-:Y:S01]  /*2670*/  LDGSTS.E.BYPASS.LTC128B.128 [R240+0x1d080], [R8.64+0x100], !P4 ;  /* 0x1d08010008f07fae */ /* 0x0007e2000e101d4c */
[----:B------:R-:W-:Y:S01]  /*2680*/  LOP3.LUT R10, R10, 0x2, R28, 0xe2, !PT ;  /* 0x000000020a0a7812 */ /* 0x000fe200078ee21c */
[----:B------:R-:W-:Y:S01]  /*2690*/  ULDC UR4, c[0x0][0x2a0] ;  /* 0x0000a80000047ab9 */ /* 0x000fe20000000800 */
[----:B------:R-:W-:Y:S01]  /*26a0*/  LEA.HI.X R15, R0, c[0x0][0x284], R3, 0x2, P1 ;  /* 0x0000a100000f7a11 */ /* 0x000fe200008f1403 */
[----:B------:R-:W-:Y:S01]  /*26b0*/  IMAD.SHL.U32 R3, R16, 0x40, RZ ;  /* 0x0000004010037824 */ /* 0x000fe200078e00ff */
[----:B------:R-:W-:Y:S01]  /*26c0*/  LOP3.LUT R0, R33, 0x3ffffffc, RZ, 0xc0, !PT ;  /* 0x3ffffffc21007812 */ /* 0x000fe200078ec0ff */
[----:B------:R3:W-:Y:S01]  /*26d0*/  LDGSTS.E.BYPASS.LTC128B.128 [R240+0x1f080], [R8.64+0x180], !P3 ;  /* 0x1f08018008f07fae */ /* 0x0007e2000d901d4c */
[----:B------:R-:W-:Y:S01]  /*26e0*/  LOP3.LUT R243, R243, R11, R29, 0xfe, !PT ;  /* 0x0000000bf3f37212 */ /* 0x000fe200078efe1d */
[----:B------:R-:W-:Y:S01]  /*26f0*/  IMAD.MOV.U32 R11, RZ, RZ, 0x10 ;  /* 0x00000010ff0b7424 */ /* 0x000fe200078e00ff */
[----:B------:R-:W-:Y:S01]  /*2700*/  LOP3.LUT R12, R7, R6, RZ, 0x3c, !PT ;  /* 0x00000006070c7212 */ /* 0x000fe200078e3cff */
[----:B------:R-:W-:Y:S01]  /*2710*/  IMAD.IADD R7, R166, 0x1, -R0 ;  /* 0x00000001a6077824 */ /* 0x000fe200078e0a00 */
[----:B------:R-:W-:Y:S01]  /*2720*/  LOP3.LUT R242, R242, R10, R22, 0xfe, !PT ;  /* 0x0000000af2f27212 */ /* 0x000fe200078efe16 */
[----:B------:R-:W-:Y:S01]  /*2730*/  IMAD.SHL.U32 R10, R20, 0x400, RZ ;  /* 0x00000400140a7824 */ /* 0x000fe200078e00ff */
[----:B------:R-:W-:Y:S01]  /*2740*/  R2P PR, R16, 0x6 ;  /* 0x0000000610007804 */ /* 0x000fe20000000000 */
[C---:B------:R-:W-:Y:S01]  /*2750*/  IMAD R0, R236.reuse, 0x200, R18 ;  /* 0x00000200ec007824 */ /* 0x040fe200078e0212 */
[----:B------:R-:W-:Y:S01]  /*2760*/  LOP3.LUT R3, R3, 0x1c0, RZ, 0xc0, !PT ;  /* 0x000001c003037812 */ /* 0x000fe200078ec0ff */
[----:B------:R-:W-:Y:S01]  /*2770*/  IMAD.SHL.U32 R236, R236, 0x8, RZ ;  /* 0x00000008ecec7824 */ /* 0x000fe200078e00ff */
[----:B------:R-:W-:Y:S01]  /*2780*/  ULOP3.LUT UR4, URZ, UR4, URZ, 0x33, !UPT ;  /* 0x000000043f047292 */ /* 0x000fe2000f8e333f */
[----:B------:R-:W-:Y:S01]  /*2790*/  SEL R5, R11, 0xfffffff0, !P1 ;  /* 0xfffffff00b057807 */ /* 0x000fe20004800000 */
[----:B------:R-:W-:Y:S01]  /*27a0*/  IMAD R7, R7, 0x2, R10 ;  /* 0x0000000207077824 */ /* 0x000fe200078e020a */
[----:B------:R-:W-:Y:S01]  /*27b0*/  SEL R4, R246, 0xffffffe0, !P2 ;  /* 0xffffffe0f6047807 */ /* 0x000fe20005000000 */
[----:B------:R-:W-:Y:S01]  /*27c0*/  IMAD.SHL.U32 R2, R2, 0x2, RZ ;  /* 0x0000000202027824 */ /* 0x000fe200078e00ff */
[----:B------:R-:W-:Y:S01]  /*27d0*/  R2P PR, R32, 0x6 ;  /* 0x0000000620007804 */ /* 0x000fe20000000000 */
[----:B------:R-:W-:Y:S01]  /*27e0*/  IMAD.IADD R12, R12, 0x1, R7 ;  /* 0x000000010c0c7824 */ /* 0x000fe200078e0207 */
[--C-:B------:R-:W-:Y:S01]  /*27f0*/  SHF.R.U32.HI R6, RZ, 0x3, R3.reuse ;  /* 0x00000003ff067819 */ /* 0x100fe20000011603 */
[----:B------:R-:W-:Y:S01]  /*2800*/  IMAD.SHL.U32 R235, R0, 0x2, RZ ;  /* 0x0000000200eb7824 */ /* 0x000fe200078e00ff */
[----:B------:R-:W-:Y:S01]  /*2810*/  LOP3.LUT R236, R3, 0x8, R236, 0xf8, !PT ;  /* 0x0000000803ec7812 */ /* 0x000fe200078ef8ec */
[----:B------:R-:W-:Y:S01]  /*2820*/  IMAD.SHL.U32 R244, R12, 0x2, RZ ;  /* 0x000000020cf47824 */ /* 0x000fe200078e00ff */
[----:B------:R-:W-:Y:S01]  /*2830*/  LOP3.LUT R7, R6, R13, R3, 0x1e, !PT ;  /* 0x0000000d06077212 */ /* 0x000fe200078e1e03 */
[----:B-1----:R-:W-:Y:S01]  /*2840*/  CS2R R38, SRZ ;  /* 0x0000000000267805 */ /* 0x002fe2000001ff00 */
[----:B------:R-:W-:Y:S01]  /*2850*/  SEL R3, R11, 0xfffffff0, !P1 ;  /* 0xfffffff00b037807 */ /* 0x000fe20004800000 */
[----:B------:R-:W-:Y:S01]  /*2860*/  IMAD R11, R26, 0x400, R230 ;  /* 0x000004001a0b7824 */ /* 0x000fe200078e02e6 */
[----:B------:R-:W-:Y:S01]  /*2870*/  SEL R228, R246, 0xffffffe0, !P2 ;  /* 0xffffffe0f6e47807 */ /* 0x000fe20005000000 */
[----:B---3--:R-:W-:Y:S01]  /*2880*/  IMAD.IADD R8, R165, 0x1, R19 ;  /* 0x00000001a5087824 */ /* 0x008fe200078e0213 */
[----:B------:R-:W-:Y:S01]  /*2890*/  R2P PR, R25, 0x6 ;  /* 0x0000000619007804 */ /* 0x000fe20000000000 */
[----:B------:R-:W-:Y:S01]  /*28a0*/  IMAD R3, R3, 0x2, R2 ;  /* 0x0000000203037824 */ /* 0x000fe200078e0202 */
[----:B------:R-:W-:Y:S01]  /*28b0*/  ISETP.GE.AND P6, PT, R166, 0x10, PT ;  /* 0x00000010a600780c */ /* 0x000fe20003fc6270 */
[----:B------:R-:W-:Y:S01]  /*28c0*/  IMAD.IADD R232, R0, 0x1, R228 ;  /* 0x0000000100e87824 */ /* 0x000fe200078e02e4 */
[----:B------:R-:W-:Y:S01]  /*28d0*/  LOP3.LUT R236, R236, R6, RZ, 0x3c, !PT ;  /* 0x00000006ecec7212 */ /* 0x000fe200078e3cff */
[----:B------:R1:W-:Y:S01]  /*28e0*/  STL [R1+0x2c], R8 ;  /* 0x00002c0801007387 */ /* 0x0003e20000100800 */
[-C--:B------:R-:W-:Y:S01]  /*28f0*/  LOP3.LUT R6, R7, R230.reuse, RZ, 0xfc, !PT ;  /* 0x000000e607067212 */ /* 0x080fe200078efcff */
[----:B------:R-:W-:Y:S01]  /*2900*/  IMAD R229, R228, 0x2, R2 ;  /* 0x00000002e4e57824 */ /* 0x000fe200078e0202 */
[C---:B------:R-:W-:Y:S01]  /*2910*/  IADD3 R7, R244.reuse, 0x20280, RZ ;  /* 0x00020280f4077810 */ /* 0x040fe20007ffe0ff */
[----:B--2---:R-:W-:Y:S01]  /*2920*/  CS2R R36, SRZ ;  /* 0x0000000000247805 */ /* 0x004fe2000001ff00 */
[----:B------:R-:W-:Y:S01]  /*2930*/  IADD3 R245, R244, 0x202c0, RZ ;  /* 0x000202c0f4f57810 */ /* 0x000fe20007ffe0ff */
[----:B------:R-:W-:Y:S01]  /*2940*/  IMAD.SHL.U32 R0, R6, 0x2, RZ ;  /* 0x0000000206007824 */ /* 0x000fe200078e00ff */
[C---:B------:R-:W-:Y:S01]  /*2950*/  IADD3 R230, R236.reuse, R230, R10 ;  /* 0x000000e6ece67210 */ /* 0x040fe20007ffe00a */
[----:B------:R-:W-:Y:S01]  /*2960*/  IMAD.IADD R236, R236, 0x1, R11 ;  /* 0x00000001ecec7824 */ /* 0x000fe200078e020b */
[----:B------:R-:W-:Y:S01]  /*2970*/  @P2 IADD3 R245, R7, -0x40, RZ ;  /* 0xffffffc007f52810 */ /* 0x000fe20007ffe0ff */
[----:B------:R-:W-:Y:S01]  /*2980*/  @!P6 IMAD.SHL.U32 R7, R166, 0x10, RZ ;  /* 0x00000010a607e824 */ /* 0x000fe200078e00ff */
[----:B------:R-:W-:Y:S01]  /*2990*/  SEL R246, R246, 0xffffffe0, !P1 ;  /* 0xffffffe0f6f67807 */ /* 0x000fe20004800000 */
[----:B------:R-:W-:Y:S01]  /*29a0*/  IMAD.SHL.U32 R230, R230, 0x2, RZ ;  /* 0x00000002e6e67824 */ /* 0x000fe200078e00ff */
[----:B------:R-:W-:Y:S01]  /*29b0*/  LEA R236, R236, 0x22280, 0x1 ;  /* 0x00022280ecec7811 */ /* 0x000fe200078e08ff */
[----:B------:R-:W-:Y:S01]  /*29c0*/  IMAD R228, R228, 0x2, R3 ;  /* 0x00000002e4e47824 */ /* 0x000fe200078e0203 */
[----:B------:R2:W-:Y:S01]  /*29d0*/  @!P6 LDGSTS.E.BYPASS.LTC128B.128 [R7+0x20180], [R14.64] ;  /* 0x201800000e07efae */ /* 0x0005e2000b901d4c */
[C---:B------:R-:W-:Y:S01]  /*29e0*/  IMAD R231, R5.reuse, 0x2, R230 ;  /* 0x0000000205e77824 */ /* 0x040fe200078e02e6 */
[----:B------:R-:W-:Y:S01]  /*29f0*/  IADD3 R252, -R250, UR16, RZ ;  /* 0x00000010fafc7c10 */ /* 0x000fe2000fffe1ff */
[----:B------:R-:W-:Y:S01]  /*2a00*/  IMAD R237, R5, 0x2, R236 ;  /* 0x0000000205ed7824 */ /* 0x000fe200078e02ec */
[----:B------:R-:W0:Y:S01]  /*2a10*/  LDGDEPBAR ;  /* 0x00000000000079af */ /* 0x000e220000000000 */
[----:B------:R-:W-:Y:S01]  /*2a20*/  IMAD.IADD R247, R244, 0x1, R246 ;  /* 0x00000001f4f77824 */ /* 0x000fe200078e02f6 */
[----:B------:R-:W-:Y:S01]  /*2a30*/  ULDC UR17, c[0x0][0x2a8] ;  /* 0x0000aa0000117ab9 */ /* 0x000fe20000000800 */
[----:B------:R-:W-:Y:S01]  /*2a40*/  IMAD.SHL.U32 R232, R232, 0x2, RZ ;  /* 0x00000002e8e87824 */ /* 0x000fe200078e00ff */
[----:B------:R-:W-:Y:S01]  /*2a50*/  UIADD3 UR14, UR14, -UR8, URZ ;  /* 0x800000080e0e7290 */ /* 0x000fe2000fffe03f */
[----:B------:R-:W-:Y:S01]  /*2a60*/  IMAD.IADD R246, R246, 0x1, R245 ;  /* 0x00000001f6f67824 */ /* 0x000fe200078e02f5 */
[----:B------:R-:W-:Y:S01]  /*2a70*/  UISETP.GE.AND UP1, UPT, UR17, 0x1, UPT ;  /* 0x000000011100788c */ /* 0x000fe2000bf26270 */
[----:B------:R-:W-:-:S02]  /*2a80*/  IMAD R234, R4, 0x2, R230 ;  /* 0x0000000204ea7824 */ /* 0x000fc400078e02e6 */
[C---:B------:R-:W-:Y:S02]  /*2a90*/  IMAD R239, R4.reuse, 0x2, R236 ;  /* 0x0000000204ef7824 */ /* 0x040fe400078e02ec */
[C---:B------:R-:W-:Y:S02]  /*2aa0*/  IMAD R233, R4.reuse, 0x2, R231 ;  /* 0x0000000204e97824 */ /* 0x040fe400078e02e7 */
[----:B------:R-:W-:Y:S02]  /*2ab0*/  IMAD R238, R4, 0x2, R237 ;  /* 0x0000000204ee7824 */ /* 0x000fe400078e02ed */
[----:B--2---:R-:W-:-:S05]  /*2ac0*/  IMAD.U32 R7, RZ, RZ, UR5 ;  /* 0x00000005ff077e24 */ /* 0x004fca000f8e00ff */
[----:B------:R-:W-:-:S04]  /*2ad0*/  IADD3 R7, R7, -UR8, -R250 ;  /* 0x8000000807077c10 */ /* 0x000fc8000fffe8fa */
[C---:B------:R-:W-:Y:S02]  /*2ae0*/  IADD3 R249, R7.reuse, c[0x0][0x2a4], RZ ;  /* 0x0000a90007f97a10 */ /* 0x040fe40007ffe0ff */
[----:B-1----:R-:W-:Y:S02]  /*2af0*/  IADD3 R251, R7, UR4, RZ ;  /* 0x0000000407fb7c10 */ /* 0x002fe4000fffe0ff */
.L_x_895:
[----:B------:R-:W-:Y:S04]  /*2b00*/  DEPBAR.LE SB0, 0x0 ;  /* 0x000080000000791a */ /* 0x000fe80000000000 */
[----:B------:R-:W-:Y:S01]  /*2b10*/  BAR.SYNC.DEFER_BLOCKING 0x0 ;  /* 0x0000000000007b1d */ /* 0x000fe20000010000 */
[----:B------:R-:W-:Y:S05]  /*2b20*/  PLOP3.LUT P1, PT, PT, PT, UP1, 0x40, 0x0 ;  /* 0x000000000000781c */ /* 0x000fea0003f2e818 */
        /* <DEDUP_REMOVED lines=114> */
[----:B------:R-:W-:Y:S01]  /*3250*/  IADD3 R197, R249, R21, RZ ;  /* 0x00000015f9c57210 */ /* 0x000fe20007ffe0ff */
[----:B------:R-:W-:Y:S03]  /*3260*/  IMAD.IADD R196, R251, 0x1, R21 ;  /* 0x00000001fbc47824 */ /* 0x000fe600078e0215 */
[C---:B---3--:R-:W-:Y:S04]  /*3270*/  HMMA.16816.F32 R12, R24.reuse, R32, R12 ;  /* 0x00000020180c723c */ /* 0x048fe8000000180c */
[----:B------:R-:W-:Y:S04]  /*3280*/  IMNMX R197, R252, R197, PT ;  /* 0x000000c5fcc57217 */ /* 0x000fe80003800200 */
[----:B------:R-:W-:Y:S01]  /*3290*/  HMMA.16816.F32 R16, R24, R34, R16 ;  /* 0x000000221810723c */ /* 0x000fe20000001810 */
[----:B------:R-:W-:-:S07]  /*32a0*/  @P1 BRA `(.L_x_885) ;  /* 0x0000019000001947 */ /* 0x000fce0003800000 */
        /* <DEDUP_REMOVED lines=13> */
.L_x_887:
[----:B------:R-:W-:Y:S04]  /*3380*/  MOV R22, c[0x0][0x2a8] ;  /* 0x0000aa0000167a02 */ /* 0x000fe80000000f00 */
[----:B------:R-:W-:Y:S11]  /*3390*/  ISETP.NE.AND P1, PT, R22, 0x1, PT ;  /* 0x000000011600780c */ /* 0x000ff60003f25270 */
[----:B------:R-:W-:Y:S02]  /*33a0*/  @!UPT UIADD3 URZ, URZ, URZ, URZ ;  /* 0x0000003f3f3ff290 */ /* 0x000fe4000fffe03f */
[----:B------:R-:W-:Y:S05]  /*33b0*/  @P1 IMAD.HI.U32 R22, R20, c[0x0][0x2ac], RZ ;  /* 0x0000ab0014161a27 */ /* 0x000fea00078e00ff */
[----:B------:R-:W-:Y:S02]  /*33c0*/  @P1 SHF.R.U32.HI R20, RZ, c[0x0][0x2b0], R22 ;  /* 0x0000ac00ff141a19 */ /* 0x000fe40000011616 */
.L_x_888:
[----:B------:R-:W-:Y:S05]  /*33d0*/  BSYNC B0 ;  /* 0x0000000000007941 */ /* 0x000fea0003800000 */
.L_x_886:
[----:B------:R-:W-:Y:S04]  /*33e0*/  IMAD.MOV.U32 R22, RZ, RZ, c[0x0][0x2a8] ;  /* 0x0000aa00ff167624 */ /* 0x000fe800078e00ff */
[----:B------:R-:W-:Y:S04]  /*33f0*/  IMAD R20, R20, R22, -UR9 ;  /* 0x8000000914147e24 */ /* 0x000fe8000f8e0216 */
[----:B------:R-:W-:Y:S05]  /*3400*/  IMAD.IADD R20, R20, 0x1, -R250 ;  /* 0x0000000114147824 */ /* 0x000fea00078e0afa */
[----:B------:R-:W-:Y:S02]  /*3410*/  IADD3 R22, R20, c[0x0][0x2a8], RZ ;  /* 0x0000aa0014167a10 */ /* 0x000fe40007ffe0ff */
[----:B------:R-:W-:Y:S02]  /*3420*/  IMNMX R196, R196, R20, !PT ;  /* 0x00000014c4c47217 */ /* 0x000fe40007800200 */
[----:B------:R-:W-:Y:S02]  /*3430*/  IMNMX R197, R197, R22, PT ;  /* 0x00000016c5c57217 */ /* 0x000fe40003800200 */
.L_x_885:
[----:B------:R-:W-:Y:S02]  /*3440*/  PLOP3.LUT P1, PT, PT, PT, UP1, 0x40, 0x0 ;  /* 0x000000000000781c */ /* 0x000fe40003f2e818 */
[----:B------:R-:W-:Y:S05]  /*3450*/  IADD3 R20, R21, 0x8, RZ ;  /* 0x0000000815147810 */ /* 0x000fea0007ffe0ff */
[--C-:B------:R-:W-:Y:S02]  /*3460*/  IMAD.IADD R199, R249, 0x1, R20.reuse ;  /* 0x00000001f9c77824 */ /* 0x100fe400078e0214 */
[----:B------:R-:W-:Y:S03]  /*3470*/  IMAD.IADD R198, R251, 0x1, R20 ;  /* 0x00000001fbc67824 */ /* 0x000fe600078e0214 */
[----:B------:R-:W-:Y:S01]  /*3480*/  IMNMX R199, R252, R199, PT ;  /* 0x000000c7fcc77217 */ /* 0x000fe20003800200 */
[----:B------:R-:W-:-:S05]  /*3490*/  @P1 BRA `(.L_x_889) ;  /* 0x0000019000001947 */ /* 0x000fca0003800000 */
        /* <DEDUP_REMOVED lines=13> */
.L_x_891:
[----:B------:R-:W-:Y:S04]  /*3570*/  MOV R21, c[0x0][0x2a8] ;  /* 0x0000aa0000157a02 */ /* 0x000fe80000000f00 */
[----:B------:R-:W-:Y:S11]  /*3580*/  ISETP.NE.AND P1, PT, R21, 0x1, PT ;  /* 0x000000011500780c */ /* 0x000ff60003f25270 */
[----:B------:R-:W-:Y:S02]  /*3590*/  @!UPT UIADD3 URZ, URZ, URZ, URZ ;  /* 0x0000003f3f3ff290 */ /* 0x000fe4000fffe03f */
[----:B------:R-:W-:Y:S05]  /*35a0*/  @P1 IMAD.HI.U32 R21, R20, c[0x0][0x2ac], RZ ;  /* 0x0000ab0014151a27 */ /* 0x000fea00078e00ff */
[----:B------:R-:W-:Y:S02]  /*35b0*/  @P1 SHF.R.U32.HI R20, RZ, c[0x0][0x2b0], R21 ;  /* 0x0000ac00ff141a19 */ /* 0x000fe40000011615 */
.L_x_892:
[----:B------:R-:W-:Y:S05]  /*35c0*/  BSYNC B0 ;  /* 0x0000000000007941 */ /* 0x000fea0003800000 */
.L_x_890:
[----:B------:R-:W-:Y:S04]  /*35d0*/  IMAD.MOV.U32 R21, RZ, RZ, c[0x0][0x2a8] ;  /* 0x0000aa00ff157624 */ /* 0x000fe800078e00ff */
[----:B------:R-:W-:Y:S04]  /*35e0*/  IMAD R20, R20, R21, -UR9 ;  /* 0x8000000914147e24 */ /* 0x000fe8000f8e0215 */
[----:B------:R-:W-:Y:S05]  /*35f0*/  IMAD.IADD R20, R20, 0x1, -R250 ;  /* 0x0000000114147824 */ /* 0x000fea00078e0afa */
[----:B------:R-:W-:Y:S02]  /*3600*/  IADD3 R21, R20, c[0x0][0x2a8], RZ ;  /* 0x0000aa0014157a10 */ /* 0x000fe40007ffe0ff */
[----:B------:R-:W-:Y:S02]  /*3610*/  IMNMX R198, R198, R20, !PT ;  /* 0x00000014c6c67217 */ /* 0x000fe40007800200 */
[----:B------:R-:W-:Y:S02]  /*3620*/  IMNMX R199, R199, R21, PT ;  /* 0x00000015c7c77217 */ /* 0x000fe40003800200 */
.L_x_889:
        /* <DEDUP_REMOVED lines=179> */
[C---:B--2---:R-:W-:Y:S08]  /*4160*/  HMMA.16816.F32 R28, R164.reuse, R4, R28 ;  /* 0x00000004a41c723c */ /* 0x044ff0000000181c */
[----:B------:R-:W-:Y:S07]  /*4170*/  HMMA.16816.F32 R32, R164, R6, R32 ;  /* 0x00000006a420723c */ /* 0x000fee0000001820 */
        /* <DEDUP_REMOVED lines=188> */
[C---:B------:R-:W-:Y:S01]  /*4d40*/  LOP3.LUT P5, RZ, R242.reuse, 0x1, RZ, 0xc0, !PT ;  /* 0x00000001f2ff7812 */ /* 0x040fe200078ac0ff */
[----:B------:R-:W-:Y:S01]  /*4d50*/  IMAD.U32 R16, RZ, RZ, UR10 ;  /* 0x0000000aff107e24 */ /* 0x000fe2000f8e00ff */
[----:B------:R-:W3:Y:S01]  /*4d60*/  LDL R202, [R1+0x10] ;  /* 0x0000100001ca7983 */ /* 0x000ee20000100800 */
[----:B------:R-:W-:Y:S01]  /*4d70*/  LOP3.LUT P4, RZ, R242, 0x2, RZ, 0xc0, !PT ;  /* 0x00000002f2ff7812 */ /* 0x000fe2000788c0ff */
[----:B------:R-:W-:Y:S02]  /*4d80*/  UIMAD.WIDE.U32 UR18, UR16, UR4, URZ ;  /* 0x00000004101272a5 */ /* 0x000fe4000f8e003f */
[----:B------:R-:W4:Y:S01]  /*4d90*/  LDL.64 R206, [R1+0x18] ;  /* 0x0000180001ce7983 */ /* 0x000f220000100a00 */
[----:B------:R-:W-:Y:S03]  /*4da0*/  USHF.R.S32.HI UR17, URZ, 0x1f, UR16 ;  /* 0x0000001f3f117899 */ /* 0x000fe60008011410 */
[----:B------:R-:W5:Y:S01]  /*4db0*/  LDL R203, [R1+0x28] ;  /* 0x0000280001cb7983 */ /* 0x000f620000100800 */
[----:B------:R-:W-:Y:S02]  /*4dc0*/  UIMAD UR17, UR17, UR4, URZ ;  /* 0x00000004111172a4 */ /* 0x000fe4000f8e023f */
[----:B------:R-:W-:Y:S02]  /*4dd0*/  USHF.L.U32 UR4, UR18, 0x6, URZ ;  /* 0x0000000612047899 */ /* 0x000fe4000800063f */
[----:B------:R-:W-:Y:S02]  /*4de0*/  UIMAD UR17, UR16, UR5, UR17 ;  /* 0x00000005101172a4 */ /* 0x000fe4000f8e0211 */
[----:B------:R-:W-:Y:S02]  /*4df0*/  USHF.L.U32 UR5, UR16, 0x6, URZ ;  /* 0x0000000610057899 */ /* 0x000fe4000800063f */
[----:B------:R-:W-:Y:S04]  /*4e00*/  UIADD3 UR17, UR19, UR17, URZ ;  /* 0x0000001113117290 */ /* 0x000fe8000fffe03f */
[----:B------:R-:W-:Y:S01]  /*4e10*/  USHF.L.U64.HI UR17, UR18, 0x6, UR17 ;  /* 0x0000000612117899 */ /* 0x000fe20008010211 */
[----:B------:R-:W-:Y:S02]  /*4e20*/  IMAD.U32 R10, RZ, RZ, UR5 ;  /* 0x00000005ff0a7e24 */ /* 0x000fe4000f8e00ff */
[----:B------:R-:W-:Y:S01]  /*4e30*/  IMAD.U32 R15, RZ, RZ, UR5 ;  /* 0x00000005ff0f7e24 */ /* 0x000fe2000f8e00ff */
[----:B--2---:R-:W-:Y:S04]  /*4e40*/  IADD3 R8, P2, R204, UR4, RZ ;  /* 0x00000004cc087c10 */ /* 0x004fe8000ff5e0ff */
[----:B------:R-:W-:Y:S02]  /*4e50*/  LEA R12, P1, R8, c[0x0][0x1f0], 0x1 ;  /* 0x00007c00080c7a11 */ /* 0x000fe400078208ff */
[----:B---3--:R-:W-:Y:S04]  /*4e60*/  IADD3.X R9, R202, UR17, RZ, P2, !PT ;  /* 0x00000011ca097c10 */ /* 0x008fe800097fe4ff */
[----:B------:R-:W-:Y:S01]  /*4e70*/  LEA.HI.X R13, R8, c[0x0][0x1f4], R9, 0x1, P1 ;  /* 0x00007d00080d7a11 */ /* 0x000fe200008f0c09 */
[----:B------:R-:W-:Y:S01]  /*4e80*/  IMAD.U32 R9, RZ, RZ, UR15 ;  /* 0x0000000fff097e24 */ /* 0x000fe2000f8e00ff */
[----:B------:R-:W-:Y:S02]  /*4e90*/  IADD3 R8, -R248, UR8, -R10 ;  /* 0x00000008f8087c10 */ /* 0x000fe4000fffe90a */
[----:B----4-:R-:W-:Y:S02]  /*4ea0*/  IADD3 R11, P1, R206, UR5, RZ ;  /* 0x00000005ce0b7c10 */ /* 0x010fe4000ff3e0ff */
[----:B------:R-:W-:Y:S02]  /*4eb0*/  ISETP.LT.OR P6, PT, R8, 0x1, !P5 ;  /* 0x000000010800780c */ /* 0x000fe40006fc1670 */
[----:B------:R-:W-:Y:S02]  /*4ec0*/  IADD3 R9, P3, P2, R204, UR4, R9 ;  /* 0x00000004cc097c10 */ /* 0x000fe4000fa7e009 */
[----:B-----5:R-:W-:Y:S02]  /*4ed0*/  LEA.HI.X.SX32 R15, R15, R203, 0x1, P1 ;  /* 0x000000cb0f0f7211 */ /* 0x020fe400008f0eff */
[----:B------:R-:W-:Y:S02]  /*4ee0*/  ISETP.LT.OR P1, PT, R8, 0x1, !P4 ;  /* 0x000000010800780c */ /* 0x000fe40006721670 */
[----:B------:R-:W-:Y:S02]  /*4ef0*/  IADD3.X R16, R202, UR17, R16, P3, P2 ;  /* 0x00000011ca107c10 */ /* 0x000fe40009fe4410 */
[----:B------:R-:W1:Y:S01]  /*4f00*/  S2R R202, SR_TID.X ;  /* 0x0000000000ca7919 */ /* 0x000e620000002100 */
[----:B------:R-:W-:Y:S02]  /*4f10*/  LEA R14, P2, R11, c[0x0][0x280], 0x2 ;  /* 0x0000a0000b0e7a11 */ /* 0x000fe400078410ff */
[----:B------:R-:W-:Y:S01]  /*4f20*/  LEA R10, P3, R9, c[0x0][0x1f0], 0x1 ;  /* 0x00007c00090a7a11 */ /* 0x000fe200078608ff */
[----:B------:R-:W-:Y:S01]  /*4f30*/  @!PT LDS RZ, [RZ] ;  /* 0x00000000fffff984 */ /* 0x000fe20000000800 */
[----:B------:R-:W-:Y:S01]  /*4f40*/  @!PT LDS RZ, [RZ] ;  /* 0x00000000fffff984 */ /* 0x000fe20000000800 */
[----:B------:R-:W-:Y:S01]  /*4f50*/  @!PT LDS RZ, [RZ] ;  /* 0x00000000fffff984 */ /* 0x000fe20000000800 */
[----:B------:R2:W-:Y:S01]  /*4f60*/  LDGSTS.E.BYPASS.LTC128B.128 [R240+0x18080], [R12.64], !P6 ;  /* 0x180800000cf07fae */ /* 0x0005e2000f101d4c */
[----:B------:R-:W-:Y:S02]  /*4f70*/  LEA.HI.X R15, R11, c[0x0][0x284], R15, 0x2, P2 ;  /* 0x0000a1000b0f7a11 */ /* 0x000fe400010f140f */
[----:B------:R-:W-:Y:S02]  /*4f80*/  LOP3.LUT P2, RZ, R242, 0x4, RZ, 0xc0, !PT ;  /* 0x00000004f2ff7812 */ /* 0x000fe4000784c0ff */
[----:B------:R2:W-:Y:S01]  /*4f90*/  LDGSTS.E.BYPASS.LTC128B.128 [R240+0x1a080], [R12.64+0x80], !P1 ;  /* 0x1a0800800cf07fae */ /* 0x0005e2000c901d4c */
[----:B------:R-:W-:Y:S02]  /*4fa0*/  LEA.HI.X R11, R9, c[0x0][0x1f4], R16, 0x1, P3 ;  /* 0x00007d00090b7a11 */ /* 0x000fe400018f0c10 */
[----:B------:R-:W-:Y:S02]  /*4fb0*/  ISETP.LT.OR P6, PT, R8, 0x1, !P2 ;  /* 0x000000010800780c */ /* 0x000fe400057c1670 */
[----:B------:R-:W-:Y:S02]  /*4fc0*/  LOP3.LUT P3, RZ, R242, 0x8, RZ, 0xc0, !PT ;  /* 0x00000008f2ff7812 */ /* 0x000fe4000786c0ff */
[C---:B------:R-:W-:Y:S02]  /*4fd0*/  ISETP.LT.OR P5, PT, R8.reuse, 0x21, !P5 ;  /* 0x000000210800780c */ /* 0x040fe40006fa1670 */
[C---:B------:R-:W-:Y:S02]  /*4fe0*/  ISETP.LT.OR P1, PT, R8.reuse, 0x1, !P3 ;  /* 0x000000010800780c */ /* 0x040fe40005f21670 */
[C---:B------:R-:W-:Y:S02]  /*4ff0*/  ISETP.LT.OR P4, PT, R8.reuse, 0x21, !P4 ;  /* 0x000000210800780c */ /* 0x040fe40006781670 */
[C---:B------:R-:W-:Y:S02]  /*5000*/  ISETP.LT.OR P2, PT, R8.reuse, 0x21, !P2 ;  /* 0x000000210800780c */ /* 0x040fe40005741670 */
[----:B------:R-:W-:Y:S01]  /*5010*/  ISETP.LT.OR P3, PT, R8, 0x21, !P3 ;  /* 0x000000210800780c */ /* 0x000fe20005f61670 */
[----:B------:R2:W-:Y:S01]  /*5020*/  LDGSTS.E.BYPASS.LTC128B.128 [R240+0x1c080], [R12.64+0x100], !P6 ;  /* 0x1c0801000cf07fae */ /* 0x0005e2000f101d4c */
[----:B-1----:R-:W-:Y:S05]  /*5030*/  @!P0 IMAD.SHL.U32 R8, R202, 0x10, RZ ;  /* 0x00000010ca088824 */ /* 0x002fea00078e00ff */
[----:B------:R2:W-:Y:S04]  /*5040*/  LDGSTS.E.BYPASS.LTC128B.128 [R240+0x1e080], [R12.64+0x180], !P1 ;  /* 0x1e0801800cf07fae */ /* 0x0005e8000c901d4c */
[----:B------:R2:W-:Y:S04]  /*5050*/  LDGSTS.E.BYPASS.LTC128B.128 [R240+0x19080], [R10.64], !P5 ;  /* 0x190800000af07fae */ /* 0x0005e8000e901d4c */
[----:B------:R2:W-:Y:S04]  /*5060*/  LDGSTS.E.BYPASS.LTC128B.128 [R240+0x1b080], [R10.64+0x80], !P4 ;  /* 0x1b0800800af07fae */ /* 0x0005e8000e101d4c */
[----:B------:R2:W-:Y:S04]  /*5070*/  LDGSTS.E.BYPASS.LTC128B.128 [R240+0x1d080], [R10.64+0x100], !P2 ;  /* 0x1d0801000af07fae */ /* 0x0005e8000d101d4c */
[----:B------:R2:W-:Y:S04]  /*5080*/  LDGSTS.E.BYPASS.LTC128B.128 [R240+0x1f080], [R10.64+0x180], !P3 ;  /* 0x1f0801800af07fae */ /* 0x0005e8000d901d4c */
[----:B------:R2:W-:Y:S02]  /*5090*/  @!P0 LDGSTS.E.BYPASS.LTC128B.128 [R8+0x20180], [R14.64] ;  /* 0x201800000e088fae */ /* 0x0005e4000b901d4c */
.L_x_893:
        /* <DEDUP_REMOVED lines=94> */
[C---:B------:R-:W-:Y:S01]  /*5680*/  LOP3.LUT P4, RZ, R243.reuse, 0x1, RZ, 0xc0, !PT ;  /* 0x00000001f3ff7812 */ /* 0x040fe2000788c0ff */
[----:B------:R-:W-:Y:S01]  /*5690*/  UIMAD.WIDE.U32 UR20, UR16, UR4, URZ ;  /* 0x00000004101472a5 */ /* 0x000fe2000f8e003f */
[----:B------:R-:W5:Y:S01]  /*56a0*/  LDL R224, [R1+0x14] ;  /* 0x0000140001e07983 */ /* 0x000f620000100800 */
[----:B------:R-:W-:Y:S01]  /*56b0*/  LOP3.LUT P3, RZ, R243, 0x2, RZ, 0xc0, !PT ;  /* 0x00000002f3ff7812 */ /* 0x000fe2000786c0ff */
[----:B------:R-:W-:Y:S02]  /*56c0*/  USHF.R.S32.HI UR17, URZ, 0x1f, UR16 ;  /* 0x0000001f3f117899 */ /* 0x000fe40008011410 */
[----:B----4-:R-:W4:Y:S01]  /*56d0*/  LDL.64 R180, [R1+0x20] ;  /* 0x0000200001b47983 */ /* 0x010f220000100a00 */
[----:B------:R-:W-:Y:S02]  /*56e0*/  USHF.L.U32 UR18, UR20, 0x6, URZ ;  /* 0x0000000614127899 */ /* 0x000fe4000800063f */
[----:B------:R-:W-:Y:S01]  /*56f0*/  UIMAD UR17, UR17, UR4, URZ ;  /* 0x00000004111172a4 */ /* 0x000fe2000f8e023f */
[----:B---3--:R-:W3:Y:S03]  /*5700*/  LDL R225, [R1+0x38] ;  /* 0x0000380001e17983 */ /* 0x008ee60000100800 */
[----:B------:R-:W-:Y:S04]  /*5710*/  UIMAD UR17, UR16, UR5, UR17 ;  /* 0x00000005101172a4 */ /* 0x000fe8000f8e0211 */
[----:B------:R-:W-:Y:S04]  /*5720*/  UIADD3 UR17, UR21, UR17, URZ ;  /* 0x0000001115117290 */ /* 0x000fe8000fffe03f */
[----:B------:R-:W-:Y:S02]  /*5730*/  USHF.L.U64.HI UR20, UR20, 0x6, UR17 ;  /* 0x0000000614147899 */ /* 0x000fe40008010211 */
[----:B------:R-:W-:Y:S06]  /*5740*/  USHF.L.U32 UR17, UR16, 0x6, URZ ;  /* 0x0000000610117899 */ /* 0x000fec000800063f */
[----:B------:R-:W-:Y:S02]  /*5750*/  IMAD.U32 R6, RZ, RZ, UR17 ;  /* 0x00000011ff067e24 */ /* 0x000fe4000f8e00ff */
[----:B------:R-:W-:Y:S01]  /*5760*/  IMAD.U32 R11, RZ, RZ, UR17 ;  /* 0x00000011ff0b7e24 */ /* 0x000fe2000f8e00ff */
[----:B--2---:R-:W-:Y:S01]  /*5770*/  IADD3 R4, P2, R226, UR18, RZ ;  /* 0x00000012e2047c10 */ /* 0x004fe2000ff5e0ff */
[----:B------:R-:W-:Y:S03]  /*5780*/  ULEA UR18, UP0, UR4, UR18, 0x5 ;  /* 0x0000001204127291 */ /* 0x000fe6000f80283f */
[----:B------:R-:W-:Y:S01]  /*5790*/  LEA R8, P1, R4, c[0x0][0x160], 0x1 ;  /* 0x0000580004087a11 */ /* 0x000fe200078208ff */
[----:B------:R-:W-:Y:S01]  /*57a0*/  ULEA.HI.X UR4, UR4, UR20, UR5, 0x5, UP0 ;  /* 0x0000001404047291 */ /* 0x000fe200080f2c05 */
[----:B-----5:R-:W-:Y:S04]  /*57b0*/  IADD3.X R5, R224, UR20, RZ, P2, !PT ;  /* 0x00000014e0057c10 */ /* 0x020fe800097fe4ff */
[----:B------:R-:W-:Y:S02]  /*57c0*/  LEA.HI.X R9, R4, c[0x0][0x164], R5, 0x1, P1 ;  /* 0x0000590004097a11 */ /* 0x000fe400008f0c05 */
[----:B------:R-:W-:Y:S02]  /*57d0*/  IADD3 R4, -R248, UR8, -R6 ;  /* 0x00000008f8047c10 */ /* 0x000fe4000fffe906 */
[----:B----4-:R-:W-:Y:S02]  /*57e0*/  IADD3 R7, P1, R180, UR17, RZ ;  /* 0x00000011b4077c10 */ /* 0x010fe4000ff3e0ff */
[C---:B------:R-:W-:Y:S02]  /*57f0*/  ISETP.LT.OR P6, PT, R4.reuse, 0x1, !P4 ;  /* 0x000000010400780c */ /* 0x040fe400067c1670 */
[----:B------:R-:W-:Y:S02]  /*5800*/  ISETP.LT.OR P5, PT, R4, 0x1, !P3 ;  /* 0x000000010400780c */ /* 0x000fe40005fa1670 */
[----:B------:R-:W-:Y:S02]  /*5810*/  IADD3 R5, P2, R226, UR18, RZ ;  /* 0x00000012e2057c10 */ /* 0x000fe4000ff5e0ff */
[----:B---3--:R-:W-:Y:S02]  /*5820*/  LEA.HI.X.SX32 R11, R11, R225, 0x1, P1 ;  /* 0x000000e10b0b7211 */ /* 0x008fe400008f0eff */
[----:B------:R-:W-:Y:S02]  /*5830*/  LEA R10, P1, R7, c[0x0][0x258], 0x2 ;  /* 0x00009600070a7a11 */ /* 0x000fe400078210ff */
[----:B------:R-:W-:Y:S02]  /*5840*/  IADD3.X R12, R224, UR4, RZ, P2, !PT ;  /* 0x00000004e00c7c10 */ /* 0x000fe400097fe4ff */
[----:B------:R-:W2:Y:S01]  /*5850*/  S2R R224, SR_TID.X ;  /* 0x0000000000e07919 */ /* 0x000ea20000002100 */
[----:B------:R-:W-:Y:S02]  /*5860*/  LEA R6, P2, R5, c[0x0][0x160], 0x1 ;  /* 0x0000580005067a11 */ /* 0x000fe400078408ff */
[----:B------:R-:W-:Y:S01]  /*5870*/  LEA.HI.X R11, R7, c[0x0][0x25c], R11, 0x2, P1 ;  /* 0x00009700070b7a11 */ /* 0x000fe200008f140b */
[----:B------:R-:W-:Y:S01]  /*5880*/  @!PT LDS RZ, [RZ] ;  /* 0x00000000fffff984 */ /* 0x000fe20000000800 */
[----:B------:R-:W-:Y:S01]  /*5890*/  @!PT LDS RZ, [RZ] ;  /* 0x00000000fffff984 */ /* 0x000fe20000000800 */
[----:B------:R-:W-:Y:S01]  /*58a0*/  @!PT LDS RZ, [RZ] ;  /* 0x00000000fffff984 */ /* 0x000fe20000000800 */
[----:B------:R3:W-:Y:S01]  /*58b0*/  LDGSTS.E.BYPASS.LTC128B.128 [R240+0x10080], [R8.64], !P6 ;  /* 0x1008000008f07fae */ /* 0x0007e2000f101d4c */
[----:B------:R-:W-:Y:S02]  /*58c0*/  LOP3.LUT P1, RZ, R243, 0x4, RZ, 0xc0, !PT ;  /* 0x00000004f3ff7812 */ /* 0x000fe4000782c0ff */
[----:B------:R-:W-:Y:S01]  /*58d0*/  LEA.HI.X R7, R5, c[0x0][0x164], R12, 0x1, P2 ;  /* 0x0000590005077a11 */ /* 0x000fe200010f0c0c */
[----:B------:R3:W-:Y:S01]  /*58e0*/  LDGSTS.E.BYPASS.LTC128B.128 [R240+0x12080], [R8.64+0x80], !P5 ;  /* 0x1208008008f07fae */ /* 0x0007e2000e901d4c */
[C---:B------:R-:W-:Y:S02]  /*58f0*/  ISETP.LT.OR P6, PT, R4.reuse, 0x1, !P1 ;  /* 0x000000010400780c */ /* 0x040fe40004fc1670 */
[----:B------:R-:W-:Y:S02]  /*5900*/  LOP3.LUT P2, RZ, R243, 0x8, RZ, 0xc0, !PT ;  /* 0x00000008f3ff7812 */ /* 0x000fe4000784c0ff */
[C---:B------:R-:W-:Y:S02]  /*5910*/  ISETP.LT.OR P4, PT, R4.reuse, 0x21, !P4 ;  /* 0x000000210400780c */ /* 0x040fe40006781670 */
[C---:B------:R-:W-:Y:S02]  /*5920*/  ISETP.LT.OR P5, PT, R4.reuse, 0x1, !P2 ;  /* 0x000000010400780c */ /* 0x040fe400057a1670 */
[C---:B------:R-:W-:Y:S02]  /*5930*/  ISETP.LT.OR P3, PT, R4.reuse, 0x21, !P3 ;  /* 0x000000210400780c */ /* 0x040fe40005f61670 */
[C---:B------:R-:W-:Y:S02]  /*5940*/  ISETP.LT.OR P1, PT, R4.reuse, 0x21, !P1 ;  /* 0x000000210400780c */ /* 0x040fe40004f21670 */
[----:B------:R-:W-:Y:S01]  /*5950*/  ISETP.LT.OR P2, PT, R4, 0x21, !P2 ;  /* 0x000000210400780c */ /* 0x000fe20005741670 */
[----:B------:R3:W-:Y:S01]  /*5960*/  LDGSTS.E.BYPASS.LTC128B.128 [R240+0x14080], [R8.64+0x100], !P6 ;  /* 0x1408010008f07fae */ /* 0x0007e2000f101d4c */
[----:B--2---:R-:W-:Y:S05]  /*5970*/  @!P0 IMAD.SHL.U32 R4, R224, 0x10, RZ ;  /* 0x00000010e0048824 */ /* 0x004fea00078e00ff */
[----:B------:R3:W-:Y:S04]  /*5980*/  LDGSTS.E.BYPASS.LTC128B.128 [R240+0x16080], [R8.64+0x180], !P5 ;  /* 0x1608018008f07fae */ /* 0x0007e8000e901d4c */
[----:B------:R3:W-:Y:S04]  /*5990*/  LDGSTS.E.BYPASS.LTC128B.128 [R240+0x11080], [R6.64], !P4 ;  /* 0x1108000006f07fae */ /* 0x0007e8000e101d4c */
[----:B------:R3:W-:Y:S04]  /*59a0*/  LDGSTS.E.BYPASS.LTC128B.128 [R240+0x13080], [R6.64+0x80], !P3 ;  /* 0x1308008006f07fae */ /* 0x0007e8000d901d4c */
[----:B------:R3:W-:Y:S04]  /*59b0*/  LDGSTS.E.BYPASS.LTC128B.128 [R240+0x15080], [R6.64+0x100], !P1 ;  /* 0x1508010006f07fae */ /* 0x0007e8000c901d4c */
[----:B------:R3:W-:Y:S04]  /*59c0*/  LDGSTS.E.BYPASS.LTC128B.128 [R240+0x17080], [R6.64+0x180], !P2 ;  /* 0x1708018006f07fae */ /* 0x0007e8000d101d4c */
[----:B------:R3:W-:Y:S02]  /*59d0*/  @!P0 LDGSTS.E.BYPASS.LTC128B.128 [R4+0x20080], [R10.64] ;  /* 0x200800000a048fae */ /* 0x0007e4000b901d4c */
.L_x_894:
        /* <DEDUP_REMOVED lines=218> */
.L_x_884:
[----:B------:R-:W-:Y:S05]  /*6780*/  @P3 EXIT ;  /* 0x000000000000394d */ /* 0x000fea0003800000 */
[----:B-1----:R-:W2:Y:S01]  /*6790*/  LDL.LU R9, [R1+0x3c] ;  /* 0x00003c0001097983 */ /* 0x002ea20000300800 */
[----:B------:R-:W-:-:S04]  /*67a0*/  ISETP.NE.U32.AND P2, PT, RZ, c[0x0][0x360], PT ;  /* 0x0000d800ff007a0c */ /* 0x000fc80003f45070 */
[----:B------:R-:W-:-:S13]  /*67b0*/  ISETP.NE.AND.EX P2, PT, RZ, c[0x0][0x364], PT, P2 ;  /* 0x0000d900ff007a0c */ /* 0x000fda0003f45320 */
[----:B------:R-:W-:-:S04]  /*67c0*/  @P2 IMAD.MOV.U32 R2, RZ, RZ, 0x4 ;  /* 0x00000004ff022424 */ /* 0x000fc800078e00ff */
[----:B--2---:R-:W-:-:S05]  /*67d0*/  @P2 IMAD.WIDE R2, R9, R2, c[0x0][0x360] ;  /* 0x0000d80009022625 */ /* 0x004fca00078e0202 */
[----:B------:R1:W2:Y:S01]  /*67e0*/  @P2 LDG.E R0, [R2.64] ;  /* 0x0000000c02002981 */ /* 0x0002a2000c1e1900 */
        /* <DEDUP_REMOVED lines=173> */
.L_x_896:
        /* <DEDUP_REMOVED lines=12> */
.L_x_1168:


//--------------------- .text._ZN7cutlass13device_kernelIN5flash19enable_sm80_to_sm89INS1_16FlashAttnBwdSm80INS1_25CollectiveMainloopBwdSm80ILi1ELi1EN4cute5tupleIJNS5_1CILi64EEES8_NS7_ILi256EEEEEENS_6half_tEfNS_4arch4Sm80ELb1ELb0ELb0ELb0ELb0ELb0ELb0ELb0ELi2ELi4ELi2ELi2ELb0EEENS1_21CollectiveEpilogueBwdISA_SB_SD_Li256ELb0ELb0ELi4EEENS1_25SingleTileBwdLPTSchedulerILb0ELi64ELb0EEEEEEEEEvNT_6ParamsE --------------------------
	.section	.text._ZN7cutlass13device_kernelIN5flash19enable_sm80_to_sm89INS1_16FlashAttnBwdSm80INS1_25CollectiveMainloopBwdSm80ILi1ELi1EN4cute5tupleIJNS5_1CILi64EEES8_NS7_ILi256EEEEEENS_6half_tEfNS_4arch4Sm80ELb1ELb0ELb0ELb0ELb0ELb0ELb0ELb0ELi2ELi4ELi2ELi2ELb0EEENS1_21CollectiveEpilogueBwdISA_SB_SD_Li256ELb0ELb0ELi4EEENS1_25SingleTileBwdLPTSchedulerILb0ELi64ELb0EEEEEEEEEvNT_6ParamsE,"ax",@progbits
	.sectioninfo	@"SHI_REGISTERS=255"
	.align	128
.text._ZN7cutlass13device_kernelIN5flash19enable_sm80_to_sm89INS1_16FlashAttnBwdSm80INS1_25CollectiveMainloopBwdSm80ILi1ELi1EN4cute5tupleIJNS5_1CILi64EEES8_NS7_ILi256EEEEEENS_6half_tEfNS_4arch4Sm80ELb1ELb0ELb0ELb0ELb0ELb0ELb0ELb0ELi2ELi4ELi2ELi2ELb0EEENS1_21CollectiveEpilogueBwdISA_SB_SD_Li256ELb0ELb0ELi4EEENS1_25SingleTileBwdLPTSchedulerILb0ELi64ELb0EEEEEEEEEvNT_6ParamsE:
        .type           _ZN7cutlass13device_kernelIN5flash19enable_sm80_to_sm89INS1_16FlashAttnBwdSm80INS1_25CollectiveMainloopBwdSm80ILi1ELi1EN4cute5tupleIJNS5_1CILi64EEES8_NS7_ILi256EEEEEENS_6half_tEfNS_4arch4Sm80ELb1ELb0ELb0ELb0ELb0ELb0ELb0ELb0ELi2ELi4ELi2ELi2ELb0EEENS1_21CollectiveEpilogueBwdISA_SB_SD_Li256ELb0ELb0ELi4EEENS1_25SingleTileBwdLPTSchedulerILb0ELi64ELb0EEEEEEEEEvNT_6ParamsE,@function
        .size           _ZN7cutlass13device_kernelIN5flash19enable_sm80_to_sm89INS1_16FlashAttnBwdSm80INS1_25CollectiveMainloopBwdSm80ILi1ELi1EN4cute5tupleIJNS5_1CILi64EEES8_NS7_ILi256EEEEEENS_6half_tEfNS_4arch4Sm80ELb1ELb0ELb0ELb0ELb0ELb0ELb0ELb0ELi2ELi4ELi2ELi2ELb0EEENS1_21CollectiveEpilogueBwdISA_SB_SD_Li256ELb0ELb0ELi4EEENS1_25SingleTileBwdLPTSchedulerILb0ELi64ELb0EEEEEEEEEvNT_6ParamsE,(.L_x_1169 - _ZN7cutlass13device_kernelIN5flash19enable_sm80_to_sm89INS1_16FlashAttnBwdSm80INS1_25CollectiveMainloopBwdSm80ILi1ELi1EN4cute5tupleIJNS5_1CILi64EEES8_NS7_ILi256EEEEEENS_6half_tEfNS_4arch4Sm80ELb1ELb0ELb0ELb0ELb0ELb0ELb0ELb0ELi2ELi4ELi2ELi2ELb0EEENS1_21CollectiveEpilogueBwdISA_SB_SD_Li256ELb0ELb0ELi4EEENS1_25SingleTileBwdLPTSchedulerILb0ELi64ELb0EEEEEEEEEvNT_6ParamsE)
        .other          _ZN7cutlass13device_kernelIN5flash19enable_sm80_to_sm89INS1_16FlashAttnBwdSm80INS1_25CollectiveMainloopBwdSm80ILi1ELi1EN4cute5tupleIJNS5_1CILi64EEES8_NS7_ILi256EEEEEENS_6half_tEfNS_4arch4Sm80ELb1ELb0ELb0ELb0ELb0ELb0ELb0ELb0ELi2ELi4ELi2ELi2ELb0EEENS1_21CollectiveEpilogueBwdISA_SB_SD_Li256ELb0ELb0ELi4EEENS1_25SingleTileBwdLPTSchedulerILb0ELi64ELb0EEEEEEEEEvNT_6ParamsE,@"STO_CUDA_ENTRY STV_DEFAULT"
_ZN7cutlass13device_kernelIN5flash19enable_sm80_to_sm89INS1_16FlashAttnBwdSm80INS1_25CollectiveMainloopBwdSm80ILi1ELi1EN4cute5tupleIJNS5_1CILi64EEES8_NS7_ILi256EEEEEENS_6half_tEfNS_4arch4Sm80ELb1ELb0ELb0ELb0ELb0ELb0ELb0ELb0ELi2ELi4ELi2ELi2ELb0EEENS1_21CollectiveEpilogueBwdISA_SB_SD_Li256ELb0ELb0ELi4EEENS1_25SingleTileBwdLPTSchedulerILb0ELi64ELb0EEEEEEEEEvNT_6ParamsE:
[----:B------:R-:W-:Y:S02]  /*0000*/  MOV R1, c[0x0][0x28] ;  /* 0x00000a0000017a02 */ /* 0x000fe40000000f00 */
[----:B------:R-:W1:Y:S01]  /*0010*/  S2R R248, SR_TID.X ;  /* 0x0000000000f87919 */ /* 0x000e620000002100 */
[----:B------:R-:W2:Y:S01]  /*0020*/  S2UR UR4, SR_CTAID.X ;  /* 0x00000000000479c3 */ /* 0x000ea20000002500 */
        /* <DEDUP_REMOVED lines=25> */
.L_x_898:
[----:B------:R-:W-:Y:S02]  /*01c0*/  ULDC UR7, c[0x0][0x3ac] ;  /* 0x0000eb0000077ab9 */ /* 0x000fe40000000800 */
[----:B------:R-:W-:Y:S02]  /*01d0*/  UISETP.NE.AND UP0, UPT, UR7, 0x1, UPT ;  /* 0x000000010700788c */ /* 0x000fe4000bf05270 */
[----:B------:R-:W-:Y:S02]  /*01e0*/  ULDC.64 UR4, c[0x0][0x3b0] ;  /* 0x0000ec0000047ab9 */ /* 0x000fe40000000a00 */
[----:B------:R-:W-:Y:S02]  /*01f0*/  UIMAD.WIDE.U32 UR10, UR6, UR4, URZ ;  /* 0x00000004060a72a5 */ /* 0x000fe4000f8e003f */
[----:B------:R-:W-:-:S05]  /*0200*/  UMOV UR15, UR6 ;  /* 0x00000006000f7c82 */ /* 0x000fca0008000000 */
[----:B------:R-:W-:-:S04]  /*0210*/  @UP0 USHF.R.U32.HI UR15, URZ, UR5, UR11 ;  /* 0x000000053f0f0299 */ /* 0x000fc8000801160b */
[----:B------:R-:W-:-:S04]  /*0220*/  UIMAD UR7, UR15, UR7, URZ ;  /* 0x000000070f0772a4 */ /* 0x000fc8000f8e023f */
.L_x_899:
[----:B------:R-:W-:Y:S02]  /*0230*/  UIADD3 UR9, UR6, -UR7, URZ ;  /* 0x8000000706097290 */ /* 0x000fe4000fffe03f */
[----:B------:R-:W-:Y:S02]  /*0240*/  ULDC.64 UR4, c[0x0][0x3a8] ;  /* 0x0000ea0000047ab9 */ /* 0x000fe40000000a00 */
[----:B------:R-:W-:Y:S02]  /*0250*/  ULDC.64 UR6, c[0x0][0x3a0] ;  /* 0x0000e80000067ab9 */ /* 0x000fe40000000a00 */
[----:B------:R-:W-:Y:S02]  /*0260*/  UISETP.NE.AND UP0, UPT, UR6, 0x1, UPT ;  /* 0x000000010600788c */ /* 0x000fe4000bf05270 */
[----:B------:R-:W-:-:S04]  /*0270*/  UIMAD UR5, UR8, UR5, UR9 ;  /* 0x00000005080572a4 */ /* 0x000fc8000f8e0209 */
[----:B------:R-:W-:-:S03]  /*0280*/  UIMAD.WIDE.U32 UR8, UR5, UR7, URZ ;  /* 0x00000007050872a5 */ /* 0x000fc6000f8e003f */
[----:B------:R-:W-:Y:S02]  /*0290*/  UMOV UR14, UR5 ;  /* 0x00000005000e7c82 */ /* 0x000fe40008000000 */
[----:B------:R-:W-:-:S04]  /*02a0*/  @UP0 USHF.R.U32.HI UR14, URZ, UR4, UR9 ;  /* 0x000000043f0e0299 */ /* 0x000fc80008011609 */
[----:B------:R-:W-:-:S04]  /*02b0*/  UIADD3 UR13, -UR14, URZ, URZ ;  /* 0x0000003f0e0d7290 */ /* 0x000fc8000fffe13f */
[----:B------:R-:W-:Y:S01]  /*02c0*/  UIMAD UR13, UR13, UR6, UR5 ;  /* 0x000000060d0d72a4 */ /* 0x000fe2000f8e0205 */
[----:B------:R-:W-:Y:S05]  /*02d0*/  BRA `(.L_x_900) ;  /* 0x0000025000007947 */ /* 0x000fea0003800000 */
.L_x_897:
        /* <DEDUP_REMOVED lines=20> */
.L_x_901:
[----:B------:R-:W-:Y:S02]  /*0420*/  ULDC UR7, c[0x0][0x3ac] ;  /* 0x0000eb0000077ab9 */ /* 0x000fe40000000800 */
[----:B------:R-:W-:Y:S02]  /*0430*/  UISETP.NE.AND UP0, UPT, UR7, 0x1, UPT ;  /* 0x000000010700788c */ /* 0x000fe4000bf05270 */
[----:B------:R-:W-:Y:S02]  /*0440*/  ULDC.64 UR4, c[0x0][0x3b0] ;  /* 0x0000ec0000047ab9 */ /* 0x000fe40000000a00 */
[----:B------:R-:W-:Y:S02]  /*0450*/  UIMAD.WIDE.U32 UR10, UR6, UR4, URZ ;  /* 0x00000004060a72a5 */ /* 0x000fe4000f8e003f */
[----:B------:R-:W-:-:S05]  /*0460*/  UMOV UR15, UR6 ;  /* 0x00000006000f7c82 */ /* 0x000fca0008000000 */
[----:B------:R-:W-:-:S04]  /*0470*/  @UP0 USHF.R.U32.HI UR15, URZ, UR5, UR11 ;  /* 0x000000053f0f0299 */ /* 0x000fc8000801160b */
[----:B------:R-:W-:-:S04]  /*0480*/  UIMAD UR7, UR15, UR7, URZ ;  /* 0x000000070f0772a4 */ /* 0x000fc8000f8e023f */
.L_x_902:
        /* <DEDUP_REMOVED lines=9> */
[----:B------:R-:W-:Y:S02]  /*0520*/  UIMAD UR13, UR13, UR6, UR5 ;  /* 0x000000060d0d72a4 */ /* 0x000fe4000f8e0205 */
.L_x_900:
        /* <DEDUP_REMOVED lines=16> */
[----:B------:R-:W-:Y:S01]  /*0630*/  UIADD3 UR6, UR6, 0x3f, URZ ;  /* 0x0000003f06067890 */ /* 0x000fe2000fffe03f */
[----:B------:R-:W-:Y:S01]  /*0640*/  CS2R R12, SRZ ;  /* 0x00000000000c7805 */ /* 0x000fe2000001ff00 */
[----:B------:R-:W-:Y:S01]  /*0650*/  USHF.R.S32.HI UR4, URZ, 0x1f, UR5 ;  /* 0x0000001f3f047899 */ /* 0x000fe20008011405 */
[----:B------:R-:W-:Y:S01]  /*0660*/  MOV R152, RZ ;  /* 0x000000ff00987202 */ /* 0x000fe20000000f00 */
[----:B------:R-:W-:Y:S01]  /*0670*/  ULDC.64 UR16, c[0x0][0x118] ;  /* 0x0000460000107ab9 */ /* 0x000fe20000000a00 */
        /* <DEDUP_REMOVED lines=15> */
[----:B------:R-:W-:Y:S01]  /*0770*/  MOV R144, RZ ;  /* 0x000000ff00907202 */ /* 0x000fe20000000f00 */
[----:B------:R-:W-:Y:S01]  /*0780*/  IMAD.MOV.U32 R138, RZ, RZ, RZ ;  /* 0x000000ffff8a7224 */ /* 0x000fe200078e00ff */
[----:B------:R-:W-:Y:S01]  /*0790*/  UISETP.GT.AND UP0, UPT, UR12, UR11, UPT ;  /* 0x0000000b0c00728c */ /* 0x000fe2000bf04270 */
[----:B------:R-:W-:Y:S01]  /*07a0*/  CS2R R20, SRZ ;  /* 0x0000000000147805 */ /* 0x000fe2000001ff00 */
        /* <DEDUP_REMOVED lines=60> */
[----:B------:R-:W-:Y:S01]  /*0b70*/  ULDC.64 UR4, c[0x0][0x248] ;  /* 0x0000920000047ab9 */ /* 0x000fe20000000a00 */
[--C-:B------:R-:W-:Y:S01]  /*0b80*/  SHF.R.S32.HI R20, RZ, 0x1f, R248.reuse ;  /* 0x0000001fff147819 */ /* 0x100fe200000114f8 */
[----:B------:R-:W-:Y:S01]  /*0b90*/  UISETP.NE.AND UP0, UPT, UR4, 0x1, UPT ;  /* 0x000000010400788c */ /* 0x000fe2000bf05270 */
[----:B------:R-:W-:Y:S01]  /*0ba0*/  SHF.R.S32.HI R249, RZ, 0x1f, R248 ;  /* 0x0000001ffff97819 */ /* 0x000fe200000114f8 */
[----:B------:R-:W-:Y:S01]  /*0bb0*/  UIMAD.WIDE.U32 UR8, UR13, UR5, URZ ;  /* 0x000000050d0872a5 */ /* 0x000fe2000f8e003f */
[----:B------:R-:W-:Y:S01]  /*0bc0*/  LEA.HI R0, R20, R248, RZ, 0x3 ;  /* 0x000000f814007211 */ /* 0x000fe200078f18ff */
[----:B------:R-:W-:Y:S01]  /*0bd0*/  ULDC UR4, c[0x0][0x250] ;  /* 0x0000940000047ab9 */ /* 0x000fe20000000800 */
[----:B------:R-:W-:Y:S01]  /*0be0*/  IMAD.U32 R2, RZ, RZ, UR13 ;  /* 0x0000000dff027e24 */ /* 0x000fe2000f8e00ff */
[----:B------:R-:W-:Y:S01]  /*0bf0*/  UMOV UR7, UR13 ;  /* 0x0000000d00077c82 */ /* 0x000fe20008000000 */
[----:B------:R-:W-:Y:S01]  /*0c00*/  LOP3.LUT R3, R0, 0xfffffff8, RZ, 0xc0, !PT ;  /* 0xfffffff800037812 */ /* 0x000fe200078ec0ff */
[----:B------:R-:W-:Y:S01]  /*0c10*/  IMAD.U32 R8, RZ, RZ, UR15 ;  /* 0x0000000fff087e24 */ /* 0x000fe2000f8e00ff */
[----:B------:R-:W-:Y:S01]  /*0c20*/  SHF.R.S32.HI R250, RZ, 0x3, R0 ;  /* 0x00000003fffa7819 */ /* 0x000fe20000011400 */
[----:B------:R-:W-:Y:S01]  /*0c30*/  IMAD.WIDE.U32 R22, R2, c[0x0][0x238], R248 ;  /* 0x00008e0002167a25 */ /* 0x000fe200078e00f8 */
[----:B------:R-:W-:Y:S01]  /*0c40*/  @UP0 UMOV UR5, UR9 ;  /* 0x0000000900050c82 */ /* 0x000fe20008000000 */
[----:B------:R-:W-:Y:S01]  /*0c50*/  LOP3.LUT R252, R252, 0xfffffffe, RZ, 0xc0, !PT ;  /* 0xfffffffefcfc7812 */ /* 0x000fe200078ec0ff */
[----:B------:R-:W-:Y:S01]  /*0c60*/  @UP0 USHF.R.U32.HI UR7, URZ, UR4, UR5 ;  /* 0x000000043f070299 */ /* 0x000fe20008011605 */
[----:B------:R-:W-:Y:S01]  /*0c70*/  IMAD.IADD R32, R248, 0x1, -R3 ;  /* 0x00000001f8207824 */ /* 0x000fe200078e0a03 */
[----:B------:R-:W-:Y:S01]  /*0c80*/  SHF.R.S32.HI R251, RZ, 0x1f, R250 ;  /* 0x0000001ffffb7819 */ /* 0x000fe200000114fa */
[----:B------:R-:W-:Y:S01]  /*0c90*/  ULDC.64 UR4, c[0x0][0x1e0] ;  /* 0x0000780000047ab9 */ /* 0x000fe20000000a00 */
[----:B------:R-:W-:Y:S01]  /*0ca0*/  IMAD.U32 R16, RZ, RZ, UR13 ;  /* 0x0000000dff107e24 */ /* 0x000fe2000f8e00ff */
[----:B------:R-:W-:Y:S01]  /*0cb0*/  USHF.R.S32.HI UR6, URZ, 0x1f, UR7 ;  /* 0x0000001f3f067899 */ /* 0x000fe20008011407 */
[----:B------:R-:W-:Y:S01]  /*0cc0*/  IMAD.SHL.U32 R2, R32, 0x8, RZ ;  /* 0x0000000820027824 */ /* 0x000fe200078e00ff */
[----:B------:R-:W-:Y:S01]  /*0cd0*/  USHF.R.S32.HI UR9, URZ, 0x1f, UR14 ;  /* 0x0000001f3f097899 */ /* 0x000fe2000801140e */
[----:B------:R-:W-:Y:S01]  /*0ce0*/  IMAD.U32 R10, RZ, RZ, UR7 ;  /* 0x00000007ff0a7e24 */ /* 0x000fe2000f8e00ff */
[----:B------:R-:W-:Y:S01]  /*0cf0*/  UIMAD UR4, UR6, UR4, URZ ;  /* 0x00000004060472a4 */ /* 0x000fe2000f8e023f */
[----:B------:R-:W-:Y:S01]  /*0d00*/  IMAD R0, R251, c[0x0][0x178], RZ ;  /* 0x00005e00fb007a24 */ /* 0x000fe200078e02ff */
[----:B------:R-:W-:Y:S01]  /*0d10*/  SHF.R.S32.HI R3, RZ, 0x1f, R2 ;  /* 0x0000001fff037819 */ /* 0x000fe20000011402 */
[----:B------:R-:W-:Y:S01]  /*0d20*/  IMAD.WIDE R8, R8, 0x40, R250 ;  /* 0x0000004008087825 */ /* 0x000fe200078e02fa */
[----:B------:R-:W-:Y:S01]  /*0d30*/  UIMAD UR8, UR7, UR5, UR4 ;  /* 0x00000005070872a4 */ /* 0x000fe2000f8e0204 */
[----:B------:R-:W-:Y:S01]  /*0d40*/  ISETP.GE.AND P4, PT, R2, c[0x0][0x1cc], PT ;  /* 0x0000730002007a0c */ /* 0x000fe20003f86270 */
[----:B------:R-:W-:Y:S01]  /*0d50*/  USHF.R.S32.HI UR20, URZ, 0x1f, UR13 ;  /* 0x0000001f3f147899 */ /* 0x000fe2000801140d */
[----:B------:R-:W-:Y:S01]  /*0d60*/  IMAD.WIDE.U32 R4, R10, c[0x0][0x1e0], R2 ;  /* 0x000078000a047a25 */ /* 0x000fe200078e0002 */
[----:B------:R-:W-:Y:S01]  /*0d70*/  ULDC.64 UR4, c[0x0][0x1b0] ;  /* 0x00006c0000047ab9 */ /* 0x000fe20000000a00 */
[----:B------:R-:W-:Y:S01]  /*0d80*/  IADD3 R28, R2, 0x40, RZ ;  /* 0x00000040021c7810 */ /* 0x000fe20007ffe0ff */
[----:B------:R-:W-:Y:S01]  /*0d90*/  UIMAD UR4, UR6, UR4, URZ ;  /* 0x00000004060472a4 */ /* 0x000fe2000f8e023f */
[C---:B------:R-:W-:Y:S01]  /*0da0*/  IMAD R0, R250.reuse, c[0x0][0x17c], R0 ;  /* 0x00005f00fa007a24 */ /* 0x040fe200078e0200 */
[----:B------:R-:W-:Y:S01]  /*0db0*/  IADD3 R7, R5, UR8, RZ ;  /* 0x0000000805077c10 */ /* 0x000fe2000fffe0ff */
[--C-:B------:R-:W-:Y:S01]  /*0dc0*/  IMAD.WIDE.U32 R12, R250, c[0x0][0x178], R2.reuse ;  /* 0x00005e00fa0c7a25 */ /* 0x100fe200078e0002 */
[----:B------:R-:W-:Y:S01]  /*0dd0*/  UIMAD UR8, UR7, UR5, UR4 ;  /* 0x00000005070872a4 */ /* 0x000fe2000f8e0204 */
[----:B------:R-:W-:Y:S01]  /*0de0*/  IADD3 R26, R2, 0x80, RZ ;  /* 0x00000080021a7810 */ /* 0x000fe20007ffe0ff */
[----:B------:R-:W-:Y:S01]  /*0df0*/  USHF.R.S32.HI UR19, URZ, 0x1f, UR11 ;  /* 0x0000001f3f137899 */ /* 0x000fe2000801140b */
[----:B------:R-:W-:Y:S01]  /*0e00*/  IMAD.WIDE.U32 R10, R10, c[0x0][0x1b0], R2 ;  /* 0x00006c000a0a7a25 */ /* 0x000fe200078e0002 */
[----:B------:R-:W-:Y:S01]  /*0e10*/  ULDC.64 UR6, c[0x0][0x1e8] ;  /* 0x00007a0000067ab9 */ /* 0x000fe20000000a00 */
[----:B------:R-:W-:Y:S01]  /*0e20*/  IADD3 R27, R2, 0xc0, RZ ;  /* 0x000000c0021b7810 */ /* 0x000fe20007ffe0ff */
[----:B------:R-:W-:Y:S01]  /*0e30*/  ULDC.64 UR4, c[0x0][0x1b8] ;  /* 0x00006e0000047ab9 */ /* 0x000fe20000000a00 */
[----:B------:R-:W-:Y:S01]  /*0e40*/  IMAD.IADD R13, R13, 0x1, R0 ;  /* 0x000000010d0d7824 */ /* 0x000fe200078e0200 */
[----:B------:R-:W-:Y:S01]  /*0e50*/  UIMAD UR6, UR9, UR6, URZ ;  /* 0x00000006090672a4 */ /* 0x000fe2000f8e023f */
[----:B------:R-:W-:Y:S01]  /*0e60*/  IMAD.MOV.U32 R6, RZ, RZ, R4 ;  /* 0x000000ffff067224 */ /* 0x000fe200078e0004 */
[----:B------:R-:W-:Y:S01]  /*0e70*/  IADD3 R5, R11, UR8, RZ ;  /* 0x000000080b057c10 */ /* 0x000fe2000fffe0ff */
[----:B------:R-:W-:Y:S01]  /*0e80*/  IMAD.U32 R0, RZ, RZ, UR14 ;  /* 0x0000000eff007e24 */ /* 0x000fe2000f8e00ff */
[----:B------:R-:W-:Y:S01]  /*0e90*/  UIMAD UR4, UR9, UR4, URZ ;  /* 0x00000004090472a4 */ /* 0x000fe2000f8e023f */
[----:B------:R-:W-:Y:S01]  /*0ea0*/  IMAD.U32 R11, RZ, RZ, UR14 ;  /* 0x0000000eff0b7e24 */ /* 0x000fe2000f8e00ff */
[----:B------:R-:W-:Y:S01]  /*0eb0*/  UIMAD UR7, UR14, UR7, UR6 ;  /* 0x000000070e0772a4 */ /* 0x000fe2000f8e0206 */
[----:B------:R-:W-:Y:S01]  /*0ec0*/  IMAD.MOV.U32 R4, RZ, RZ, R10 ;  /* 0x000000ffff047224 */ /* 0x000fe200078e000a */
[----:B------:R-:W-:Y:S01]  /*0ed0*/  UIMAD UR6, UR14, UR5, UR4 ;  /* 0x000000050e0672a4 */ /* 0x000fe2000f8e0204 */
[----:B------:R-:W-:Y:S01]  /*0ee0*/  IMAD.WIDE.U32 R6, R0, c[0x0][0x1e8], R6 ;  /* 0x00007a0000067a25 */ /* 0x000fe200078e0006 */
[----:B------:R-:W-:Y:S01]  /*0ef0*/  ULDC UR8, c[0x0][0x198] ;  /* 0x0000660000087ab9 */ /* 0x000fe20000000800 */
[----:B------:R-:W-:Y:S01]  /*0f00*/  ISETP.GE.AND P5, PT, R28, c[0x0][0x1cc], PT ;  /* 0x000073001c007a0c */ /* 0x000fe20003fa6270 */
[----:B------:R-:W-:Y:S01]  /*0f10*/  UIADD3 UR8, -UR10, UR8, URZ ;  /* 0x000000080a087290 */ /* 0x000fe2000fffe13f */
[----:B------:R-:W-:Y:S01]  /*0f20*/  IMAD.U32 R0, RZ, RZ, UR13 ;  /* 0x0000000dff007e24 */ /* 0x000fe2000f8e00ff */
[----:B------:R-:W-:Y:S01]  /*0f30*/  IADD3 R7, R7, UR7, RZ ;  /* 0x0000000707077c10 */ /* 0x000fe2000fffe0ff */
[----:B------:R-:W-:Y:S01]  /*0f40*/  IMAD.SHL.U32 R10, R250, 0x40, RZ ;  /* 0x00000040fa0a7824 */ /* 0x000fe200078e00ff */
[----:B------:R-:W-:Y:S01]  /*0f50*/  ULDC.64 UR4, c[0x0][0x180] ;  /* 0x0000600000047ab9 */ /* 0x000fe20000000a00 */
[----:B------:R-:W-:Y:S01]  /*0f60*/  IMAD.WIDE.U32 R4, R11, c[0x0][0x1b8], R4 ;  /* 0x00006e000b047a25 */ /* 0x000fe200078e0004 */
[----:B------:R-:W-:Y:S01]  /*0f70*/  UIMAD UR4, UR20, UR4, URZ ;  /* 0x00000004140472a4 */ /* 0x000fe2000f8e023f */
[----:B------:R-:W-:Y:S01]  /*0f80*/  ISETP.GE.AND P6, PT, R26, c[0x0][0x1cc], PT ;  /* 0x000073001a007a0c */ /* 0x000fe20003fc6270 */
[----:B------:R-:W-:Y:S01]  /*0f90*/  USHF.L.U32 UR18, UR11, 0x6, URZ ;  /* 0x000000060b127899 */ /* 0x000fe2000800063f */
[----:B------:R-:W-:Y:S01]  /*0fa0*/  IMAD.WIDE.U32 R12, R0, c[0x0][0x180], R12 ;  /* 0x00006000000c7a25 */ /* 0x000fe200078e000c */
[----:B------:R-:W-:Y:S01]  /*0fb0*/  LOP3.LUT R0, R10, 0x1c0, RZ, 0xc0, !PT ;  /* 0x000001c00a007812 */ /* 0x000fe200078ec0ff */
[----:B------:R-:W-:Y:S01]  /*0fc0*/  UIMAD UR4, UR13, UR5, UR4 ;  /* 0x000000050d0472a4 */ /* 0x000fe2000f8e0204 */
[----:B------:R-:W-:Y:S01]  /*0fd0*/  IADD3 R5, R5, UR6, RZ ;  /* 0x0000000605057c10 */ /* 0x000fe2000fffe0ff */
[C---:B------:R-:W-:Y:S01]  /*0fe0*/  IMAD R10, R9.reuse, c[0x0][0x1d8], RZ ;  /* 0x00007600090a7a24 */ /* 0x040fe200078e02ff */
[----:B------:R-:W-:Y:S01]  /*0ff0*/  LOP3.LUT R15, R0, 0x38, R2, 0xf8, !PT ;  /* 0x00000038000f7812 */ /* 0x000fe200078ef802 */
[----:B------:R-:W-:Y:S01]  /*1000*/  IMAD R9, R9, c[0x0][0x1a8], RZ ;  /* 0x00006a0009097a24 */ /* 0x000fe200078e02ff */
[----:B------:R-:W-:Y:S01]  /*1010*/  SHF.R.U32.HI R0, RZ, 0x3, R0 ;  /* 0x00000003ff007819 */ /* 0x000fe20000011600 */
[C---:B------:R-:W-:Y:S01]  /*1020*/  IMAD R14, R8.reuse, c[0x0][0x1dc], R10 ;  /* 0x00007700080e7a24 */ /* 0x040fe200078e020a */
[----:B------:R-:W-:Y:S01]  /*1030*/  IADD3 R13, R13, UR4, RZ ;  /* 0x000000040d0d7c10 */ /* 0x000fe2000fffe0ff */
[C---:B------:R-:W-:Y:S01]  /*1040*/  IMAD.WIDE.U32 R10, R8.reuse, c[0x0][0x1d8], R6 ;  /* 0x00007600080a7a25 */ /* 0x040fe200078e0006 */
[----:B------:R-:W-:Y:S01]  /*1050*/  LOP3.LUT R15, R15, R0, RZ, 0x3c, !PT ;  /* 0x000000000f0f7212 */ /* 0x000fe200078e3cff */
[----:B------:R-:W-:Y:S01]  /*1060*/  ULDC.64 UR4, c[0x0][0x188] ;  /* 0x0000620000047ab9 */ /* 0x000fe20000000a00 */
[----:B------:R-:W-:Y:S01]  /*1070*/  CS2R R162, SRZ ;  /* 0x0000000000a27805 */ /* 0x000fe2000001ff00 */
[C---:B------:R-:W-:Y:S01]  /*1080*/  IMAD R7, R8.reuse, c[0x0][0x1ac], R9 ;  /* 0x00006b0008077a24 */ /* 0x040fe200078e0209 */
[----:B------:R-:W-:Y:S01]  /*1090*/  UIMAD UR4, UR9, UR4, URZ ;  /* 0x00000004090472a4 */ /* 0x000fe2000f8e023f */
[----:B------:R-:W-:Y:S01]  /*10a0*/  IMAD.WIDE.U32 R8, R8, c[0x0][0x1a8], R4 ;  /* 0x00006a0008087a25 */ /* 0x000fe200078e0004 */
[----:B------:R-:W-:Y:S01]  /*10b0*/  LEA R4, P1, R10, c[0x0][0x1c0], 0x1 ;  /* 0x000070000a047a11 */ /* 0x000fe200078208ff */
[----:B------:R-:W-:Y:S01]  /*10c0*/  CS2R R160, SRZ ;  /* 0x0000000000a07805 */ /* 0x000fe2000001ff00 */
[----:B------:R-:W-:Y:S01]  /*10d0*/  UIMAD UR6, UR14, UR5, UR4 ;  /* 0x000000050e0672a4 */ /* 0x000fe2000f8e0204 */
[----:B------:R-:W-:Y:S01]  /*10e0*/  IMAD.IADD R7, R9, 0x1, R7 ;  /* 0x0000000109077824 */ /* 0x000fe200078e0207 */
[C---:B------:R-:W-:Y:S01]  /*10f0*/  LEA R6, P0, R8.reuse, c[0x0][0x190], 0x1 ;  /* 0x0000640008067a11 */ /* 0x040fe200078008ff */
[----:B------:R-:W-:Y:S01]  /*1100*/  IMAD.IADD R0, R11, 0x1, R14 ;  /* 0x000000010b007824 */ /* 0x000fe200078e020e */
[----:B------:R-:W-:Y:S01]  /*1110*/  ULDC.64 UR4, c[0x0][0x178] ;  /* 0x00005e0000047ab9 */ /* 0x000fe20000000a00 */
[----:B------:R-:W-:Y:S01]  /*1120*/  IMAD.MOV.U32 R9, RZ, RZ, c[0x0][0x1d8] ;  /* 0x00007600ff097624 */ /* 0x000fe200078e00ff */
[----:B------:R-:W-:Y:S01]  /*1130*/  LEA.HI.X R7, R8, c[0x0][0x194], R7, 0x1, P0 ;  /* 0x0000650008077a11 */ /* 0x000fe200000f0c07 */
[----:B------:R-:W-:Y:S01]  /*1140*/  IMAD.MOV.U32 R14, RZ, RZ, c[0x0][0x1a8] ;  /* 0x00006a00ff0e7624 */ /* 0x000fe200078e00ff */
[----:B------:R-:W-:Y:S01]  /*1150*/  LEA.HI R8, R20, R248, RZ, 0x6 ;  /* 0x000000f814087211 */ /* 0x000fe200078f30ff */
[----:B------:R-:W-:Y:S01]  /*1160*/  IMAD.U32 R11, RZ, RZ, UR14 ;  /* 0x0000000eff0b7e24 */ /* 0x000fe2000f8e00ff */
[----:B------:R-:W-:Y:S01]  /*1170*/  LEA.HI.X R5, R10, c[0x0][0x1c4], R0, 0x1, P1 ;  /* 0x000071000a057a11 */ /* 0x000fe200008f0c00 */
[----:B------:R-:W-:Y:S01]  /*1180*/  IMAD.MOV.U32 R10, RZ, RZ, c[0x0][0x1dc] ;  /* 0x00007700ff0a7624 */ /* 0x000fe200078e00ff */
[----:B------:R-:W-:Y:S01]  /*1190*/  IADD3 R0, -R250, UR8, RZ ;  /* 0x00000008fa007c10 */ /* 0x000fe2000fffe1ff */
[----:B------:R-:W-:Y:S01]  /*11a0*/  IMAD.WIDE.U32 R18, R11, c[0x0][0x188], R12 ;  /* 0x000062000b127a25 */ /* 0x000fe200078e000c */
[----:B------:R-:W-:Y:S01]  /*11b0*/  SHF.R.S32.HI R29, RZ, 0x6, R8 ;  /* 0x00000006ff1d7819 */ /* 0x000fe20000011408 */
[----:B------:R-:W-:Y:S01]  /*11c0*/  UIMAD UR7, UR19, UR4, URZ ;  /* 0x00000004130772a4 */ /* 0x000fe2000f8e023f */
[C---:B------:R-:W-:Y:S01]  /*11d0*/  LEA R8, P0, R9.reuse, R4, 0x6 ;  /* 0x0000000409087211 */ /* 0x040fe200078030ff */
[----:B------:R-:W-:Y:S01]  /*11e0*/  UIMAD.WIDE.U32 UR22, UR11, UR4, URZ ;  /* 0x000000040b1672a5 */ /* 0x000fe2000f8e003f */
[C---:B------:R-:W-:Y:S01]  /*11f0*/  ISETP.LT.OR P1, PT, R0.reuse, 0x1, P4 ;  /* 0x000000010000780c */ /* 0x040fe20002721670 */
[----:B------:R-:W-:Y:S01]  /*1200*/  UIMAD UR5, UR11, UR5, UR7 ;  /* 0x000000050b0572a4 */ /* 0x000fe2000f8e0207 */
[----:B------:R-:W-:Y:S01]  /*1210*/  LEA.HI.X R9, R9, R5, R10, 0x6, P0 ;  /* 0x0000000509097211 */ /* 0x000fe200000f340a */
[----:B------:R-:W-:Y:S01]  /*1220*/  IMAD R10, R29, 0x200, R15 ;  /* 0x000002001d0a7824 */ /* 0x000fe200078e020f */
[----:B------:R-:W-:Y:S01]  /*1230*/  ISETP.GE.AND P0, PT, R27, c[0x0][0x1cc], PT ;  /* 0x000073001b007a0c */ /* 0x000fe20003f06270 */
[----:B------:R-:W-:Y:S01]  /*1240*/  IMAD.MOV.U32 R15, RZ, RZ, c[0x0][0x1ac] ;  /* 0x00006b00ff0f7624 */ /* 0x000fe200078e00ff */
[----:B------:R-:W-:Y:S01]  /*1250*/  ISETP.LT.OR P3, PT, R0, 0x1, P5 ;  /* 0x000000010000780c */ /* 0x000fe20002f61670 */
[----:B------:R-:W-:Y:S01]  /*1260*/  IMAD.SHL.U32 R240, R10, 0x2, RZ ;  /* 0x000000020af07824 */ /* 0x000fe200078e00ff */
[----:B------:R-:W-:Y:S01]  /*1270*/  ISETP.LT.OR P2, PT, R0, 0x1, P6 ;  /* 0x000000010000780c */ /* 0x000fe20003741670 */
[----:B------:R-:W-:Y:S01]  /*1280*/  IMAD.SHL.U32 R12, R248, 0x4, RZ ;  /* 0x00000004f80c7824 */ /* 0x000fe200078e00ff */
[----:B------:R-:W-:Y:S01]  /*1290*/  UIADD3 UR5, UR23, UR5, URZ ;  /* 0x0000000517057290 */ /* 0x000fe2000fffe03f */
[C---:B------:R-:W-:Y:S01]  /*12a0*/  ISETP.LT.OR P6, PT, R0.reuse, 0x21, P6 ;  /* 0x000000210000780c */ /* 0x040fe200037c1670 */
[----:B------:R1:W-:Y:S01]  /*12b0*/  STL.64 [R1+0x10], R18 ;  /* 0x0000101201007387 */ /* 0x0003e20000100a00 */
[----:B------:R-:W-:Y:S01]  /*12c0*/  IADD3 R21, R19, UR6, RZ ;  /* 0x0000000613157c10 */ /* 0x000fe2000fffe0ff */
[----:B------:R-:W-:Y:S01]  /*12d0*/  ULDC.64 UR6, c[0x0][0x270] ;  /* 0x00009c0000067ab9 */ /* 0x000fe20000000a00 */
[--C-:B------:R-:W-:Y:S01]  /*12e0*/  SHF.R.S32.HI R13, RZ, 0x1f, R12.reuse ;  /* 0x0000001fff0d7819 */ /* 0x100fe2000001140c */
[----:B------:R-:W-:Y:S01]  /*12f0*/  @!PT LDS RZ, [RZ] ;  /* 0x00000000fffff984 */ /* 0x000fe20000000800 */
[----:B------:R-:W-:Y:S01]  /*1300*/  @!PT LDS RZ, [RZ] ;  /* 0x00000000fffff984 */ /* 0x000fe20000000800 */
[----:B------:R-:W-:Y:S01]  /*1310*/  @!PT LDS RZ, [RZ] ;  /* 0x00000000fffff984 */ /* 0x000fe20000000800 */
[----:B------:R2:W-:Y:S01]  /*1320*/  LDGSTS.E.BYPASS.LTC128B.128 [R240+0x8080], [R4.64], !P1 ;  /* 0x0808000004f07fae */ /* 0x0005e2000c901d50 */
[----:B------:R-:W-:Y:S01]  /*1330*/  ISETP.LT.OR P1, PT, R0, 0x1, P0 ;  /* 0x000000010000780c */ /* 0x000fe20000721670 */
[----:B------:R-:W-:Y:S01]  /*1340*/  IMAD.U32 R17, RZ, RZ, UR5 ;  /* 0x00000005ff117e24 */ /* 0x000fe2000f8e00ff */
[----:B------:R-:W-:Y:S01]  /*1350*/  LEA R10, P0, R14, R6, 0x6 ;  /* 0x000000060e0a7211 */ /* 0x000fe200078030ff */
[----:B------:R2:W-:Y:S01]  /*1360*/  LDGSTS.E.BYPASS.LTC128B.128 [R240+0xa080], [R4.64+0x80], !P3 ;  /* 0x0a08008004f07fae */ /* 0x0005e2000d901d50 */
[----:B------:R-:W-:Y:S01]  /*1370*/  ISETP.GE.AND P3, PT, R2, c[0x0][0x19c], PT ;  /* 0x0000670002007a0c */ /* 0x000fe20003f66270 */
[----:B------:R-:W-:Y:S01]  /*1380*/  ULDC.64 UR4, c[0x0][0x238] ;  /* 0x00008e0000047ab9 */ /* 0x000fe20000000a00 */
[----:B------:R-:W-:Y:S01]  /*1390*/  LEA.HI.X R11, R14, R7, R15, 0x6, P0 ;  /* 0x000000070e0b7211 */ /* 0x000fe200000f340f */
[----:B------:R2:W-:Y:S01]  /*13a0*/  LDGSTS.E.BYPASS.LTC128B.128 [R240+0xc080], [R4.64+0x100], !P2 ;  /* 0x0c08010004f07fae */ /* 0x0005e2000d101d50 */
[----:B------:R-:W-:Y:S01]  /*13b0*/  ISETP.LT.OR P0, PT, R0, 0x21, P5 ;  /* 0x000000210000780c */ /* 0x000fe20002f01670 */
[----:B------:R-:W-:Y:S01]  /*13c0*/  IMAD.U32 R14, RZ, RZ, UR13 ;  /* 0x0000000dff0e7e24 */ /* 0x000fe2000f8e00ff */
[C---:B------:R-:W-:Y:S01]  /*13d0*/  ISETP.GE.AND P2, PT, R27.reuse, c[0x0][0x1cc], PT ;  /* 0x000073001b007a0c */ /* 0x040fe20003f46270 */
[----:B------:R-:W-:Y:S01]  /*13e0*/  UIMAD UR4, UR20, UR4, URZ ;  /* 0x00000004140472a4 */ /* 0x000fe2000f8e023f */
[----:B------:R3:W-:Y:S01]  /*13f0*/  STL [R1+0x18], R21 ;  /* 0x0000181501007387 */ /* 0x0007e20000100800 */
[--C-:B------:R-:W-:Y:S01]  /*1400*/  IMAD.WIDE.U32 R14, R14, c[0x0][0x270], R12.reuse ;  /* 0x00009c000e0e7a25 */ /* 0x100fe200078e000c */
[C---:B------:R-:W-:Y:S01]  /*1410*/  ISETP.LT.OR P5, PT, R0.reuse, 0x21, P2 ;  /* 0x000000210000780c */ /* 0x040fe200017a1670 */
[----:B------:R-:W-:Y:S01]  /*1420*/  UIMAD UR4, UR13, UR5, UR4 ;  /* 0x000000050d0472a4 */ /* 0x000fe2000f8e0204 */
[----:B------:R2:W-:Y:S01]  /*1430*/  LDGSTS.E.BYPASS.LTC128B.128 [R240+0xe080], [R4.64+0x180], !P1 ;  /* 0x0e08018004f07fae */ /* 0x0005e2000c901d50 */
[----:B------:R-:W-:Y:S01]  /*1440*/  ISETP.LT.OR P1, PT, R0, 0x21, P4 ;  /* 0x000000210000780c */ /* 0x000fe20002721670 */
[----:B------:R-:W-:Y:S01]  /*1450*/  UIMAD UR6, UR20, UR6, URZ ;  /* 0x00000006140672a4 */ /* 0x000fe2000f8e023f */
[----:B------:R-:W-:Y:S01]  /*1460*/  ISETP.GE.AND P2, PT, R28, c[0x0][0x19c], PT ;  /* 0x000067001c007a0c */ /* 0x000fe20003f46270 */
[----:B------:R-:W-:Y:S01]  /*1470*/  IMAD.MOV.U32 R246, RZ, RZ, 0x20 ;  /* 0x00000020fff67424 */ /* 0x000fe200078e00ff */
[----:B------:R-:W-:Y:S01]  /*1480*/  CS2R R158, SRZ ;  /* 0x00000000009e7805 */ /* 0x000fe2000001ff00 */
[----:B------:R-:W-:Y:S01]  /*1490*/  UIMAD UR6, UR13, UR7, UR6 ;  /* 0x000000070d0672a4 */ /* 0x000fe2000f8e0206 */
[C---:B------:R-:W-:Y:S01]  /*14a0*/  ISETP.LT.OR P4, PT, R0.reuse, 0x1, P2 ;  /* 0x000000010000780c */ /* 0x040fe20001781670 */
[----:B------:R-:W-:Y:S01]  /*14b0*/  CS2R R156, SRZ ;  /* 0x00000000009c7805 */ /* 0x000fe2000001ff00 */
[----:B------:R-:W-:Y:S01]  /*14c0*/  CS2R R154, SRZ ;  /* 0x00000000009a7805 */ /* 0x000fe2000001ff00 */
[----:B------:R-:W-:Y:S01]  /*14d0*/  CS2R R152, SRZ ;  /* 0x0000000000987805 */ /* 0x000fe2000001ff00 */
[----:B------:R-:W-:Y:S01]  /*14e0*/  CS2R R150, SRZ ;  /* 0x0000000000967805 */ /* 0x000fe2000001ff00 */
[----:B------:R-:W-:Y:S01]  /*14f0*/  CS2R R148, SRZ ;  /* 0x0000000000947805 */ /* 0x000fe2000001ff00 */
[----:B------:R-:W-:Y:S01]  /*1500*/  CS2R R146, SRZ ;  /* 0x0000000000927805 */ /* 0x000fe2000001ff00 */
[----:B------:R4:W-:Y:S01]  /*1510*/  LDGSTS.E.BYPASS.LTC128B.128 [R240+0x9080], [R8.64], !P1 ;  /* 0x0908000008f07fae */ /* 0x0009e2000c901d50 */
[----:B------:R-:W-:Y:S01]  /*1520*/  ISETP.GE.AND P1, PT, R27, c[0x0][0x19c], PT ;  /* 0x000067001b007a0c */ /* 0x000fe20003f26270 */
[----:B------:R-:W-:Y:S01]  /*1530*/  CS2R R144, SRZ ;  /* 0x0000000000907805 */ /* 0x000fe2000001ff00 */
[----:B------:R-:W-:Y:S01]  /*1540*/  CS2R R142, SRZ ;  /* 0x00000000008e7805 */ /* 0x000fe2000001ff00 */
[----:B------:R4:W-:Y:S01]  /*1550*/  LDGSTS.E.BYPASS.LTC128B.128 [R240+0xb080], [R8.64+0x80], !P0 ;  /* 0x0b08008008f07fae */ /* 0x0009e2000c101d50 */
[----:B------:R-:W-:Y:S01]  /*1560*/  CS2R R140, SRZ ;  /* 0x00000000008c7805 */ /* 0x000fe2000001ff00 */
[----:B------:R-:W-:Y:S01]  /*1570*/  CS2R R138, SRZ ;  /* 0x00000000008a7805 */ /* 0x000fe2000001ff00 */
[----:B------:R-:W-:Y:S01]  /*1580*/  CS2R R136, SRZ ;  /* 0x0000000000887805 */ /* 0x000fe2000001ff00 */
[----:B------:R4:W-:Y:S01]  /*1590*/  LDGSTS.E.BYPASS.LTC128B.128 [R240+0xd080], [R8.64+0x100], !P6 ;  /* 0x0d08010008f07fae */ /* 0x0009e2000f101d50 */
[C---:B------:R-:W-:Y:S01]  /*15a0*/  ISETP.LT.OR P6, PT, R0.reuse, 0x1, P3 ;  /* 0x000000010000780c */ /* 0x040fe20001fc1670 */
[----:B------:R-:W-:Y:S01]  /*15b0*/  CS2R R134, SRZ ;  /* 0x0000000000867805 */ /* 0x000fe2000001ff00 */
[----:B------:R-:W-:Y:S01]  /*15c0*/  ISETP.LT.OR P3, PT, R0, 0x21, P3 ;  /* 0x000000210000780c */ /* 0x000fe20001f61670 */
[----:B------:R4:W-:Y:S01]  /*15d0*/  LDGSTS.E.BYPASS.LTC128B.128 [R240+0xf080], [R8.64+0x180], !P5 ;  /* 0x0f08018008f07fae */ /* 0x0009e2000e901d50 */
[----:B--2---:R-:W-:Y:S01]  /*15e0*/  IMAD.U32 R4, RZ, RZ, UR22 ;  /* 0x00000016ff047e24 */ /* 0x004fe2000f8e00ff */
[----:B------:R-:W-:Y:S01]  /*15f0*/  CS2R R132, SRZ ;  /* 0x0000000000847805 */ /* 0x000fe2000001ff00 */
[----:B------:R-:W-:Y:S01]  /*1600*/  IMAD.U32 R5, RZ, RZ, UR23 ;  /* 0x00000017ff057e24 */ /* 0x000fe2000f8e00ff */
[----:B------:R-:W-:Y:S01]  /*1610*/  CS2R R130, SRZ ;  /* 0x0000000000827805 */ /* 0x000fe2000001ff00 */
[----:B------:R-:W-:Y:S01]  /*1620*/  CS2R R128, SRZ ;  /* 0x0000000000807805 */ /* 0x000fe2000001ff00 */
[----:B------:R-:W-:Y:S01]  /*1630*/  LEA R5, P0, R4, R18, 0x6 ;  /* 0x0000001204057211 */ /* 0x000fe200078030ff */
[----:B-1----:R-:W-:Y:S01]  /*1640*/  IMAD.WIDE.U32 R18, R16, c[0x0][0x288], R12 ;  /* 0x0000a20010127a25 */ /* 0x002fe200078e000c */
[----:B------:R-:W-:Y:S01]  /*1650*/  IADD3 R13, R23, UR4, RZ ;  /* 0x00000004170d7c10 */ /* 0x000fe2000fffe0ff */
[----:B------:R-:W-:Y:S01]  /*1660*/  ULDC.64 UR4, c[0x0][0x278] ;  /* 0x00009e0000047ab9 */ /* 0x000fe20000000a00 */
[----:B------:R-:W-:Y:S01]  /*1670*/  LEA.HI.X R12, R4, R21, R17, 0x6, P0 ;  /* 0x00000015040c7211 */ /* 0x000fe200000f3411 */
[----:B------:R1:W-:Y:S01]  /*1680*/  LDGSTS.E.BYPASS.LTC128B.128 [R240+0x80], [R6.64], !P6 ;  /* 0x0008000006f07fae */ /* 0x0003e2000f101d50 */
[----:B------:R-:W-:Y:S01]  /*1690*/  ISETP.GE.AND P0, PT, R26, c[0x0][0x19c], PT ;  /* 0x000067001a007a0c */ /* 0x000fe20003f06270 */
[----:B------:R-:W-:Y:S01]  /*16a0*/  UIMAD UR4, UR9, UR4, URZ ;  /* 0x00000004090472a4 */ /* 0x000fe2000f8e023f */
[C---:B------:R-:W-:Y:S01]  /*16b0*/  ISETP.LT.OR P6, PT, R0.reuse, 0x21, P2 ;  /* 0x000000210000780c */ /* 0x040fe200017c1670 */
[----:B------:R1:W-:Y:S01]  /*16c0*/  LDGSTS.E.BYPASS.LTC128B.128 [R240+0x2080], [R6.64+0x80], !P4 ;  /* 0x0208008006f07fae */ /* 0x0003e2000e101d50 */
[C---:B------:R-:W-:Y:S01]  /*16d0*/  ISETP.LT.OR P5, PT, R0.reuse, 0x1, P0 ;  /* 0x000000010000780c */ /* 0x040fe200007a1670 */
[----:B------:R-:W-:Y:S01]  /*16e0*/  CS2R R126, SRZ ;  /* 0x00000000007e7805 */ /* 0x000fe2000001ff00 */
[C---:B------:R-:W-:Y:S01]  /*16f0*/  ISETP.LT.OR P4, PT, R0.reuse, 0x1, P1 ;  /* 0x000000010000780c */ /* 0x040fe20000f81670 */
[----:B------:R-:W-:Y:S01]  /*1700*/  CS2R R124, SRZ ;  /* 0x00000000007c7805 */ /* 0x000fe2000001ff00 */
[C---:B------:R-:W-:Y:S01]  /*1710*/  ISETP.LT.OR P2, PT, R0.reuse, 0x21, P0 ;  /* 0x000000210000780c */ /* 0x040fe20000741670 */
[----:B------:R-:W-:Y:S01]  /*1720*/  CS2R R122, SRZ ;  /* 0x00000000007a7805 */ /* 0x000fe2000001ff00 */
[C---:B------:R-:W-:Y:S01]  /*1730*/  LEA R4, P0, R5.reuse, c[0x0][0x160], 0x1 ;  /* 0x0000580005047a11 */ /* 0x040fe200078008ff */
[----:B------:R-:W-:Y:S01]  /*1740*/  CS2R R120, SRZ ;  /* 0x0000000000787805 */ /* 0x000fe2000001ff00 */
[----:B------:R-:W-:Y:S01]  /*1750*/  ISETP.LT.OR P1, PT, R0, 0x21, P1 ;  /* 0x000000210000780c */ /* 0x000fe20000f21670 */
[----:B------:R-:W-:Y:S01]  /*1760*/  IMAD.MOV.U32 R0, RZ, RZ, c[0x0][0x178] ;  /* 0x00005e00ff007624 */ /* 0x000fe200078e00ff */
[----:B------:R-:W-:Y:S01]  /*1770*/  LEA.HI.X R5, R5, c[0x0][0x164], R12, 0x1, P0 ;  /* 0x0000590005057a11 */ /* 0x000fe200000f0c0c */
[----:B----4-:R-:W-:Y:S01]  /*1780*/  IMAD.U32 R9, RZ, RZ, UR18 ;  /* 0x00000012ff097e24 */ /* 0x010fe2000f8e00ff */
[----:B------:R-:W-:Y:S01]  /*1790*/  P2R R8, PR, RZ, 0x8 ;  /* 0x00000008ff087803 */ /* 0x000fe20000000000 */
[----:B------:R1:W-:Y:S01]  /*17a0*/  LDGSTS.E.BYPASS.LTC128B.128 [R240+0x4080], [R6.64+0x100], !P5 ;  /* 0x0408010006f07fae */ /* 0x0003e2000e901d50 */
[----:B------:R-:W-:Y:S01]  /*17b0*/  ISETP.GE.AND P3, PT, R2, c[0x0][0x16c], PT ;  /* 0x00005b0002007a0c */ /* 0x000fe20003f66270 */
[----:B------:R-:W-:Y:S01]  /*17c0*/  IMAD.MOV.U32 R12, RZ, RZ, R22 ;  /* 0x000000ffff0c7224 */ /* 0x000fe200078e0016 */
[----:B------:R-:W-:Y:S01]  /*17d0*/  ISETP.NE.AND P5, PT, R8, RZ, PT ;  /* 0x000000ff0800720c */ /* 0x000fe20003fa5270 */
[----:B------:R1:W-:Y:S01]  /*17e0*/  LDGSTS.E.BYPASS.LTC128B.128 [R240+0x6080], [R6.64+0x180], !P4 ;  /* 0x0608018006f07fae */ /* 0x0003e2000e101d50 */
[----:B------:R-:W-:Y:S01]  /*17f0*/  IADD3 R9, -R9, c[0x0][0x168], -R250 ;  /* 0x00005a0009097a10 */ /* 0x000fe20007ffe9fa */
[----:B------:R-:W-:Y:S01]  /*1800*/  CS2R R118, SRZ ;  /* 0x0000000000767805 */ /* 0x000fe2000001ff00 */
[CC--:B------:R-:W-:Y:S01]  /*1810*/  LEA.HI R17, R20.reuse, R248.reuse, RZ, 0x4 ;  /* 0x000000f814117211 */ /* 0x0c0fe200078f20ff */
[----:B------:R-:W-:Y:S01]  /*1820*/  CS2R R116, SRZ ;  /* 0x0000000000747805 */ /* 0x000fe2000001ff00 */
[C---:B------:R-:W-:Y:S01]  /*1830*/  ISETP.LT.OR P0, PT, R9.reuse, 0x1, P3 ;  /* 0x000000010900780c */ /* 0x040fe20001f01670 */
[----:B------:R-:W-:Y:S01]  /*1840*/  CS2R R114, SRZ ;  /* 0x0000000000727805 */ /* 0x000fe2000001ff00 */
[----:B------:R-:W-:Y:S01]  /*1850*/  SHF.R.S32.HI R8, RZ, 0x4, R17 ;  /* 0x00000004ff087819 */ /* 0x000fe20000011411 */
[----:B------:R-:W-:Y:S01]  /*1860*/  CS2R R112, SRZ ;  /* 0x0000000000707805 */ /* 0x000fe2000001ff00 */
[----:B------:R-:W-:Y:S01]  /*1870*/  LEA.HI R16, R20, R248, RZ, 0x5 ;  /* 0x000000f814107211 */ /* 0x000fe200078f28ff */
        /* <DEDUP_REMOVED lines=17> */
[----:B-1----:R-:W-:Y:S01]  /*1990*/  IADD3 R7, R15, UR6, RZ ;  /* 0x000000060f077c10 */ /* 0x002fe2000fffe0ff */
[----:B------:R-:W0:Y:S01]  /*19a0*/  LDGDEPBAR ;  /* 0x00000000000079af */ /* 0x000e220000000000 */
[C---:B------:R-:W-:Y:S01]  /*19b0*/  ISETP.LT.OR P1, PT, R9.reuse, 0x1, P1 ;  /* 0x000000010900780c */ /* 0x040fe20000f21670 */
[----:B------:R-:W-:Y:S01]  /*19c0*/  IMAD.MOV.U32 R6, RZ, RZ, R14 ;  /* 0x000000ffff067224 */ /* 0x000fe200078e000e */
[----:B------:R-:W-:Y:S01]  /*19d0*/  ULDC.64 UR6, c[0x0][0x210] ;  /* 0x0000840000067ab9 */ /* 0x000fe20000000a00 */
[----:B------:R1:W-:Y:S01]  /*19e0*/  LDGSTS.E.BYPASS.LTC128B.128 [R240+0x10080], [R4.64], !P0 ;  /* 0x1008000004f07fae */ /* 0x0003e2000c101d50 */
[----:B------:R-:W-:Y:S01]  /*19f0*/  UIMAD UR21, UR20, UR6, URZ ;  /* 0x00000006141572a4 */ /* 0x000fe2000f8e023f */
[----:B------:R-:W-:Y:S01]  /*1a00*/  CS2R R94, SRZ ;  /* 0x00000000005e7805 */ /* 0x000fe2000001ff00 */
[----:B------:R-:W-:Y:S01]  /*1a10*/  UIMAD UR6, UR14, UR5, UR4 ;  /* 0x000000050e0672a4 */ /* 0x000fe2000f8e0204 */
[----:B------:R1:W-:Y:S01]  /*1a20*/  LDGSTS.E.BYPASS.LTC128B.128 [R240+0x12080], [R4.64+0x80], !P2 ;  /* 0x1208008004f07fae */ /* 0x0003e2000d101d50 */
[----:B------:R-:W-:Y:S01]  /*1a30*/  UIMAD UR7, UR13, UR7, UR21 ;  /* 0x000000070d0772a4 */ /* 0x000fe2000f8e0215 */
[----:B------:R-:W-:Y:S01]  /*1a40*/  ISETP.LT.OR P2, PT, R9, 0x21, P6 ;  /* 0x000000210900780c */ /* 0x000fe20003741670 */
[----:B------:R-:W-:Y:S01]  /*1a50*/  USHF.R.S32.HI UR21, URZ, 0x1f, UR18 ;  /* 0x0000001f3f157899 */ /* 0x000fe20008011412 */
[----:B------:R1:W-:Y:S01]  /*1a60*/  LDGSTS.E.BYPASS.LTC128B.128 [R240+0x14080], [R4.64+0x100], !P4 ;  /* 0x1408010004f07fae */ /* 0x0003e2000e101d50 */
[C---:B------:R-:W-:Y:S01]  /*1a70*/  ISETP.GE.AND P4, PT, R2.reuse, c[0x0][0x16c], PT ;  /* 0x00005b0002007a0c */ /* 0x040fe20003f86270 */
[----:B------:R-:W-:Y:S01]  /*1a80*/  ULDC.64 UR4, c[0x0][0x218] ;  /* 0x0000860000047ab9 */ /* 0x000fe20000000a00 */
[----:B------:R-:W-:Y:S01]  /*1a90*/  CS2R R92, SRZ ;  /* 0x00000000005c7805 */ /* 0x000fe2000001ff00 */
[----:B------:R1:W-:Y:S01]  /*1aa0*/  LDGSTS.E.BYPASS.LTC128B.128 [R240+0x16080], [R4.64+0x180], !P1 ;  /* 0x1608018004f07fae */ /* 0x0003e2000c901d50 */
[----:B------:R-:W-:Y:S01]  /*1ab0*/  ISETP.GE.AND P1, PT, R2, c[0x0][0x1fc], PT ;  /* 0x00007f0002007a0c */ /* 0x000fe20003f26270 */
[----:B------:R-:W-:Y:S01]  /*1ac0*/  UIMAD UR4, UR9, UR4, URZ ;  /* 0x00000004090472a4 */ /* 0x000fe2000f8e023f */
[----:B------:R-:W-:Y:S01]  /*1ad0*/  SEL R33, RZ, 0x1, P4 ;  /* 0x00000001ff217807 */ /* 0x000fe20002000000 */
[----:B------:R-:W-:Y:S01]  /*1ae0*/  CS2R R90, SRZ ;  /* 0x00000000005a7805 */ /* 0x000fe2000001ff00 */
[----:B------:R-:W-:Y:S01]  /*1af0*/  P2R R24, PR, RZ, 0x2 ;  /* 0x00000002ff187803 */ /* 0x000fe20000000000 */
[----:B------:R-:W-:Y:S01]  /*1b00*/  UIMAD UR22, UR14, UR5, UR4 ;  /* 0x000000050e1672a4 */ /* 0x000fe2000f8e0204 */
[----:B--2---:R-:W-:Y:S01]  /*1b10*/  IMAD.MOV.U32 R11, RZ, RZ, c[0x0][0x17c] ;  /* 0x00005f00ff0b7624 */ /* 0x004fe200078e00ff */
[----:B------:R-:W-:Y:S01]  /*1b20*/  LEA R10, P0, R0, R4, 0x6 ;  /* 0x00000004000a7211 */ /* 0x000fe200078030ff */
[----:B------:R-:W-:Y:S01]  /*1b30*/  ULDC.64 UR4, c[0x0][0x288] ;  /* 0x0000a20000047ab9 */ /* 0x000fe20000000a00 */
[----:B------:R-:W-:Y:S01]  /*1b40*/  ISETP.GT.AND P1, PT, R248, 0xf, PT ;  /* 0x0000000ff800780c */ /* 0x000fe20003f24270 */
[----:B------:R-:W-:Y:S01]  /*1b50*/  UIMAD UR4, UR20, UR4, URZ ;  /* 0x00000004140472a4 */ /* 0x000fe2000f8e023f */
[----:B------:R-:W-:Y:S01]  /*1b60*/  LEA.HI.X R11, R0, R5, R11, 0x6, P0 ;  /* 0x00000005000b7211 */ /* 0x000fe200000f340b */
[----:B------:R-:W-:Y:S01]  /*1b70*/  CS2R R88, SRZ ;  /* 0x0000000000587805 */ /* 0x000fe2000001ff00 */
[----:B------:R-:W-:Y:S01]  /*1b80*/  ISETP.GE.AND P0, PT, R2, c[0x0][0x1fc], PT ;  /* 0x00007f0002007a0c */ /* 0x000fe20003f06270 */
[----:B------:R-:W-:Y:S01]  /*1b90*/  IMAD.WIDE.U32 R2, R250, c[0x0][0x208], R2 ;  /* 0x00008200fa027a25 */ /* 0x000fe200078e0002 */
[----:B------:R-:W-:Y:S01]  /*1ba0*/  LEA.HI R0, R17, R8, RZ, 0x1 ;  /* 0x0000000811007211 */ /* 0x000fe200078f08ff */
[----:B------:R-:W-:Y:S01]  /*1bb0*/  UIMAD UR4, UR13, UR5, UR4 ;  /* 0x000000050d0472a4 */ /* 0x000fe2000f8e0204 */
[----:B------:R-:W-:Y:S01]  /*1bc0*/  P2R R23, PR, RZ, 0x1 ;  /* 0x00000001ff177803 */ /* 0x000fe20000000000 */
[----:B------:R-:W-:Y:S01]  /*1bd0*/  CS2R R86, SRZ ;  /* 0x0000000000567805 */ /* 0x000fe2000001ff00 */
[----:B------:R-:W-:Y:S01]  /*1be0*/  ISETP.LT.OR P0, PT, R9, 0x21, P3 ;  /* 0x000000210900780c */ /* 0x000fe20001f01670 */
[----:B------:R-:W-:Y:S01]  /*1bf0*/  CS2R R84, SRZ ;  /* 0x0000000000547805 */ /* 0x000fe2000001ff00 */
[----:B------:R-:W-:Y:S01]  /*1c00*/  LOP3.LUT R0, R0, 0xfffffffe, RZ, 0xc0, !PT ;  /* 0xfffffffe00007812 */ /* 0x000fe200078ec0ff */
[----:B------:R-:W-:Y:S01]  /*1c10*/  CS2R R82, SRZ ;  /* 0x0000000000527805 */ /* 0x000fe2000001ff00 */
[----:B------:R-:W-:Y:S01]  /*1c20*/  @P1 LOP3.LUT R252, R252, 0x1, RZ, 0xfc, !PT ;  /* 0x00000001fcfc1812 */ /* 0x000fe200078efcff */
[----:B------:R-:W-:Y:S01]  /*1c30*/  CS2R R80, SRZ ;  /* 0x0000000000507805 */ /* 0x000fe2000001ff00 */
[----:B------:R-:W-:Y:S01]  /*1c40*/  ISETP.GE.AND P3, PT, R28, c[0x0][0x1fc], PT ;  /* 0x00007f001c007a0c */ /* 0x000fe20003f66270 */
[----:B------:R-:W-:Y:S01]  /*1c50*/  IMAD.IADD R22, R8, 0x1, -R0 ;  /* 0x0000000108167824 */ /* 0x000fe200078e0a00 */
[----:B-1----:R-:W-:Y:S01]  /*1c60*/  SHF.R.S32.HI R5, RZ, 0x1f, R16 ;  /* 0x0000001fff057819 */ /* 0x002fe20000011410 */
[----:B------:R-:W-:Y:S01]  /*1c70*/  IMAD R0, R251, c[0x0][0x208], RZ ;  /* 0x00008200fb007a24 */ /* 0x000fe200078e02ff */
[----:B------:R-:W-:Y:S01]  /*1c80*/  LOP3.LUT P6, RZ, R252, 0x1, RZ, 0xc0, !PT ;  /* 0x00000001fcff7812 */ /* 0x000fe200078cc0ff */
[----:B------:R-:W-:Y:S01]  /*1c90*/  IMAD.U32 R4, RZ, RZ, UR14 ;  /* 0x0000000eff047e24 */ /* 0x000fe2000f8e00ff */
[----:B------:R-:W-:Y:S01]  /*1ca0*/  ISETP.GE.AND P4, PT, R28, c[0x0][0x1fc], PT ;  /* 0x00007f001c007a0c */ /* 0x000fe20003f86270 */
[----:B------:R1:W-:Y:S01]  /*1cb0*/  LDGSTS.E.BYPASS.LTC128B.128 [R240+0x11080], [R10.64], !P0 ;  /* 0x110800000af07fae */ /* 0x0003e2000c101d50 */
[----:B------:R-:W-:Y:S01]  /*1cc0*/  ISETP.LT.OR P0, PT, R9, 0x21, P5 ;  /* 0x000000210900780c */ /* 0x000fe20002f01670 */
[----:B------:R-:W-:Y:S01]  /*1cd0*/  IMAD R0, R250, c[0x0][0x20c], R0 ;  /* 0x00008300fa007a24 */ /* 0x000fe200078e0200 */
[----:B------:R-:W-:Y:S01]  /*1ce0*/  ISETP.NE.AND P5, PT, R23, RZ, PT ;  /* 0x000000ff1700720c */ /* 0x000fe20003fa5270 */
[----:B------:R-:W-:Y:S01]  /*1cf0*/  IMAD.WIDE.U32 R30, R4, c[0x0][0x278], R6 ;  /* 0x00009e00041e7a25 */ /* 0x000fe200078e0006 */
[----:B------:R-:W-:Y:S01]  /*1d00*/  SHF.R.S32.HI R4, RZ, 0x5, R16 ;  /* 0x00000005ff047819 */ /* 0x000fe20000011410 */
[----:B------:R-:W-:Y:S01]  /*1d10*/  CS2R R78, SRZ ;  /* 0x00000000004e7805 */ /* 0x000fe2000001ff00 */
[----:B------:R-:W-:Y:S01]  /*1d20*/  CS2R R76, SRZ ;  /* 0x00000000004c7805 */ /* 0x000fe2000001ff00 */
[----:B------:R-:W-:Y:S01]  /*1d30*/  IMAD.IADD R3, R3, 0x1, R0 ;  /* 0x0000000103037824 */ /* 0x000fe200078e0200 */
[-C--:B------:R-:W-:Y:S01]  /*1d40*/  LEA.HI R6, R5, R4.reuse, RZ, 0x2 ;  /* 0x0000000405067211 */ /* 0x080fe200078f10ff */
[----:B------:R-:W-:Y:S01]  /*1d50*/  IMAD.U32 R0, RZ, RZ, UR13 ;  /* 0x0000000dff007e24 */ /* 0x000fe2000f8e00ff */
[----:B------:R-:W-:Y:S01]  /*1d60*/  LEA.HI R5, R4, R4, RZ, 0x1 ;  /* 0x0000000404057211 */ /* 0x000fe200078f08ff */
[----:B------:R2:W-:Y:S01]  /*1d70*/  STL.64 [R1+0x28], R30 ;  /* 0x0000281e01007387 */ /* 0x0005e20000100a00 */
[----:B---3--:R-:W-:Y:S01]  /*1d80*/  IADD3 R21, R31, UR6, RZ ;  /* 0x000000061f157c10 */ /* 0x008fe2000fffe0ff */
[----:B------:R-:W-:Y:S01]  /*1d90*/  IMAD.WIDE.U32 R2, R0, c[0x0][0x210], R2 ;  /* 0x0000840000027a25 */ /* 0x000fe200078e0002 */
[----:B------:R-:W-:Y:S01]  /*1da0*/  LOP3.LUT R7, R5, 0xfffffffe, RZ, 0xc0, !PT ;  /* 0xfffffffe05077812 */ /* 0x000fe200078ec0ff */
[----:B------:R1:W-:Y:S01]  /*1db0*/  LDGSTS.E.BYPASS.LTC128B.128 [R240+0x13080], [R10.64+0x80], !P0 ;  /* 0x130800800af07fae */ /* 0x0003e2000c101d50 */
[----:B------:R-:W-:Y:S01]  /*1dc0*/  @!P1 IADD3 R0, P0, R30, UR18, RZ ;  /* 0x000000121e009c10 */ /* 0x000fe2000ff1e0ff */
[----:B------:R-:W-:Y:S01]  /*1dd0*/  CS2R R74, SRZ ;  /* 0x00000000004a7805 */ /* 0x000fe2000001ff00 */
[----:B------:R-:W-:Y:S01]  /*1de0*/  IADD3 R3, R3, UR7, RZ ;  /* 0x0000000703037c10 */ /* 0x000fe2000fffe0ff */
[----:B------:R-:W-:Y:S01]  /*1df0*/  ULDC.64 UR6, c[0x0][0x208] ;  /* 0x0000820000067ab9 */ /* 0x000fe20000000a00 */
[----:B------:R-:W-:Y:S01]  /*1e00*/  @!P1 IADD3.X R5, R21, UR21, RZ, P0, !PT ;  /* 0x0000001515059c10 */ /* 0x000fe200087fe4ff */
[----:B------:R3:W-:Y:S01]  /*1e10*/  STL [R1+0x40], R21 ;  /* 0x0000401501007387 */ /* 0x0007e20000100800 */
[----:B------:R-:W-:Y:S01]  /*1e20*/  LOP3.LUT R6, R6, 0xfffffffc, RZ, 0xc0, !PT ;  /* 0xfffffffc06067812 */ /* 0x000fe200078ec0ff */
[----:B------:R-:W-:Y:S01]  /*1e30*/  UIMAD UR19, UR19, UR6, URZ ;  /* 0x00000006131372a4 */ /* 0x000fe2000f8e023f */
[----:B------:R-:W-:Y:S01]  /*1e40*/  @!P1 LEA R14, P0, R0, c[0x0][0x258], 0x2 ;  /* 0x00009600000e9a11 */ /* 0x000fe200078010ff */
[----:B------:R-:W-:Y:S01]  /*1e50*/  UIMAD.WIDE.U32 UR24, UR11, UR6, URZ ;  /* 0x000000060b1872a5 */ /* 0x000fe2000f8e003f */
[----:B------:R1:W-:Y:S01]  /*1e60*/  LDGSTS.E.BYPASS.LTC128B.128 [R240+0x15080], [R10.64+0x100], !P2 ;  /* 0x150801000af07fae */ /* 0x0003e2000d101d50 */
[----:B------:R-:W-:Y:S01]  /*1e70*/  IMAD.IADD R25, R4, 0x1, -R6 ;  /* 0x0000000104197824 */ /* 0x000fe200078e0a06 */
[----:B------:R-:W-:Y:S01]  /*1e80*/  @!P1 LEA.HI.X R15, R0, c[0x0][0x25c], R5, 0x2, P0 ;  /* 0x00009700000f9a11 */ /* 0x000fe200000f1405 */
[----:B------:R-:W-:Y:S01]  /*1e90*/  IMAD.U32 R0, RZ, RZ, UR14 ;  /* 0x0000000eff007e24 */ /* 0x000fe2000f8e00ff */
[----:B------:R-:W-:Y:S01]  /*1ea0*/  UIMAD UR19, UR11, UR7, UR19 ;  /* 0x000000070b1372a4 */ /* 0x000fe2000f8e0213 */
[C---:B------:R-:W-:Y:S01]  /*1eb0*/  ISETP.GE.AND P1, PT, R27.reuse, c[0x0][0x16c], PT ;  /* 0x00005b001b007a0c */ /* 0x040fe20003f26270 */
[----:B------:R-:W-:Y:S01]  /*1ec0*/  IMAD.MOV.U32 R6, RZ, RZ, R18 ;  /* 0x000000ffff067224 */ /* 0x000fe200078e0012 */
[----:B------:R-:W-:Y:S01]  /*1ed0*/  ISETP.GE.AND P2, PT, R27, c[0x0][0x16c], PT ;  /* 0x00005b001b007a0c */ /* 0x000fe20003f46270 */
[----:B------:R-:W-:Y:S01]  /*1ee0*/  IMAD.WIDE.U32 R34, R0, c[0x0][0x218], R2 ;  /* 0x0000860000227a25 */ /* 0x000fe200078e0002 */
[----:B------:R-:W-:Y:S01]  /*1ef0*/  UIADD3 UR19, UR25, UR19, URZ ;  /* 0x0000001319137290 */ /* 0x000fe2000fffe03f */
[----:B------:R-:W-:Y:S01]  /*1f00*/  ISETP.LT.OR P1, PT, R9, 0x21, P1 ;  /* 0x000000210900780c */ /* 0x000fe20000f21670 */
[----:B------:R-:W-:Y:S01]  /*1f10*/  CS2R R72, SRZ ;  /* 0x0000000000487805 */ /* 0x000fe2000001ff00 */
[----:B--2---:R-:W-:Y:S01]  /*1f20*/  IMAD.IADD R30, R4, 0x1, -R7 ;  /* 0x00000001041e7824 */ /* 0x004fe200078e0a07 */
[----:B------:R-:W-:Y:S01]  /*1f30*/  IADD3 R31, R35, UR22, RZ ;  /* 0x00000016231f7c10 */ /* 0x000fe2000fffe0ff */
[----:B------:R-:W-:Y:S01]  /*1f40*/  IMAD.U32 R2, RZ, RZ, UR24 ;  /* 0x00000018ff027e24 */ /* 0x000fe2000f8e00ff */
[----:B------:R-:W-:Y:S01]  /*1f50*/  IADD3 R7, R19, UR4, RZ ;  /* 0x0000000413077c10 */ /* 0x000fe2000fffe0ff */
[----:B------:R-:W-:Y:S01]  /*1f60*/  IMAD.U32 R3, RZ, RZ, UR25 ;  /* 0x00000019ff037e24 */ /* 0x000fe2000f8e00ff */
[----:B------:R2:W-:Y:S01]  /*1f70*/  STL.64 [R1], R34 ;  /* 0x0000002201007387 */ /* 0x0005e20000100a00 */
[----:B------:R-:W-:Y:S01]  /*1f80*/  ULDC.64 UR4, c[0x0][0x290] ;  /* 0x0000a40000047ab9 */ /* 0x000fe20000000a00 */
[----:B------:R-:W-:Y:S01]  /*1f90*/  LEA R8, P0, R2, R34, 0x6 ;  /* 0x0000002202087211 */ /* 0x000fe200078030ff */
[----:B------:R-:W-:Y:S01]  /*1fa0*/  UIMAD UR4, UR9, UR4, URZ ;  /* 0x00000004090472a4 */ /* 0x000fe2000f8e023f */
[----:B---3--:R-:W-:Y:S01]  /*1fb0*/  LEA.HI R21, R20, R248, RZ, 0x2 ;  /* 0x000000f814157211 */ /* 0x008fe200078f10ff */
[----:B------:R3:W-:Y:S01]  /*1fc0*/  STL [R1+0xc], R31 ;  /* 0x00000c1f01007387 */ /* 0x0007e20000100800 */
[----:B------:R-:W-:Y:S01]  /*1fd0*/  CS2R R70, SRZ ;  /* 0x0000000000467805 */ /* 0x000fe2000001ff00 */
[----:B------:R-:W-:Y:S01]  /*1fe0*/  UIMAD UR4, UR14, UR5, UR4 ;  /* 0x000000050e0472a4 */ /* 0x000fe2000f8e0204 */
[--C-:B------:R-:W-:Y:S01]  /*1ff0*/  SHF.R.S32.HI R5, RZ, 0x2, R21.reuse ;  /* 0x00000002ff057819 */ /* 0x100fe20000011415 */
[----:B------:R1:W-:Y:S01]  /*2000*/  LDGSTS.E.BYPASS.LTC128B.128 [R240+0x17080], [R10.64+0x180], !P1 ;  /* 0x170801800af07fae */ /* 0x0003e2000c901d50 */
[----:B------:R-:W-:Y:S01]  /*2010*/  SHF.R.S32.HI R4, RZ, 0x1f, R21 ;  /* 0x0000001fff047819 */ /* 0x000fe20000011415 */
[----:B------:R-:W-:Y:S01]  /*2020*/  CS2R R68, SRZ ;  /* 0x0000000000447805 */ /* 0x000fe2000001ff00 */
[----:B------:R-:W-:Y:S01]  /*2030*/  ISETP.GE.AND P1, PT, R28, c[0x0][0x16c], PT ;  /* 0x00005b001c007a0c */ /* 0x000fe20003f26270 */
[----:B------:R-:W-:Y:S01]  /*2040*/  CS2R R66, SRZ ;  /* 0x0000000000427805 */ /* 0x000fe2000001ff00 */
[----:B------:R-:W-:Y:S01]  /*2050*/  LEA.HI R0, R4, R5, RZ, 0x3 ;  /* 0x0000000504007211 */ /* 0x000fe200078f18ff */
[----:B------:R-:W-:Y:S01]  /*2060*/  IMAD.U32 R4, RZ, RZ, UR14 ;  /* 0x0000000eff047e24 */ /* 0x000fe2000f8e00ff */
[----:B------:R-:W-:Y:S01]  /*2070*/  SEL R28, RZ, 0x8, P2 ;  /* 0x00000008ff1c7807 */ /* 0x000fe20001000000 */
[----:B------:R-:W-:Y:S01]  /*2080*/  CS2R R64, SRZ ;  /* 0x0000000000407805 */ /* 0x000fe2000001ff00 */
[----:B------:R-:W-:Y:S01]  /*2090*/  LOP3.LUT R3, R0, 0xfffffff8, RZ, 0xc0, !PT ;  /* 0xfffffff800037812 */ /* 0x000fe200078ec0ff */
[----:B------:R-:W-:Y:S01]  /*20a0*/  IMAD.U32 R0, RZ, RZ, UR19 ;  /* 0x00000013ff007e24 */ /* 0x000fe2000f8e00ff */
[----:B------:R-:W-:Y:S01]  /*20b0*/  ISETP.GE.AND P2, PT, R26, c[0x0][0x1fc], PT ;  /* 0x00007f001a007a0c */ /* 0x000fe20003f46270 */
[----:B------:R-:W-:Y:S01]  /*20c0*/  CS2R R62, SRZ ;  /* 0x00000000003e7805 */ /* 0x000fe2000001ff00 */
[----:B------:R-:W-:Y:S01]  /*20d0*/  CS2R R60, SRZ ;  /* 0x00000000003c7805 */ /* 0x000fe2000001ff00 */
[----:B------:R-:W-:Y:S01]  /*20e0*/  IMAD.IADD R23, R5, 0x1, -R3 ;  /* 0x0000000105177824 */ /* 0x000fe200078e0a03 */
[----:B------:R-:W-:Y:S01]  /*20f0*/  LEA.HI.X R5, R2, R31, R0, 0x6, P0 ;  /* 0x0000001f02057211 */ /* 0x000fe200000f3400 */
[----:B------:R-:W-:Y:S01]  /*2100*/  IMAD.U32 R0, RZ, RZ, UR14 ;  /* 0x0000000eff007e24 */ /* 0x000fe2000f8e00ff */
[----:B------:R-:W-:Y:S01]  /*2110*/  LOP3.LUT R2, R17, 0xfffffff0, RZ, 0xc0, !PT ;  /* 0xfffffff011027812 */ /* 0x000fe200078ec0ff */
[----:B--2---:R-:W-:Y:S01]  /*2120*/  IMAD.WIDE.U32 R34, R4, c[0x0][0x240], R12 ;  /* 0x0000900004227a25 */ /* 0x004fe200078e000c */
[----:B------:R-:W-:Y:S01]  /*2130*/  ISETP.GE.AND P0, PT, R26, c[0x0][0x16c], PT ;  /* 0x00005b001a007a0c */ /* 0x000fe20003f06270 */
[----:B------:R-:W-:Y:S01]  /*2140*/  CS2R R58, SRZ ;  /* 0x00000000003a7805 */ /* 0x000fe2000001ff00 */
[----:B------:R-:W-:Y:S01]  /*2150*/  LOP3.LUT R3, R16, 0xffffffe0, RZ, 0xc0, !PT ;  /* 0xffffffe010037812 */ /* 0x000fe200078ec0ff */
[----:B------:R-:W-:Y:S01]  /*2160*/  IMAD.IADD R2, R248, 0x1, -R2 ;  /* 0x00000001f8027824 */ /* 0x000fe200078e0a02 */
[----:B------:R-:W-:Y:S01]  /*2170*/  SEL R243, RZ, 0x4, P0 ;  /* 0x00000004fff37807 */ /* 0x000fe20000000000 */
[----:B------:R-:W-:Y:S01]  /*2180*/  IMAD.WIDE.U32 R38, R0, c[0x0][0x290], R6 ;  /* 0x0000a40000267a25 */ /* 0x000fe200078e0006 */
[----:B------:R-:W-:Y:S01]  /*2190*/  ISETP.GE.AND P0, PT, R26, c[0x0][0x1fc], PT ;  /* 0x00007f001a007a0c */ /* 0x000fe20003f06270 */
[----:B------:R-:W-:Y:S01]  /*21a0*/  STL.64 [R1+0x38], R34 ;  /* 0x0000382201007387 */ /* 0x000fe20000100a00 */
[----:B------:R-:W-:Y:S01]  /*21b0*/  SHF.R.S32.HI R6, RZ, 0x1f, R2 ;  /* 0x0000001fff067819 */ /* 0x000fe20000011402 */
[C---:B------:R-:W-:Y:S01]  /*21c0*/  IMAD.IADD R0, R248.reuse, 0x1, -R3 ;  /* 0x00000001f8007824 */ /* 0x040fe200078e0a03 */
[----:B------:R-:W-:Y:S01]  /*21d0*/  SEL R26, RZ, 0x4, P0 ;  /* 0x00000004ff1a7807 */ /* 0x000fe20000000000 */
[----:B------:R-:W-:Y:S01]  /*21e0*/  @!P6 IMAD.SHL.U32 R3, R248, 0x10, RZ ;  /* 0x00000010f803e824 */ /* 0x000fe200078e00ff */
[----:B------:R-:W-:Y:S01]  /*21f0*/  LEA R4, P0, R8, c[0x0][0x1f0], 0x1 ;  /* 0x00007c0008047a11 */ /* 0x000fe200078008ff */
[----:B-1----:R-:W-:Y:S01]  /*2200*/  IMAD.SHL.U32 R10, R29, 0x8, RZ ;  /* 0x000000081d0a7824 */ /* 0x002fe200078e00ff */
[----:B---3--:R-:W-:Y:S01]  /*2210*/  SEL R31, RZ, 0xffffffff, P1 ;  /* 0xffffffffff1f7807 */ /* 0x008fe20000800000 */
[----:B------:R1:W-:Y:S01]  /*2220*/  STL.64 [R1+0x20], R38 ;  /* 0x0000202601007387 */ /* 0x0003e20000100a00 */
[----:B------:R-:W-:Y:S01]  /*2230*/  LEA.HI R230, R6, R2, RZ, 0x3 ;  /* 0x0000000206e67211 */ /* 0x000fe200078f18ff */
[----:B------:R-:W-:Y:S01]  /*2240*/  CS2R R56, SRZ ;  /* 0x0000000000387805 */ /* 0x000fe2000001ff00 */
[----:B------:R-:W-:Y:S01]  /*2250*/  ISETP.NE.AND P1, PT, R24, RZ, PT ;  /* 0x000000ff1800720c */ /* 0x000fe20003f25270 */
[----:B------:R2:W-:Y:S01]  /*2260*/  @!P6 LDGSTS.E.BYPASS.LTC128B.128 [R3+0x20080], [R14.64] ;  /* 0x200800000e03efae */ /* 0x0005e2000b901d50 */
[----:B------:R-:W-:Y:S01]  /*2270*/  SHF.R.S32.HI R7, RZ, 0x1f, R0 ;  /* 0x0000001fff077819 */ /* 0x000fe20000011400 */
[----:B------:R-:W-:Y:S01]  /*2280*/  CS2R R54, SRZ ;  /* 0x0000000000367805 */ /* 0x000fe2000001ff00 */
[----:B------:R-:W-:Y:S01]  /*2290*/  LEA.HI.X R5, R8, c[0x0][0x1f4], R5, 0x1, P0 ;  /* 0x00007d0008057a11 */ /* 0x000fe200000f0c05 */
[----:B------:R-:W0:Y:S01]  /*22a0*/  LDGDEPBAR ;  /* 0x00000000000079af */ /* 0x000e220000000000 */
[----:B------:R-:W-:Y:S01]  /*22b0*/  ISETP.LT.OR P0, PT, R9, 0x1, P5 ;  /* 0x000000010900780c */ /* 0x000fe20002f01670 */
[----:B------:R-:W-:Y:S01]  /*22c0*/  CS2R R52, SRZ ;  /* 0x0000000000347805 */ /* 0x000fe2000001ff00 */
[----:B------:R-:W-:Y:S01]  /*22d0*/  SEL R19, RZ, 0x1, P1 ;  /* 0x00000001ff137807 */ /* 0x000fe20000800000 */
[----:B------:R-:W-:Y:S01]  /*22e0*/  CS2R R50, SRZ ;  /* 0x0000000000327805 */ /* 0x000fe2000001ff00 */
[----:B------:R-:W-:Y:S01]  /*22f0*/  LEA.HI R16, R7, R0, RZ, 0x2 ;  /* 0x0000000007107211 */ /* 0x000fe200078f10ff */
[----:B------:R-:W-:Y:S01]  /*2300*/  CS2R R48, SRZ ;  /* 0x0000000000307805 */ /* 0x000fe2000001ff00 */
[----:B------:R-:W-:Y:S01]  /*2310*/  ISETP.GE.AND P1, PT, R27, c[0x0][0x1fc], PT ;  /* 0x00007f001b007a0c */ /* 0x000fe20003f26270 */
[----:B------:R-:W-:Y:S01]  /*2320*/  CS2R R46, SRZ ;  /* 0x00000000002e7805 */ /* 0x000fe2000001ff00 */
[----:B------:R-:W-:Y:S01]  /*2330*/  LOP3.LUT R6, R16, 0x7ffffffc, RZ, 0xc0, !PT ;  /* 0x7ffffffc10067812 */ /* 0x000fe200078ec0ff */
[----:B------:R-:W-:Y:S01]  /*2340*/  CS2R R44, SRZ ;  /* 0x00000000002c7805 */ /* 0x000fe2000001ff00 */
[----:B------:R-:W-:Y:S01]  /*2350*/  SEL R242, RZ, 0x8, P1 ;  /* 0x00000008fff27807 */ /* 0x000fe20000800000 */
[----:B------:R-:W-:Y:S01]  /*2360*/  CS2R R42, SRZ ;  /* 0x00000000002a7805 */ /* 0x000fe2000001ff00 */
[----:B------:R-:W-:Y:S01]  /*2370*/  LEA.HI R7, R20, R248, RZ, 0x7 ;  /* 0x000000f814077211 */ /* 0x000fe200078f38ff */
[----:B------:R-:W-:Y:S01]  /*2380*/  IMAD.IADD R11, R0, 0x1, -R6 ;  /* 0x00000001000b7824 */ /* 0x000fe200078e0a06 */
[C---:B------:R-:W-:Y:S01]  /*2390*/  ISETP.LT.OR P1, PT, R9.reuse, 0x1, P4 ;  /* 0x000000010900780c */ /* 0x040fe20002721670 */
[----:B------:R3:W-:Y:S01]  /*23a0*/  LDGSTS.E.BYPASS.LTC128B.128 [R240+0x18080], [R4.64], !P0 ;  /* 0x1808000004f07fae */ /* 0x0007e2000c101d50 */
[----:B------:R-:W-:Y:S01]  /*23b0*/  SHF.R.S32.HI R12, RZ, 0x7, R7 ;  /* 0x00000007ff0c7819 */ /* 0x000fe20000011407 */
[----:B------:R-:W-:Y:S01]  /*23c0*/  IMAD.SHL.U32 R7, R30, 0x10, RZ ;  /* 0x000000101e077824 */ /* 0x000fe200078e00ff */
[----:B------:R-:W-:Y:S01]  /*23d0*/  ISETP.LT.OR P0, PT, R9, 0x1, P2 ;  /* 0x000000010900780c */ /* 0x000fe20001701670 */
[----:B------:R-:W-:Y:S01]  /*23e0*/  IMAD.SHL.U32 R6, R22, 0x20, RZ ;  /* 0x0000002016067824 */ /* 0x000fe200078e00ff */
[----:B------:R-:W-:Y:S01]  /*23f0*/  SEL R24, RZ, 0xffffffff, P3 ;  /* 0xffffffffff187807 */ /* 0x000fe20001800000 */
[----:B------:R-:W-:Y:S01]  /*2400*/  CS2R R40, SRZ ;  /* 0x0000000000287805 */ /* 0x000fe2000001ff00 */
[C---:B--2---:R-:W-:Y:S01]  /*2410*/  LOP3.LUT R3, R230.reuse, 0xfffffff8, RZ, 0xc0, !PT ;  /* 0xfffffff8e6037812 */ /* 0x044fe200078ec0ff */
[----:B------:R-:W-:Y:S01]  /*2420*/  IMAD.SHL.U32 R230, R230, 0x40, RZ ;  /* 0x00000040e6e67824 */ /* 0x000fe200078e00ff */
[----:B------:R-:W-:-:S02]  /*2430*/  ISETP.GE.AND P3, PT, R27, c[0x0][0x1fc], PT ;  /* 0x00007f001b007a0c */ /* 0x000fc40003f66270 */
[C---:B------:R-:W-:Y:S01]  /*2440*/  ISETP.LT.OR P6, PT, R9.reuse, 0x21, P5 ;  /* 0x000000210900780c */ /* 0x040fe20002fc1670 */
[----:B------:R-:W-:Y:S01]  /*2450*/  IMAD.IADD R13, R2, 0x1, -R3 ;  /* 0x00000001020d7824 */ /* 0x000fe200078e0a03 */
[----:B------:R3:W-:Y:S01]  /*2460*/  LDGSTS.E.BYPASS.LTC128B.128 [R240+0x1a080], [R4.64+0x80], !P1 ;  /* 0x1a08008004f07fae */ /* 0x0007e2000c901d50 */
[----:B------:R-:W-:Y:S01]  /*2470*/  IMAD.SHL.U32 R2, R32, 0x40, RZ ;  /* 0x0000004020027824 */ /* 0x000fe200078e00ff */
[C---:B------:R-:W-:Y:S01]  /*2480*/  ISETP.LT.OR P5, PT, R9.reuse, 0x21, P4 ;  /* 0x000000210900780c */ /* 0x040fe200027a1670 */
[----:B------:R-:W-:Y:S01]  /*2490*/  IMAD.SHL.U32 R3, R250, 0x8, RZ ;  /* 0x00000008fa037824 */ /* 0x000fe200078e00ff */
[----:B------:R-:W-:Y:S01]  /*24a0*/  ISETP.LT.OR P1, PT, R9, 0x1, P3 ;  /* 0x000000010900780c */ /* 0x000fe20001f21670 */
[----:B------:R3:W-:Y:S01]  /*24b0*/  LDGSTS.E.BYPASS.LTC128B.128 [R240+0x1c080], [R4.64+0x100], !P0 ;  /* 0x1c08010004f07fae */ /* 0x0007e2000c101d50 */
[----:B------:R-:W-:Y:S02]  /*24c0*/  LOP3.LUT R0, R2, 0x1c0, RZ, 0xc0, !PT ;  /* 0x000001c002007812 */ /* 0x000fe400078ec0ff */
[----:B------:R-:W-:-:S02]  /*24d0*/  LOP3.LUT R3, R3, 0x8, RZ, 0xc0, !PT ;  /* 0x0000000803037812 */ /* 0x000fc400078ec0ff */
[--C-:B------:R-:W-:Y:S02]  /*24e0*/  SHF.R.U32.HI R2, RZ, 0x3, R0.reuse ;  /* 0x00000003ff027819 */ /* 0x100fe40000011600 */
[----:B------:R-:W-:Y:S02]  /*24f0*/  LOP3.LUT R7, R0, 0x10, R7, 0xf8, !PT ;  /* 0x0000001000077812 */ /* 0x000fe400078ef807 */
[----:B------:R-:W-:Y:S02]  /*2500*/  LOP3.LUT R8, R2, R3, R0, 0x1e, !PT ;  /* 0x0000000302087212 */ /* 0x000fe400078e1e00 */
[----:B------:R-:W-:Y:S01]  /*2510*/  LOP3.LUT R0, R6, 0x20, RZ, 0xc0, !PT ;  /* 0x0000002006007812 */ /* 0x000fe200078ec0ff */
[----:B------:R-:W-:Y:S01]  /*2520*/  IMAD.U32 R6, RZ, RZ, UR6 ;  /* 0x00000006ff067e24 */ /* 0x000fe2000f8e00ff */
[----:B------:R-:W-:Y:S01]  /*2530*/  LOP3.LUT R17, R2, R7, R3, 0x1e, !PT ;  /* 0x0000000702117212 */ /* 0x000fe200078e1e03 */
[----:B------:R-:W-:Y:S01]  /*2540*/  IMAD.U32 R7, RZ, RZ, UR7 ;  /* 0x00000007ff077e24 */ /* 0x000fe2000f8e00ff */
[----:B------:R-:W-:Y:S01]  /*2550*/  LEA.HI R3, R12, R12, RZ, 0x1 ;  /* 0x0000000c0c037211 */ /* 0x000fe200078f08ff */
[----:B------:R3:W-:Y:S01]  /*2560*/  LDGSTS.E.BYPASS.LTC128B.128 [R240+0x1e080], [R4.64+0x180], !P1 ;  /* 0x1e08018004f07fae */ /* 0x0007e2000c901d50 */
[C---:B------:R-:W-:Y:S01]  /*2570*/  ISETP.LT.OR P4, PT, R9.reuse, 0x21, P2 ;  /* 0x000000210900780c */ /* 0x040fe20001781670 */
[----:B------:R-:W-:Y:S01]  /*2580*/  USHF.L.U64.HI UR7, UR6, 0x5, UR7 ;  /* 0x0000000506077899 */ /* 0x000fe20008010207 */
[----:B------:R-:W-:Y:S01]  /*2590*/  ISETP.LT.OR P3, PT, R9, 0x21, P3 ;  /* 0x000000210900780c */ /* 0x000fe20001f61670 */
[----:B------:R-:W-:Y:S01]  /*25a0*/  IMAD R9, R22, 0x2, R12 ;  /* 0x0000000216097824 */ /* 0x000fe200078e020c */
[----:B------:R-:W-:Y:S01]  /*25b0*/  LOP3.LUT R18, R0, 0x18, R10, 0xf8, !PT ;  /* 0x0000001800127812 */ /* 0x000fe200078ef80a */
[----:B------:R-:W-:Y:S01]  /*25c0*/  IMAD.SHL.U32 R10, R31, 0x2, RZ ;  /* 0x000000021f0a7824 */ /* 0x000fe200078e00ff */
[----:B------:R-:W-:Y:S01]  /*25d0*/  LOP3.LUT R0, R3, 0x1ffffffe, RZ, 0xc0, !PT ;  /* 0x1ffffffe03007812 */ /* 0x000fe200078ec0ff */
[----:B------:R-:W-:Y:S01]  /*25e0*/  IMAD.U32 R2, R9, 0x200, R8 ;  /* 0x0000020009027824 */ /* 0x000fe200078e0008 */
[----:B------:R-:W-:Y:S01]  /*25f0*/  LEA R8, P0, R6, R4, 0x6 ;  /* 0x0000000406087211 */ /* 0x000fe200078030ff */
[----:B------:R-:W-:Y:S01]  /*2600*/  IMAD.SHL.U32 R3, R23, 0x40, RZ ;  /* 0x0000004017037824 */ /* 0x000fe200078e00ff */
[----:B------:R-:W-:Y:S01]  /*2610*/  IADD3 R36, R39, UR4, RZ ;  /* 0x0000000427247c10 */ /* 0x000fe2000fffe0ff */
[----:B------:R-:W-:Y:S01]  /*2620*/  IMAD.IADD R0, R12, 0x1, -R0 ;  /* 0x000000010c007824 */ /* 0x000fe200078e0a00 */
[----:B------:R-:W-:Y:S01]  /*2630*/  LEA.HI.X R9, R6, R5, R7, 0x6, P0 ;  /* 0x0000000506097211 */ /* 0x000fe200000f3407 */
[----:B------:R-:W-:Y:S01]  /*2640*/  IMAD.SHL.U32 R7, R12, 0x8, RZ ;  /* 0x000000080c077824 */ /* 0x000fe200078e00ff */
[----:B------:R-:W-:Y:S01]  /*2650*/  LOP3.LUT R3, R3, 0x1c0, RZ, 0xc0, !PT ;  /* 0x000001c003037812 */ /* 0x000fe200078ec0ff */
[----:B------:R-:W-:Y:S01]  /*2660*/  IMAD R20, R0, 0x4, R11 ;  /* 0x0000000400147824 */ /* 0x000fe200078e020b */
[----:B------:R-:W-:Y:S01]  /*2670*/  IADD3 R0, P0, R38, UR18, RZ ;  /* 0x0000001226007c10 */ /* 0x000fe2000ff1e0ff */
[----:B------:R-:W-:Y:S01]  /*2680*/  IMAD.SHL.U32 R11, R24, 0x2, RZ ;  /* 0x00000002180b7824 */ /* 0x000fe200078e00ff */
[----:B------:R-:W-:Y:S01]  /*2690*/  LOP3.LUT R7, R3, 0x8, R7, 0xf8, !PT ;  /* 0x0000000803077812 */ /* 0x000fe200078ef807 */
[----:B------:R-:W-:Y:S01]  /*26a0*/  ULDC.64 UR4, c[0x0][0x240] ;  /* 0x0000900000047ab9 */ /* 0x000fe20000000a00 */
[----:B------:R-:W-:Y:S01]  /*26b0*/  SHF.R.U32.HI R6, RZ, 0x3, R3 ;  /* 0x00000003ff067819 */ /* 0x000fe20000011603 */
[----:B------:R-:W-:Y:S01]  /*26c0*/  UIMAD UR4, UR9, UR4, URZ ;  /* 0x00000004090472a4 */ /* 0x000fe2000f8e023f */
[----:B------:R-:W-:Y:S01]  /*26d0*/  IADD3.X R3, R36, UR21, RZ, P0, !PT ;  /* 0x0000001524037c10 */ /* 0x000fe200087fe4ff */
[----:B------:R2:W-:Y:S01]  /*26e0*/  LDGSTS.E.BYPASS.LTC128B.128 [R240+0x19080], [R8.64], !P6 ;  /* 0x1908000008f07fae */ /* 0x0005e2000f101d50 */
[----:B------:R-:W-:Y:S01]  /*26f0*/  LEA R14, P0, R0, c[0x0][0x280], 0x2 ;  /* 0x0000a000000e7a11 */ /* 0x000fe200078010ff */
[----:B------:R-:W-:Y:S01]  /*2700*/  UIMAD UR4, UR14, UR5, UR4 ;  /* 0x000000050e0472a4 */ /* 0x000fe2000f8e0204 */
[----:B------:R-:W-:Y:S01]  /*2710*/  LOP3.LUT R10, R10, 0x2, R33, 0xe2, !PT ;  /* 0x000000020a0a7812 */ /* 0x000fe200078ee221 */
[----:B------:R2:W-:Y:S01]  /*2720*/  LDGSTS.E.BYPASS.LTC128B.128 [R240+0x1b080], [R8.64+0x80], !P5 ;  /* 0x1b08008008f07fae */ /* 0x0005e2000e901d50 */
[----:B------:R-:W-:Y:S01]  /*2730*/  LEA.HI.X R15, R0, c[0x0][0x284], R3, 0x2, P0 ;  /* 0x0000a100000f7a11 */ /* 0x000fe200000f1403 */
[----:B------:R-:W-:Y:S01]  /*2740*/  IMAD.SHL.U32 R20, R20, 0x2, RZ ;  /* 0x0000000214147824 */ /* 0x000fe200078e00ff */
[----:B------:R-:W-:Y:S01]  /*2750*/  SHF.R.S32.HI R3, RZ, 0x2, R16 ;  /* 0x00000002ff037819 */ /* 0x000fe20000011410 */
[----:B------:R-:W-:Y:S01]  /*2760*/  IMAD.MOV.U32 R16, RZ, RZ, 0x10 ;  /* 0x00000010ff107424 */ /* 0x000fe200078e00ff */
[----:B------:R-:W-:Y:S01]  /*2770*/  LOP3.LUT R0, R21, 0x3ffffffc, RZ, 0xc0, !PT ;  /* 0x3ffffffc15007812 */ /* 0x000fe200078ec0ff */
[----:B------:R2:W-:Y:S01]  /*2780*/  LDGSTS.E.BYPASS.LTC128B.128 [R240+0x1d080], [R8.64+0x100], !P4 ;  /* 0x1d08010008f07fae */ /* 0x0005e2000e101d50 */
[----:B------:R-:W-:Y:S01]  /*2790*/  LOP3.LUT R243, R28, R10, R243, 0xfe, !PT ;  /* 0x0000000a1cf37212 */ /* 0x000fe200078efef3 */
[----:B------:R-:W-:Y:S01]  /*27a0*/  IMAD R241, R25, 0x10, R3 ;  /* 0x0000001019f17824 */ /* 0x000fe200078e0203 */
[----:B------:R-:W-:Y:S01]  /*27b0*/  LOP3.LUT R11, R11, 0x2, R19, 0xe2, !PT ;  /* 0x000000020b0b7812 */ /* 0x000fe200078ee213 */
[C---:B------:R-:W-:Y:S01]  /*27c0*/  IMAD.SHL.U32 R3, R13.reuse, 0x40, RZ ;  /* 0x000000400d037824 */ /* 0x040fe200078e00ff */
[----:B------:R-:W-:Y:S01]  /*27d0*/  R2P PR, R13, 0x6 ;  /* 0x000000060d007804 */ /* 0x000fe20000000000 */
[----:B---3--:R-:W-:Y:S01]  /*27e0*/  IMAD.IADD R4, R248, 0x1, -R0 ;  /* 0x00000001f8047824 */ /* 0x008fe200078e0a00 */
[----:B------:R-:W-:Y:S01]  /*27f0*/  LOP3.LUT R12, R7, R6, RZ, 0x3c, !PT ;  /* 0x00000006070c7212 */ /* 0x000fe200078e3cff */
[----:B------:R-:W-:Y:S01]  /*2800*/  IMAD.SHL.U32 R10, R25, 0x400, RZ ;  /* 0x00000400190a7824 */ /* 0x000fe200078e00ff */
[----:B------:R-:W-:Y:S01]  /*2810*/  LOP3.LUT R3, R3, 0x1c0, RZ, 0xc0, !PT ;  /* 0x000001c003037812 */ /* 0x000fe200078ec0ff */
[----:B------:R2:W-:Y:S01]  /*2820*/  LDGSTS.E.BYPASS.LTC128B.128 [R240+0x1f080], [R8.64+0x180], !P3 ;  /* 0x1f08018008f07fae */ /* 0x0005e2000d901d50 */
[----:B------:R-:W-:Y:S01]  /*2830*/  LOP3.LUT R242, R242, R11, R26, 0xfe, !PT ;  /* 0x0000000bf2f27212 */ /* 0x000fe200078efe1a */
[----:B------:R-:W-:Y:S01]  /*2840*/  IMAD R7, R4, 0x2, R10 ;  /* 0x0000000204077824 */ /* 0x000fe200078e020a */
[----:B------:R-:W-:Y:S01]  /*2850*/  SEL R5, R16, 0xfffffff0, !P1 ;  /* 0xfffffff010057807 */ /* 0x000fe20004800000 */
[----:B------:R-:W-:Y:S01]  /*2860*/  IMAD.SHL.U32 R11, R22, 0x8, RZ ;  /* 0x00000008160b7824 */ /* 0x000fe200078e00ff */
[----:B------:R-:W-:Y:S01]  /*2870*/  SEL R4, R246, 0xffffffe0, !P2 ;  /* 0xffffffe0f6047807 */ /* 0x000fe20005000000 */
[----:B------:R-:W-:Y:S01]  /*2880*/  IMAD.IADD R12, R12, 0x1, R7 ;  /* 0x000000010c0c7824 */ /* 0x000fe200078e0207 */
[----:B------:R-:W-:Y:S01]  /*2890*/  SHF.R.U32.HI R6, RZ, 0x3, R3 ;  /* 0x00000003ff067819 */ /* 0x000fe20000011603 */
[----:B------:R3:W-:Y:S01]  /*28a0*/  STL [R1+0x30], R36 ;  /* 0x0000302401007387 */ /* 0x0007e20000100800 */
[----:B------:R-:W-:Y:S01]  /*28b0*/  R2P PR, R32, 0x6 ;  /* 0x0000000620007804 */ /* 0x000fe20000000000 */
[----:B------:R-:W-:Y:S01]  /*28c0*/  IMAD.SHL.U32 R244, R12, 0x2, RZ ;  /* 0x000000020cf47824 */ /* 0x000fe200078e00ff */
[----:B------:R-:W-:Y:S01]  /*28d0*/  LOP3.LUT R11, R3, 0x8, R11, 0xf8, !PT ;  /* 0x00000008030b7812 */ /* 0x000fe200078ef80b */
[----:B------:R-:W-:Y:S01]  /*28e0*/  STL [R1+0x1c], R20 ;  /* 0x00001c1401007387 */ /* 0x000fe20000100800 */
[----:B------:R-:W-:Y:S01]  /*28f0*/  LOP3.LUT R7, R6, R18, R3, 0x1e, !PT ;  /* 0x0000001206077212 */ /* 0x000fe200078e1e03 */
[----:B------:R-:W-:Y:S01]  /*2900*/  IMAD R0, R22, 0x200, R17 ;  /* 0x0000020016007824 */ /* 0x000fe200078e0211 */
[----:B------:R-:W-:Y:S01]  /*2910*/  SEL R3, R16, 0xfffffff0, !P1 ;  /* 0xfffffff010037807 */ /* 0x000fe20004800000 */
[----:B------:R-:W-:Y:S01]  /*2920*/  IMAD.SHL.U32 R2, R2, 0x2, RZ ;  /* 0x0000000202027824 */ /* 0x000fe200078e00ff */
[----:B------:R-:W-:Y:S01]  /*2930*/  SEL R228, R246, 0xffffffe0, !P2 ;  /* 0xffffffe0f6e47807 */ /* 0x000fe20005000000 */
[----:B------:R-:W-:Y:S01]  /*2940*/  IMAD.SHL.U32 R235, R0, 0x2, RZ ;  /* 0x0000000200eb7824 */ /* 0x000fe200078e00ff */
[----:B------:R-:W-:Y:S01]  /*2950*/  R2P PR, R23, 0x6 ;  /* 0x0000000617007804 */ /* 0x000fe20000000000 */
[----:B------:R-:W-:Y:S01]  /*2960*/  IMAD R3, R3, 0x2, R2 ;  /* 0x0000000203037824 */ /* 0x000fe200078e0202 */
[----:B------:R-:W-:Y:S01]  /*2970*/  ISETP.GE.AND P0, PT, R248, 0x10, PT ;  /* 0x00000010f800780c */ /* 0x000fe20003f06270 */
[----:B------:R-:W-:Y:S01]  /*2980*/  IMAD.IADD R232, R0, 0x1, R228 ;  /* 0x0000000100e87824 */ /* 0x000fe200078e02e4 */
[----:B------:R-:W-:Y:S01]  /*2990*/  LOP3.LUT R230, R230, 0xfffffe00, RZ, 0xc0, !PT ;  /* 0xfffffe00e6e67812 */ /* 0x000fe200078ec0ff */
[----:B------:R-:W-:Y:S01]  /*29a0*/  IMAD R229, R228, 0x2, R2 ;  /* 0x00000002e4e57824 */ /* 0x000fe200078e0202 */
[----:B------:R-:W-:Y:S01]  /*29b0*/  LOP3.LUT R236, R11, R6, RZ, 0x3c, !PT ;  /* 0x000000060bec7212 */ /* 0x000fe200078e3cff */
[----:B-1----:R-:W-:Y:S01]  /*29c0*/  CS2R R38, SRZ ;  /* 0x0000000000267805 */ /* 0x002fe2000001ff00 */
[-C--:B------:R-:W-:Y:S01]  /*29d0*/  LOP3.LUT R6, R7, R230.reuse, RZ, 0xfc, !PT ;  /* 0x000000e607067212 */ /* 0x080fe200078efcff */
[----:B------:R-:W-:Y:S01]  /*29e0*/  IMAD R11, R30, 0x400, R230 ;  /* 0x000004001e0b7824 */ /* 0x000fe200078e02e6 */
[----:B------:R-:W-:Y:S01]  /*29f0*/  IADD3 R7, R244, 0x20280, RZ ;  /* 0x00020280f4077810 */ /* 0x000fe20007ffe0ff */
[----:B------:R-:W-:Y:S01]  /*2a00*/  IMAD R228, R228, 0x2, R3 ;  /* 0x00000002e4e47824 */ /* 0x000fe200078e0203 */
[----:B------:R-:W-:Y:S01]  /*2a10*/  IADD3 R245, R244, 0x202c0, RZ ;  /* 0x000202c0f4f57810 */ /* 0x000fe20007ffe0ff */
[----:B------:R-:W-:Y:S01]  /*2a20*/  IMAD.SHL.U32 R0, R6, 0x2, RZ ;  /* 0x0000000206007824 */ /* 0x000fe200078e00ff */
[----:B------:R-:W-:Y:S01]  /*2a30*/  @P2 IADD3 R245, R7, -0x40, RZ ;  /* 0xffffffc007f52810 */ /* 0x000fe20007ffe0ff */
[----:B------:R-:W-:Y:S01]  /*2a40*/  @!P0 IMAD.SHL.U32 R7, R248, 0x10, RZ ;  /* 0x00000010f8078824 */ /* 0x000fe200078e00ff */
[C---:B------:R-:W-:Y:S01]  /*2a50*/  IADD3 R230, R236.reuse, R230, R10 ;  /* 0x000000e6ece67210 */ /* 0x040fe20007ffe00a */
[----:B------:R-:W-:Y:S01]  /*2a60*/  IMAD.IADD R236, R236, 0x1, R11 ;  /* 0x00000001ecec7824 */ /* 0x000fe200078e020b */
[----:B------:R-:W-:Y:S01]  /*2a70*/  SEL R246, R246, 0xffffffe0, !P1 ;  /* 0xffffffe0f6f67807 */ /* 0x000fe20004800000 */
[----:B---3--:R-:W-:Y:S01]  /*2a80*/  CS2R R36, SRZ ;  /* 0x0000000000247805 */ /* 0x008fe2000001ff00 */
[----:B------:R1:W-:Y:S01]  /*2a90*/  @!P0 LDGSTS.E.BYPASS.LTC128B.128 [R7+0x20180], [R14.64] ;  /* 0x201800000e078fae */ /* 0x0003e2000b901d50 */
[----:B------:R-:W-:Y:S01]  /*2aa0*/  IMAD.SHL.U32 R230, R230, 0x2, RZ ;  /* 0x00000002e6e67824 */ /* 0x000fe200078e00ff */
[----:B------:R-:W-:Y:S01]  /*2ab0*/  LEA R236, R236, 0x22280, 0x1 ;  /* 0x00022280ecec7811 */ /* 0x000fe200078e08ff */
[----:B------:R-:W-:Y:S01]  /*2ac0*/  IMAD.IADD R247, R244, 0x1, R246 ;  /* 0x00000001f4f77824 */ /* 0x000fe200078e02f6 */
[----:B------:R-:W0:Y:S01]  /*2ad0*/  LDGDEPBAR ;  /* 0x00000000000079af */ /* 0x000e220000000000 */
[C---:B------:R-:W-:Y:S01]  /*2ae0*/  IMAD R231, R5.reuse, 0x2, R230 ;  /* 0x0000000205e77824 */ /* 0x040fe200078e02e6 */
[----:B------:R-:W-:Y:S01]  /*2af0*/  USHF.L.U32 UR6, UR6, 0x5, URZ ;  /* 0x0000000506067899 */ /* 0x000fe2000800063f */
[----:B------:R-:W-:-:S02]  /*2b00*/  IMAD R237, R5, 0x2, R236 ;  /* 0x0000000205ed7824 */ /* 0x000fc400078e02ec */
[----:B------:R-:W-:Y:S02]  /*2b10*/  IMAD.SHL.U32 R232, R232, 0x2, RZ ;  /* 0x00000002e8e87824 */ /* 0x000fe400078e00ff */
[----:B------:R-:W-:Y:S02]  /*2b20*/  IMAD.IADD R246, R246, 0x1, R245 ;  /* 0x00000001f6f67824 */ /* 0x000fe400078e02f5 */
[C---:B------:R-:W-:Y:S02]  /*2b30*/  IMAD R234, R4.reuse, 0x2, R230 ;  /* 0x0000000204ea7824 */ /* 0x040fe400078e02e6 */
[C---:B------:R-:W-:Y:S02]  /*2b40*/  IMAD R239, R4.reuse, 0x2, R236 ;  /* 0x0000000204ef7824 */ /* 0x040fe400078e02ec */
[C---:B------:R-:W-:Y:S02]  /*2b50*/  IMAD R233, R4.reuse, 0x2, R231 ;  /* 0x0000000204e97824 */ /* 0x040fe400078e02e7 */
[----:B------:R-:W-:Y:S01]  /*2b60*/  IMAD R238, R4, 0x2, R237 ;  /* 0x0000000204ee7824 */ /* 0x000fe200078e02ed */
[----:B-1----:R-:W-:-:S05]  /*2b70*/  IADD3 R7, R35, UR4, RZ ;  /* 0x0000000423077c10 */ /* 0x002fca000fffe0ff */
[----:B------:R1:W-:Y:S02]  /*2b80*/  STL [R1+0x34], R7 ;  /* 0x0000340701007387 */ /* 0x0003e40000100800 */
[----:B-1----:R-:W-:Y:S01]  /*2b90*/  IADD3 R7, -R20, UR8, RZ ;  /* 0x0000000814077c10 */ /* 0x002fe2000fffe1ff */
[----:B------:R-:W-:-:S04]  /*2ba0*/  ULDC UR8, c[0x0][0x198] ;  /* 0x0000660000087ab9 */ /* 0x000fc80000000800 */
[----:B------:R2:W-:Y:S02]  /*2bb0*/  STL [R1+0x8], R7 ;  /* 0x0000080701007387 */ /* 0x0005e40000100800 */
.L_x_906:
[----:B------:R-:W-:Y:S04]  /*2bc0*/  DEPBAR.LE SB0, 0x0 ;  /* 0x000080000000791a */ /* 0x000fe80000000000 */
[----:B------:R-:W-:Y:S01]  /*2bd0*/  BAR.SYNC.DEFER_BLOCKING 0x0 ;  /* 0x0000000000007b1d */ /* 0x000fe20000010000 */
[----:B------:R-:W-:Y:S02]  /*2be0*/  ULEA UR4, UR11, 0x1, 0x6 ;  /* 0x000000010b047891 */ /* 0x000fe4000f8e303f */
[----:B------:R-:W-:Y:S02]  /*2bf0*/  UIADD3 UR9, UR11, 0x1, URZ ;  /* 0x000000010b097890 */ /* 0x000fe4000fffe03f */
[----:B------:R-:W-:Y:S02]  /*2c00*/  UIADD3 UR4, UR4, UR8, -UR10 ;  /* 0x0000000804047290 */ /* 0x000fe4000fffe80a */
[----:B------:R-:W-:Y:S01]  /*2c10*/  UISETP.GE.AND UP0, UPT, UR9, UR12, UPT ;  /* 0x0000000c0900728c */ /* 0x000fe2000bf06270 */
[----:B-1----:R-:W-:Y:S05]  /*2c20*/  LDSM.16.M88.4 R16, [R230+0x10080] ;  /* 0x01008000e610783b */ /* 0x002fea0000000200 */
[----:B--2---:R-:W1:Y:S05]  /*2c30*/  LDSM.16.M88.4 R8, [R2+0x80] ;  /* 0x000080000208783b */ /* 0x004e6a0000000200 */
[----:B------:R-:W2:Y:S05]  /*2c40*/  LDSM.16.M88.4 R20, [R2+0x1080] ;  /* 0x001080000214783b */ /* 0x000eaa0000000200 */
[----:B------:R-:W-:Y:S05]  /*2c50*/  LDSM.16.M88.4 R24, [R231+0x10080] ;  /* 0x01008000e718783b */ /* 0x000fea0000000200 */
[----:B------:R-:W3:Y:S05]  /*2c60*/  LDSM.16.M88.4 R28, [R3+0x80] ;  /* 0x00008000031c783b */ /* 0x000eea0000000200 */
[----:B------:R-:W4:Y:S05]  /*2c70*/  LDSM.16.M88.4 R32, [R3+0x1080] ;  /* 0x001080000320783b */ /* 0x000f2a0000000200 */
[----:B------:R-:W-:Y:S05]  /*2c80*/  LDSM.16.M88.4 R164, [R234+0x10080] ;  /* 0x01008000eaa4783b */ /* 0x000fea0000000200 */
[----:B------:R-:W3:Y:S05]  /*2c90*/  LDSM.16.M88.4 R168, [R229+0x80] ;  /* 0x00008000e5a8783b */ /* 0x000eea0000000200 */
[----:B------:R-:W-:Y:S01]  /*2ca0*/  LDSM.16.M88.4 R172, [R228+0x80] ;  /* 0x00008000e4ac783b */ /* 0x000fe20000000200 */
[C---:B-1----:R-:W-:Y:S04]  /*2cb0*/  HMMA.16816.F32 R4, R16.reuse, R8, RZ ;  /* 0x000000081004723c */ /* 0x042fe800000018ff */
[----:B------:R-:W-:Y:S05]  /*2cc0*/  LDS R196, [R241.X4+0x20080] ;  /* 0x02008000f1c47984 */ /* 0x000fea0000004800 */
[----:B------:R-:W-:Y:S01]  /*2cd0*/  LDS R197, [R241.X4+0x200a0] ;  /* 0x0200a000f1c57984 */ /* 0x000fe20000004800 */
[C---:B------:R-:W-:Y:S04]  /*2ce0*/  HMMA.16816.F32 R8, R16.reuse, R10, RZ ;  /* 0x0000000a1008723c */ /* 0x040fe800000018ff */
[----:B------:R-:W5:Y:S04]  /*2cf0*/  LDL R199, [R1+0x1c] ;  /* 0x00001c0001c77983 */ /* 0x000f680000100800 */
[C---:B--2---:R-:W-:Y:S01]  /*2d00*/  HMMA.16816.F32 R12, R16.reuse, R20, RZ ;  /* 0x00000014100c723c */ /* 0x044fe200000018ff */
[----:B------:R-:W2:Y:S07]  /*2d10*/  LDL R198, [R1+0x8] ;  /* 0x0000080001c67983 */ /* 0x000eae0000100800 */
[----:B------:R-:W-:Y:S01]  /*2d20*/  HMMA.16816.F32 R16, R16, R22, RZ ;  /* 0x000000161010723c */ /* 0x000fe200000018ff */
[----:B------:R-:W1:Y:S07]  /*2d30*/  LDSM.16.M88.4 R20, [R229+0x1080] ;  /* 0x00108000e514783b */ /* 0x000e6e0000000200 */
[C---:B---3--:R-:W-:Y:S08]  /*2d40*/  HMMA.16816.F32 R4, R24.reuse, R28, R4 ;  /* 0x0000001c1804723c */ /* 0x048ff00000001804 */
[C---:B------:R-:W-:Y:S01]  /*2d50*/  HMMA.16816.F32 R8, R24.reuse, R30, R8 ;  /* 0x0000001e1808723c */ /* 0x040fe20000001808 */
[----:B------:R-:W3:Y:S07]  /*2d60*/  LDSM.16.M88.4 R28, [R233+0x10080] ;  /* 0x01008000e91c783b */ /* 0x000eee0000000200 */
[C---:B----4-:R-:W-:Y:S08]  /*2d70*/  HMMA.16816.F32 R12, R24.reuse, R32, R12 ;  /* 0x00000020180c723c */ /* 0x050ff0000000180c */
[----:B------:R-:W-:Y:S01]  /*2d80*/  HMMA.16816.F32 R16, R24, R34, R16 ;  /* 0x000000221810723c */ /* 0x000fe20000001810 */
[----:B------:R-:W4:Y:S05]  /*2d90*/  LDSM.16.M88.4 R24, [R228+0x1080] ;  /* 0x00108000e418783b */ /* 0x000f2a0000000200 */
[----:B------:R-:W-:Y:S02]  /*2da0*/  LDSM.16.M88.4 R32, [R230+0x12080] ;  /* 0x01208000e620783b */ /* 0x000fe40000000200 */
[C---:B------:R-:W-:Y:S08]  /*2db0*/  HMMA.16816.F32 R4, R164.reuse, R168, R4 ;  /* 0x000000a8a404723c */ /* 0x040ff00000001804 */
[C---:B------:R-:W-:Y:S01]  /*2dc0*/  HMMA.16816.F32 R8, R164.reuse, R170, R8 ;  /* 0x000000aaa408723c */ /* 0x040fe20000001808 */
[----:B------:R-:W4:Y:S07]  /*2dd0*/  LDSM.16.M88.4 R168, [R2+0x2080] ;  /* 0x0020800002a8783b */ /* 0x000f2e0000000200 */
[C---:B-1----:R-:W-:Y:S08]  /*2de0*/  HMMA.16816.F32 R12, R164.reuse, R20, R12 ;  /* 0x00000014a40c723c */ /* 0x042ff0000000180c */
[----:B------:R-:W-:Y:S01]  /*2df0*/  HMMA.16816.F32 R16, R164, R22, R16 ;  /* 0x00000016a410723c */ /* 0x000fe20000001810 */
[----:B------:R-:W1:Y:S05]  /*2e00*/  LDSM.16.M88.4 R20, [R2+0x3080] ;  /* 0x003080000214783b */ /* 0x000e6a0000000200 */
        /* <DEDUP_REMOVED lines=38> */
[----:B------:R-:W2:Y:S07]  /*3070*/  LDSM.16.M88.4 R168, [R229+0x4080] ;  /* 0x00408000e5a8783b */ /* 0x000eae0000000200 */
        /* <DEDUP_REMOVED lines=11> */
[C---:B--2---:R-:W-:Y:S08]  /*3130*/  HMMA.16816.F32 R4, R32.reuse, R168, R4 ;  /* 0x000000a82004723c */ /* 0x044ff00000001804 */
        /* <DEDUP_REMOVED lines=25> */
[----:B------:R-:W4:Y:S01]  /*32d0*/  LDSM.16.M88.4 R24, [R228+0x7080] ;  /* 0x00708000e418783b */ /* 0x000f220000000200 */
[----:B------:R-:W-:Y:S04]  /*32e0*/  DEPBAR.LE SB0, 0x0 ;  /* 0x000080000000791a */ /* 0x000fe80000000000 */
[----:B------:R-:W-:Y:S02]  /*32f0*/  BAR.SYNC.DEFER_BLOCKING 0x0 ;  /* 0x0000000000007b1d */ /* 0x000fe40000010000 */
[C---:B--2---:R-:W-:Y:S08]  /*3300*/  HMMA.16816.F32 R4, R164.reuse, R168, R4 ;  /* 0x000000a8a404723c */ /* 0x044ff00000001804 */
[C---:B------:R-:W-:Y:S08]  /*3310*/  HMMA.16816.F32 R8, R164.reuse, R170, R8 ;  /* 0x000000aaa408723c */ /* 0x040ff00000001808 */
[C---:B-1----:R-:W-:Y:S01]  /*3320*/  HMMA.16816.F32 R12, R164.reuse, R20, R12 ;  /* 0x00000014a40c723c */ /* 0x042fe2000000180c */
[----:B------:R-:W-:Y:S07]  /*3330*/  LDSM.16.M88.4 R32, [R230+0x18080] ;  /* 0x01808000e620783b */ /* 0x000fee0000000200 */
[----:B------:R-:W-:Y:S01]  /*3340*/  HMMA.16816.F32 R16, R164, R22, R16 ;  /* 0x00000016a410723c */ /* 0x000fe20000001810 */
[----:B------:R-:W1:Y:S07]  /*3350*/  LDSM.16.M88.4 R176, [R2+0x8080] ;  /* 0x0080800002b0783b */ /* 0x000e6e0000000200 */
[C---:B---3--:R-:W-:Y:S01]  /*3360*/  HMMA.16816.F32 R4, R28.reuse, R172, R4 ;  /* 0x000000ac1c04723c */ /* 0x048fe20000001804 */
[----:B------:R-:W2:Y:S05]  /*3370*/  LDSM.16.M88.4 R168, [R2+0x9080] ;  /* 0x0090800002a8783b */ /* 0x000eaa0000000200 */
[----:B------:R-:W-:Y:S02]  /*3380*/  LDSM.16.M88.4 R164, [R231+0x18080] ;  /* 0x01808000e7a4783b */ /* 0x000fe40000000200 */
[C---:B------:R-:W-:Y:S03]  /*3390*/  HMMA.16816.F32 R8, R28.reuse, R174, R8 ;  /* 0x000000ae1c08723c */ /* 0x040fe60000001808 */
[----:B------:R-:W3:Y:S05]  /*33a0*/  LDSM.16.M88.4 R180, [R3+0x8080] ;  /* 0x0080800003b4783b */ /* 0x000eea0000000200 */
[C---:B----4-:R-:W-:Y:S01]  /*33b0*/  HMMA.16816.F32 R12, R28.reuse, R24, R12 ;  /* 0x000000181c0c723c */ /* 0x050fe2000000180c */
[----:B------:R-:W4:Y:S05]  /*33c0*/  LDSM.16.M88.4 R172, [R3+0x9080] ;  /* 0x0090800003ac783b */ /* 0x000f2a0000000200 */
[----:B------:R-:W-:Y:S02]  /*33d0*/  LDSM.16.M88.4 R184, [R229+0x8080] ;  /* 0x00808000e5b8783b */ /* 0x000fe40000000200 */
[----:B------:R-:W-:Y:S03]  /*33e0*/  HMMA.16816.F32 R16, R28, R26, R16 ;  /* 0x0000001a1c10723c */ /* 0x000fe60000001810 */
[----:B------:R-:W-:Y:S05]  /*33f0*/  LDSM.16.M88.4 R188, [R229+0x9080] ;  /* 0x00908000e5bc783b */ /* 0x000fea0000000200 */
[----:B------:R-:W-:Y:S01]  /*3400*/  LDSM.16.M88.4 R192, [R228+0x9080] ;  /* 0x00908000e4c0783b */ /* 0x000fe20000000200 */
[C---:B-1----:R-:W-:Y:S08]  /*3410*/  HMMA.16816.F32 R20, R32.reuse, R176, RZ ;  /* 0x000000b02014723c */ /* 0x042ff000000018ff */
[C---:B------:R-:W-:Y:S01]  /*3420*/  HMMA.16816.F32 R24, R32.reuse, R178, RZ ;  /* 0x000000b22018723c */ /* 0x040fe200000018ff */
[----:B------:R-:W1:Y:S07]  /*3430*/  LDSM.16.M88.4 R176, [R234+0x18080] ;  /* 0x01808000eab0783b */ /* 0x000e6e0000000200 */
[C---:B--2---:R-:W-:Y:S08]  /*3440*/  HMMA.16816.F32 R28, R32.reuse, R168, RZ ;  /* 0x000000a8201c723c */ /* 0x044ff000000018ff */
        /* <DEDUP_REMOVED lines=26> */
[C---:B-1----:R-:W-:Y:S08]  /*35f0*/  HMMA.16816.F32 R28, R164.reuse, R184, R28 ;  /* 0x000000b8a41c723c */ /* 0x042ff0000000181c */
[----:B------:R-:W-:Y:S01]  /*3600*/  HMMA.16816.F32 R32, R164, R186, R32 ;  /* 0x000000baa420723c */ /* 0x000fe20000001820 */
[----:B------:R-:W-:Y:S05]  /*3610*/  LDSM.16.M88.4 R164, [R233+0x1a080] ;  /* 0x01a08000e9a4783b */ /* 0x000fea0000000200 */
[----:B------:R-:W-:Y:S02]  /*3620*/  LDSM.16.M88.4 R184, [R228+0xb080] ;  /* 0x00b08000e4b8783b */ /* 0x000fe40000000200 */
[C---:B--2---:R-:W-:Y:S08]  /*3630*/  HMMA.16816.F32 R20, R176.reuse, R180, R20 ;  /* 0x000000b4b014723c */ /* 0x044ff00000001814 */
[C---:B------:R-:W-:Y:S01]  /*3640*/  HMMA.16816.F32 R24, R176.reuse, R182, R24 ;  /* 0x000000b6b018723c */ /* 0x040fe20000001818 */
[----:B------:R-:W1:Y:S07]  /*3650*/  LDSM.16.M88.4 R180, [R228+0xa080] ;  /* 0x00a08000e4b4783b */ /* 0x000e6e0000000200 */
[C---:B------:R-:W-:Y:S08]  /*3660*/  HMMA.16816.F32 R28, R176.reuse, R188, R28 ;  /* 0x000000bcb01c723c */ /* 0x040ff0000000181c */
[----:B------:R-:W-:Y:S01]  /*3670*/  HMMA.16816.F32 R32, R176, R190, R32 ;  /* 0x000000beb020723c */ /* 0x000fe20000001820 */
[----:B------:R-:W-:Y:S05]  /*3680*/  LDSM.16.M88.4 R176, [R2+0xc080] ;  /* 0x00c0800002b0783b */ /* 0x000fea0000000200 */
[----:B------:R-:W-:Y:S02]  /*3690*/  LDSM.16.M88.4 R188, [R2+0xd080] ;  /* 0x00d0800002bc783b */ /* 0x000fe40000000200 */
[C---:B---3--:R-:W-:Y:S08]  /*36a0*/  HMMA.16816.F32 R20, R168.reuse, R172, R20 ;  /* 0x000000aca814723c */ /* 0x048ff00000001814 */
[C---:B------:R-:W-:Y:S01]  /*36b0*/  HMMA.16816.F32 R24, R168.reuse, R174, R24 ;  /* 0x000000aea818723c */ /* 0x040fe20000001818 */
[----:B------:R-:W2:Y:S07]  /*36c0*/  LDSM.16.M88.4 R172, [R230+0x1c080] ;  /* 0x01c08000e6ac783b */ /* 0x000eae0000000200 */
[C---:B------:R-:W-:Y:S08]  /*36d0*/  HMMA.16816.F32 R28, R168.reuse, R192, R28 ;  /* 0x000000c0a81c723c */ /* 0x040ff0000000181c */
[----:B------:R-:W-:Y:S01]  /*36e0*/  HMMA.16816.F32 R32, R168, R194, R32 ;  /* 0x000000c2a820723c */ /* 0x000fe20000001820 */
[----:B------:R-:W-:Y:S07]  /*36f0*/  LDSM.16.M88.4 R168, [R231+0x1c080] ;  /* 0x01c08000e7a8783b */ /* 0x000fee0000000200 */
[C---:B-1----:R-:W-:Y:S08]  /*3700*/  HMMA.16816.F32 R20, R164.reuse, R180, R20 ;  /* 0x000000b4a414723c */ /* 0x042ff00000001814 */
[C---:B------:R-:W-:Y:S01]  /*3710*/  HMMA.16816.F32 R24, R164.reuse, R182, R24 ;  /* 0x000000b6a418723c */ /* 0x040fe20000001818 */
[----:B------:R-:W1:Y:S07]  /*3720*/  LDSM.16.M88.4 R180, [R3+0xc080] ;  /* 0x00c0800003b4783b */ /* 0x000e6e0000000200 */
[C---:B------:R-:W-:Y:S08]  /*3730*/  HMMA.16816.F32 R28, R164.reuse, R184, R28 ;  /* 0x000000b8a41c723c */ /* 0x040ff0000000181c */
[----:B------:R-:W-:Y:S01]  /*3740*/  HMMA.16816.F32 R32, R164, R186, R32 ;  /* 0x000000baa420723c */ /* 0x000fe20000001820 */
[----:B------:R-:W3:Y:S05]  /*3750*/  LDSM.16.M88.4 R164, [R3+0xd080] ;  /* 0x00d0800003a4783b */ /* 0x000eea0000000200 */
[----:B------:R-:W-:Y:S02]  /*3760*/  LDSM.16.M88.4 R184, [R229+0xc080] ;  /* 0x00c08000e5b8783b */ /* 0x000fe40000000200 */
[C---:B--2---:R-:W-:Y:S08]  /*3770*/  HMMA.16816.F32 R20, R172.reuse, R176, R20 ;  /* 0x000000b0ac14723c */ /* 0x044ff00000001814 */
[C---:B------:R-:W-:Y:S01]  /*3780*/  HMMA.16816.F32 R24, R172.reuse, R178, R24 ;  /* 0x000000b2ac18723c */ /* 0x040fe20000001818 */
[----:B------:R-:W2:Y:S07]  /*3790*/  LDSM.16.M88.4 R176, [R234+0x1c080] ;  /* 0x01c08000eab0783b */ /* 0x000eae0000000200 */
[C---:B------:R-:W-:Y:S08]  /*37a0*/  HMMA.16816.F32 R28, R172.reuse, R188, R28 ;  /* 0x000000bcac1c723c */ /* 0x040ff0000000181c */
[----:B------:R-:W-:Y:S01]  /*37b0*/  HMMA.16816.F32 R32, R172, R190, R32 ;  /* 0x000000beac20723c */ /* 0x000fe20000001820 */
[----:B------:R-:W4:Y:S05]  /*37c0*/  LDSM.16.M88.4 R172, [R229+0xd080] ;  /* 0x00d08000e5ac783b */ /* 0x000f2a0000000200 */
[----:B------:R-:W-:Y:S02]  /*37d0*/  LDSM.16.M88.4 R188, [R228+0xc080] ;  /* 0x00c08000e4bc783b */ /* 0x000fe40000000200 */
[C---:B-1----:R-:W-:Y:S08]  /*37e0*/  HMMA.16816.F32 R20, R168.reuse, R180, R20 ;  /* 0x000000b4a814723c */ /* 0x042ff00000001814 */
[C---:B------:R-:W-:Y:S01]  /*37f0*/  HMMA.16816.F32 R24, R168.reuse, R182, R24 ;  /* 0x000000b6a818723c */ /* 0x040fe20000001818 */
[----:B------:R-:W1:Y:S07]  /*3800*/  LDSM.16.M88.4 R180, [R233+0x1c080] ;  /* 0x01c08000e9b4783b */ /* 0x000e6e0000000200 */
[C---:B---3--:R-:W-:Y:S08]  /*3810*/  HMMA.16816.F32 R28, R168.reuse, R164, R28 ;  /* 0x000000a4a81c723c */ /* 0x048ff0000000181c */
[----:B------:R-:W-:Y:S01]  /*3820*/  HMMA.16816.F32 R32, R168, R166, R32 ;  /* 0x000000a6a820723c */ /* 0x000fe20000001820 */
[----:B------:R-:W3:Y:S05]  /*3830*/  LDSM.16.M88.4 R164, [R228+0xd080] ;  /* 0x00d08000e4a4783b */ /* 0x000eea0000000200 */
[----:B------:R-:W-:Y:S02]  /*3840*/  LDSM.16.M88.4 R168, [R230+0x1e080] ;  /* 0x01e08000e6a8783b */ /* 0x000fe40000000200 */
[C---:B--2---:R-:W-:Y:S08]  /*3850*/  HMMA.16816.F32 R20, R176.reuse, R184, R20 ;  /* 0x000000b8b014723c */ /* 0x044ff00000001814 */
[C---:B------:R-:W-:Y:S01]  /*3860*/  HMMA.16816.F32 R24, R176.reuse, R186, R24 ;  /* 0x000000bab018723c */ /* 0x040fe20000001818 */
[----:B------:R-:W2:Y:S07]  /*3870*/  LDSM.16.M88.4 R184, [R2+0xe080] ;  /* 0x00e0800002b8783b */ /* 0x000eae0000000200 */
[C---:B----4-:R-:W-:Y:S08]  /*3880*/  HMMA.16816.F32 R28, R176.reuse, R172, R28 ;  /* 0x000000acb01c723c */ /* 0x050ff0000000181c */
[----:B------:R-:W-:Y:S01]  /*3890*/  HMMA.16816.F32 R32, R176, R174, R32 ;  /* 0x000000aeb020723c */ /* 0x000fe20000001820 */
[----:B------:R-:W4:Y:S05]  /*38a0*/  LDSM.16.M88.4 R172, [R2+0xf080] ;  /* 0x00f0800002ac783b */ /* 0x000f2a0000000200 */
[----:B------:R-:W-:Y:S02]  /*38b0*/  LDSM.16.M88.4 R176, [R3+0xe080] ;  /* 0x00e0800003b0783b */ /* 0x000fe40000000200 */
[C---:B-1----:R-:W-:Y:S08]  /*38c0*/  HMMA.16816.F32 R20, R180.reuse, R188, R20 ;  /* 0x000000bcb414723c */ /* 0x042ff00000001814 */
[C---:B------:R-:W-:Y:S08]  /*38d0*/  HMMA.16816.F32 R24, R180.reuse, R190, R24 ;  /* 0x000000beb418723c */ /* 0x040ff00000001818 */
[C---:B---3--:R-:W-:Y:S07]  /*38e0*/  HMMA.16816.F32 R28, R180.reuse, R164, R28 ;  /* 0x000000a4b41c723c */ /* 0x048fee000000181c */
[----:B------:R-:W-:Y:S01]  /*38f0*/  IMAD.U32 R164, RZ, RZ, UR4 ;  /* 0x00000004ffa47e24 */ /* 0x000fe2000f8e00ff */
[----:B------:R-:W-:Y:S04]  /*3900*/  HMMA.16816.F32 R32, R180, R166, R32 ;  /* 0x000000a6b420723c */ /* 0x000fe80000001820 */
[----:B------:R-:W-:Y:S04]  /*3910*/  IADD3 R164, R241, -c[0x0][0x168], R164 ;  /* 0x80005a00f1a47a10 */ /* 0x000fe80007ffe0a4 */
[C---:B--2---:R-:W-:Y:S05]  /*3920*/  HMMA.16816.F32 R20, R168.reuse, R184, R20 ;  /* 0x000000b8a814723c */ /* 0x044fea0000001814 */
[----:B-----5:R-:W-:Y:S02]  /*3930*/  IMAD.IADD R180, R164, 0x1, -R199 ;  /* 0x00000001a4b47824 */ /* 0x020fe400078e0ac7 */
[----:B------:R-:W1:Y:S01]  /*3940*/  LDSM.16.M88.4 R164, [R231+0x1e080] ;  /* 0x01e08000e7a4783b */ /* 0x000e620000000200 */
[C---:B------:R-:W-:Y:S04]  /*3950*/  HMMA.16816.F32 R24, R168.reuse, R186, R24 ;  /* 0x000000baa818723c */ /* 0x040fe80000001818 */
[----:B------:R-:W-:Y:S02]  /*3960*/  IMNMX R188, R198, R180, PT ;  /* 0x000000b4c6bc7217 */ /* 0x000fe40003800200 */
[----:B------:R-:W-:Y:S02]  /*3970*/  IADD3 R184, R180, 0x8, RZ ;  /* 0x00000008b4b87810 */ /* 0x000fe40007ffe0ff */
[C---:B----4-:R-:W-:Y:S01]  /*3980*/  HMMA.16816.F32 R28, R168.reuse, R172, R28 ;  /* 0x000000aca81c723c */ /* 0x050fe2000000181c */
[----:B------:R-:W2:Y:S02]  /*3990*/  LDSM.16.M88.4 R180, [R3+0xf080] ;  /* 0x00f0800003b4783b */ /* 0x000ea40000000200 */
[----:B------:R-:W-:Y:S02]  /*39a0*/  ISETP.GT.AND P0, PT, R188, RZ, PT ;  /* 0x000000ffbc00720c */ /* 0x000fe40003f04270 */
[----:B------:R-:W-:Y:S02]  /*39b0*/  IMNMX R184, R198, R184, PT ;  /* 0x000000b8c6b87217 */ /* 0x000fe40003800200 */
[----:B------:R-:W-:Y:S01]  /*39c0*/  FSEL R4, R4, -INF , P0 ;  /* 0xff80000004047808 */ /* 0x000fe20000000000 */
[----:B------:R-:W-:Y:S01]  /*39d0*/  HMMA.16816.F32 R32, R168, R174, R32 ;  /* 0x000000aea820723c */ /* 0x000fe20000001820 */
[----:B------:R-:W-:Y:S02]  /*39e0*/  LDSM.16.M88.4 R168, [R229+0xe080] ;  /* 0x00e08000e5a8783b */ /* 0x000fe40000000200 */
[----:B------:R-:W-:Y:S01]  /*39f0*/  ISETP.GT.AND P0, PT, R188, 0x1, PT ;  /* 0x00000001bc00780c */ /* 0x000fe20003f04270 */
[--C-:B------:R-:W-:Y:S01]  /*3a00*/  FFMA.FTZ R4, R4, c[0x0][0x29c], -R196.reuse ;  /* 0x0000a70004047a23 */ /* 0x100fe200000108c4 */
[C---:B------:R-:W-:Y:S03]  /*3a10*/  ISETP.GT.AND P1, PT, R184.reuse, 0x30, PT ;  /* 0x00000030b800780c */ /* 0x040fe60003f24270 */
[----:B------:R3:W-:Y:S01]  /*3a20*/  MUFU.EX2 R187, R4 ;  /* 0x0000000400bb7308 */ /* 0x0007e20000000800 */
[C---:B-1----:R-:W-:Y:S08]  /*3a30*/  HMMA.16816.F32 R20, R164.reuse, R176, R20 ;  /* 0x000000b0a414723c */ /* 0x042ff00000001814 */
[C---:B------:R-:W-:Y:S04]  /*3a40*/  HMMA.16816.F32 R24, R164.reuse, R178, R24 ;  /* 0x000000b2a418723c */ /* 0x040fe80000001818 */
[----:B---3--:R-:W-:Y:S02]  /*3a50*/  FSEL R4, R5, -INF , P0 ;  /* 0xff80000005047808 */ /* 0x008fe40000000000 */
[----:B------:R-:W-:Y:S02]  /*3a60*/  ISETP.GT.AND P0, PT, R184, RZ, PT ;  /* 0x000000ffb800720c */ /* 0x000fe40003f04270 */
[C---:B--2---:R-:W-:Y:S04]  /*3a70*/  HMMA.16816.F32 R28, R164.reuse, R180, R28 ;  /* 0x000000b4a41c723c */ /* 0x044fe8000000181c */
[--C-:B------:R-:W-:Y:S04]  /*3a80*/  FFMA.FTZ R4, R4, c[0x0][0x29c], -R196.reuse ;  /* 0x0000a70004047a23 */ /* 0x100fe800000108c4 */
[----:B------:R-:W-:Y:S01]  /*3a90*/  HMMA.16816.F32 R32, R164, R182, R32 ;  /* 0x000000b6a420723c */ /* 0x000fe20000001820 */
[----:B------:R1:W2:Y:S01]  /*3aa0*/  MUFU.EX2 R185, R4 ;  /* 0x0000000400b97308 */ /* 0x0002a20000000800 */
[----:B------:R-:W-:Y:S02]  /*3ab0*/  LDSM.16.M88.4 R164, [R228+0xe080] ;  /* 0x00e08000e4a4783b */ /* 0x000fe40000000200 */
[----:B-1----:R-:W-:Y:S02]  /*3ac0*/  FSEL R4, R6, -INF , P0 ;  /* 0xff80000006047808 */ /* 0x002fe40000000000 */
[----:B------:R-:W-:Y:S03]  /*3ad0*/  ISETP.GT.AND P0, PT, R184, 0x1, PT ;  /* 0x00000001b800780c */ /* 0x000fe60003f04270 */
[--C-:B------:R-:W-:Y:S03]  /*3ae0*/  FFMA.FTZ R4, R4, c[0x0][0x29c], -R197.reuse ;  /* 0x0000a70004047a23 */ /* 0x100fe600000108c5 */
[----:B------:R-:W-:Y:S02]  /*3af0*/  FSEL R172, R7, -INF , P0 ;  /* 0xff80000007ac7808 */ /* 0x000fe40000000000 */
[----:B------:R-:W-:Y:S01]  /*3b00*/  ISETP.GT.AND P0, PT, R188, 0x10, PT ;  /* 0x00000010bc00780c */ /* 0x000fe20003f04270 */
[----:B------:R1:W-:Y:S02]  /*3b10*/  MUFU.EX2 R189, R4 ;  /* 0x0000000400bd7308 */ /* 0x0003e40000000800 */
[--C-:B------:R-:W-:Y:S01]  /*3b20*/  FFMA.FTZ R172, R172, c[0x0][0x29c], -R197.reuse ;  /* 0x0000a700acac7a23 */ /* 0x100fe200000108c5 */
[----:B------:R-:W-:Y:S02]  /*3b30*/  FSEL R8, R8, -INF , P0 ;  /* 0xff80000008087808 */ /* 0x000fe40000000000 */
[----:B------:R-:W-:Y:S03]  /*3b40*/  ISETP.GT.AND P0, PT, R188, 0x11, PT ;  /* 0x00000011bc00780c */ /* 0x000fe60003f04270 */
[--C-:B------:R-:W-:Y:S01]  /*3b50*/  FFMA.FTZ R178, R8, c[0x0][0x29c], -R196.reuse ;  /* 0x0000a70008b27a23 */ /* 0x100fe200000108c4 */
[----:B------:R-:W-:Y:S01]  /*3b60*/  FSEL R9, R9, -INF , P0 ;  /* 0xff80000009097808 */ /* 0x000fe20000000000 */
[----:B------:R3:W-:Y:S01]  /*3b70*/  MUFU.EX2 R186, R172 ;  /* 0x000000ac00ba7308 */ /* 0x0007e20000000800 */
[----:B------:R-:W-:Y:S03]  /*3b80*/  ISETP.GT.AND P0, PT, R184, 0x10, PT ;  /* 0x00000010b800780c */ /* 0x000fe60003f04270 */
[--C-:B------:R-:W-:Y:S01]  /*3b90*/  FFMA.FTZ R177, R9, c[0x0][0x29c], -R196.reuse ;  /* 0x0000a70009b17a23 */ /* 0x100fe200000108c4 */
[----:B------:R-:W-:Y:S02]  /*3ba0*/  FSEL R8, R10, -INF , P0 ;  /* 0xff8000000a087808 */ /* 0x000fe40000000000 */
[----:B------:R-:W-:Y:S03]  /*3bb0*/  ISETP.GT.AND P0, PT, R184, 0x11, PT ;  /* 0x00000011b800780c */ /* 0x000fe60003f04270 */
[--C-:B------:R-:W-:Y:S01]  /*3bc0*/  FFMA.FTZ R8, R8, c[0x0][0x29c], -R197.reuse ;  /* 0x0000a70008087a23 */ /* 0x100fe200000108c5 */
[----:B------:R-:W-:Y:S01]  /*3bd0*/  FSEL R179, R11, -INF , P0 ;  /* 0xff8000000bb37808 */ /* 0x000fe20000000000 */
[----:B------:R-:W-:Y:S01]  /*3be0*/  MUFU.EX2 R178, R178 ;  /* 0x000000b200b27308 */ /* 0x000fe20000000800 */
[----:B------:R-:W-:Y:S01]  /*3bf0*/  ISETP.GT.AND P0, PT, R188, 0x20, PT ;  /* 0x00000020bc00780c */ /* 0x000fe20003f04270 */
[----:B-1----:R-:W1:Y:S02]  /*3c00*/  LDSM.16.M88.4 R4, [R234+0x1e080] ;  /* 0x01e08000ea04783b */ /* 0x002e640000000200 */
[--C-:B------:R-:W-:Y:S01]  /*3c10*/  FFMA.FTZ R179, R179, c[0x0][0x29c], -R197.reuse ;  /* 0x0000a700b3b37a23 */ /* 0x100fe200000108c5 */
[----:B------:R-:W-:Y:S02]  /*3c20*/  FSEL R12, R12, -INF , P0 ;  /* 0xff8000000c0c7808 */ /* 0x000fe40000000000 */
[----:B------:R-:W-:Y:S03]  /*3c30*/  ISETP.GT.AND P0, PT, R188, 0x21, PT ;  /* 0x00000021bc00780c */ /* 0x000fe60003f04270 */
[----:B------:R4:W-:Y:S01]  /*3c40*/  MUFU.EX2 R180, R8 ;  /* 0x0000000800b47308 */ /* 0x0009e20000000800 */
[----:B------:R-:W-:Y:S01]  /*3c50*/  FSEL R13, R13, -INF , P0 ;  /* 0xff8000000d0d7808 */ /* 0x000fe20000000000 */
[----:B---3--:R-:W3:Y:S01]  /*3c60*/  LDSM.16.M88.4 R172, [R229+0xf080] ;  /* 0x00f08000e5ac783b */ /* 0x008ee20000000200 */
[----:B------:R-:W-:Y:S01]  /*3c70*/  ISETP.GT.AND P0, PT, R184, 0x20, PT ;  /* 0x00000020b800780c */ /* 0x000fe20003f04270 */
[--C-:B------:R-:W-:Y:S02]  /*3c80*/  FFMA.FTZ R176, R12, c[0x0][0x29c], -R196.reuse ;  /* 0x0000a7000cb07a23 */ /* 0x100fe400000108c4 */
[--C-:B------:R-:W-:Y:S01]  /*3c90*/  FFMA.FTZ R13, R13, c[0x0][0x29c], -R196.reuse ;  /* 0x0000a7000d0d7a23 */ /* 0x100fe200000108c4 */
[----:B------:R-:W-:Y:S02]  /*3ca0*/  FSEL R14, R14, -INF , P0 ;  /* 0xff8000000e0e7808 */ /* 0x000fe40000000000 */
[----:B------:R-:W-:Y:S01]  /*3cb0*/  ISETP.GT.AND P0, PT, R184, 0x21, PT ;  /* 0x00000021b800780c */ /* 0x000fe20003f04270 */
[----:B------:R-:W-:Y:S03]  /*3cc0*/  MUFU.EX2 R177, R177 ;  /* 0x000000b100b17308 */ /* 0x000fe60000000800 */
[----:B------:R-:W-:Y:S02]  /*3cd0*/  FSEL R15, R15, -INF , P0 ;  /* 0xff8000000f0f7808 */ /* 0x000fe40000000000 */
[----:B------:R-:W-:Y:S04]  /*3ce0*/  ISETP.GT.AND P0, PT, R188, 0x30, PT ;  /* 0x00000030bc00780c */ /* 0x000fe80003f04270 */
[----:B------:R-:W-:Y:S01]  /*3cf0*/  FSEL R16, R16, -INF , P0 ;  /* 0xff80000010107808 */ /* 0x000fe20000000000 */
[----:B------:R-:W-:Y:S01]  /*3d00*/  MUFU.EX2 R179, R179 ;  /* 0x000000b300b37308 */ /* 0x000fe20000000800 */
[----:B------:R-:W-:Y:S01]  /*3d10*/  ISETP.GT.AND P0, PT, R188, 0x31, PT ;  /* 0x00000031bc00780c */ /* 0x000fe20003f04270 */
[----:B----4-:R-:W4:Y:S03]  /*3d20*/  LDSM.16.M88.4 R8, [R233+0x1e080] ;  /* 0x01e08000e908783b */ /* 0x010f260000000200 */
[----:B------:R-:W-:Y:S01]  /*3d30*/  FSEL R17, R17, -INF , P0 ;  /* 0xff80000011117808 */ /* 0x000fe20000000000 */
[--C-:B------:R-:W-:Y:S01]  /*3d40*/  FFMA.FTZ R12, R16, c[0x0][0x29c], -R196.reuse ;  /* 0x0000a700100c7a23 */ /* 0x100fe200000108c4 */
[----:B------:R-:W-:Y:S02]  /*3d50*/  ISETP.GT.AND P0, PT, R184, 0x31, PT ;  /* 0x00000031b800780c */ /* 0x000fe40003f04270 */
[----:B------:R-:W-:Y:S01]  /*3d60*/  FSEL R16, R18, -INF , P1 ;  /* 0xff80000012107808 */ /* 0x000fe20000800000 */
[----:B------:R-:W-:Y:S01]  /*3d70*/  FFMA.FTZ R196, R17, c[0x0][0x29c], -R196 ;  /* 0x0000a70011c47a23 */ /* 0x000fe200000108c4 */
[----:B------:R-:W-:Y:S01]  /*3d80*/  FSEL R19, R19, -INF , P0 ;  /* 0xff80000013137808 */ /* 0x000fe20000000000 */
[C---:B-1----:R-:W-:Y:S01]  /*3d90*/  HMMA.16816.F32 R20, R4.reuse, R168, R20 ;  /* 0x000000a80414723c */ /* 0x042fe20000001814 */
[----:B------:R-:W-:Y:S01]  /*3da0*/  MUFU.EX2 R176, R176 ;  /* 0x000000b000b07308 */ /* 0x000fe20000000800 */
[----:B------:R-:W-:Y:S03]  /*3db0*/  PLOP3.LUT P0, PT, PT, PT, UP0, 0x80, 0x0 ;  /* 0x000000000000781c */ /* 0x000fe60003f0f008 */
[--C-:B------:R-:W-:Y:S03]  /*3dc0*/  FFMA.FTZ R16, R16, c[0x0][0x29c], -R197.reuse ;  /* 0x0000a70010107a23 */ /* 0x100fe600000108c5 */
[C---:B------:R-:W-:Y:S01]  /*3dd0*/  HMMA.16816.F32 R24, R4.reuse, R170, R24 ;  /* 0x000000aa0418723c */ /* 0x040fe20000001818 */
[----:B------:R-:W1:Y:S02]  /*3de0*/  LDSM.16.M88.4 R168, [R228+0xf080] ;  /* 0x00f08000e4a8783b */ /* 0x000e640000000200 */
[----:B------:R-:W-:Y:S05]  /*3df0*/  MUFU.EX2 R12, R12 ;  /* 0x0000000c000c7308 */ /* 0x000fea0000000800 */
[C---:B---3--:R-:W-:Y:S05]  /*3e00*/  HMMA.16816.F32 R28, R4.reuse, R172, R28 ;  /* 0x000000ac041c723c */ /* 0x048fea000000181c */
[----:B------:R-:W3:Y:S02]  /*3e10*/  MUFU.EX2 R13, R13 ;  /* 0x0000000d000d7308 */ /* 0x000ee40000000800 */
[--C-:B------:R-:W-:Y:S01]  /*3e20*/  FFMA.FTZ R172, R14, c[0x0][0x29c], -R197.reuse ;  /* 0x0000a7000eac7a23 */ /* 0x100fe200000108c5 */
[----:B------:R-:W-:Y:S01]  /*3e30*/  HMMA.16816.F32 R32, R4, R174, R32 ;  /* 0x000000ae0420723c */ /* 0x000fe20000001820 */
[----:B------:R-:W5:Y:S03]  /*3e40*/  LDS R5, [R241.X4+0x20180] ;  /* 0x02018000f1057984 */ /* 0x000f660000004800 */
[----:B--2---:R-:W-:Y:S02]  /*3e50*/  F2FP.PACK_AB R14, R185, R187 ;  /* 0x000000bbb90e723e */ /* 0x004fe400000000ff */
[----:B------:R-:W2:Y:S01]  /*3e60*/  LDS R4, [R241.X4+0x201a0] ;  /* 0x0201a000f1047984 */ /* 0x000ea20000004800 */
[----:B------:R-:W5:Y:S01]  /*3e70*/  MUFU.EX2 R7, R196 ;  /* 0x000000c400077308 */ /* 0x000f620000000800 */
[C---:B----4-:R-:W-:Y:S03]  /*3e80*/  HMMA.16816.F32 R20, R8.reuse, R164, R20 ;  /* 0x000000a40814723c */ /* 0x050fe60000001814 */
[----:B------:R-:W-:Y:S04]  /*3e90*/  STS [R244+0x20280], R14 ;  /* 0x0202800ef4007388 */ /* 0x000fe80000000800 */
[--C-:B------:R-:W-:Y:S01]  /*3ea0*/  FFMA.FTZ R164, R15, c[0x0][0x29c], -R197.reuse ;  /* 0x0000a7000fa47a23 */ /* 0x100fe200000108c5 */
[C---:B------:R-:W-:Y:S01]  /*3eb0*/  HMMA.16816.F32 R24, R8.reuse, R166, R24 ;  /* 0x000000a60818723c */ /* 0x040fe20000001818 */
[----:B------:R-:W-:Y:S03]  /*3ec0*/  MUFU.EX2 R172, R172 ;  /* 0x000000ac00ac7308 */ /* 0x000fe60000000800 */
[----:B------:R-:W-:Y:S01]  /*3ed0*/  FFMA.FTZ R197, R19, c[0x0][0x29c], -R197 ;  /* 0x0000a70013c57a23 */ /* 0x000fe200000108c5 */
[----:B---3--:R-:W-:Y:S03]  /*3ee0*/  F2FP.PACK_AB R6, R13, R176 ;  /* 0x000000b00d06723e */ /* 0x008fe600000000ff */
[C---:B-1----:R-:W-:Y:S03]  /*3ef0*/  HMMA.16816.F32 R28, R8.reuse, R168, R28 ;  /* 0x000000a8081c723c */ /* 0x042fe6000000181c */
[----:B------:R-:W-:Y:S05]  /*3f00*/  MUFU.EX2 R15, R197 ;  /* 0x000000c5000f7308 */ /* 0x000fea0000000800 */
[----:B------:R-:W-:Y:S05]  /*3f10*/  HMMA.16816.F32 R32, R8, R170, R32 ;  /* 0x000000aa0820723c */ /* 0x000fea0000001820 */
[----:B------:R-:W1:Y:S02]  /*3f20*/  MUFU.EX2 R164, R164 ;  /* 0x000000a400a47308 */ /* 0x000e640000000800 */
[----:B------:R-:W-:Y:S01]  /*3f30*/  F2FP.PACK_AB R11, R177, R178 ;  /* 0x000000b2b10b723e */ /* 0x000fe200000000ff */
[--C-:B-----5:R-:W-:Y:S01]  /*3f40*/  FADD.FTZ R21, R21, -R5.reuse ;  /* 0x8000000515157221 */ /* 0x120fe20000010000 */
[----:B------:R-:W-:Y:S03]  /*3f50*/  F2FP.PACK_AB R8, R7, R12 ;  /* 0x0000000c0708723e */ /* 0x000fe600000000ff */
[--C-:B------:R-:W-:Y:S02]  /*3f60*/  FADD.FTZ R25, R25, -R5.reuse ;  /* 0x8000000519197221 */ /* 0x100fe40000010000 */
[--C-:B------:R-:W-:Y:S01]  /*3f70*/  FADD.FTZ R20, R20, -R5.reuse ;  /* 0x8000000514147221 */ /* 0x100fe20000010000 */
[----:B------:R-:W3:Y:S01]  /*3f80*/  MUFU.EX2 R16, R16 ;  /* 0x0000001000107308 */ /* 0x000ee20000000800 */
[--C-:B------:R-:W-:Y:S02]  /*3f90*/  FADD.FTZ R29, R29, -R5.reuse ;  /* 0x800000051d1d7221 */ /* 0x100fe40000010000 */
[--C-:B------:R-:W-:Y:S02]  /*3fa0*/  FADD.FTZ R24, R24, -R5.reuse ;  /* 0x8000000518187221 */ /* 0x100fe40000010000 */
[--C-:B------:R-:W-:Y:S02]  /*3fb0*/  FADD.FTZ R28, R28, -R5.reuse ;  /* 0x800000051c1c7221 */ /* 0x100fe40000010000 */
[--C-:B--2---:R-:W-:Y:S02]  /*3fc0*/  FADD.FTZ R22, R22, -R4.reuse ;  /* 0x8000000416167221 */ /* 0x104fe40000010000 */
[--C-:B------:R-:W-:Y:S02]  /*3fd0*/  FADD.FTZ R33, R33, -R5.reuse ;  /* 0x8000000521217221 */ /* 0x100fe40000010000 */
[----:B------:R-:W-:Y:S01]  /*3fe0*/  FADD.FTZ R32, R32, -R5 ;  /* 0x8000000520207221 */ /* 0x000fe20000010000 */
[----:B------:R-:W-:Y:S01]  /*3ff0*/  F2FP.PACK_AB R5, R186, R189 ;  /* 0x000000bdba05723e */ /* 0x000fe200000000ff */
[--C-:B------:R-:W-:Y:S02]  /*4000*/  FADD.FTZ R23, R23, -R4.reuse ;  /* 0x8000000417177221 */ /* 0x100fe40000010000 */
[----:B------:R-:W-:Y:S02]  /*4010*/  FMUL.FTZ R32, R12, R32 ;  /* 0x000000200c207220 */ /* 0x000fe40000410000 */
[----:B------:R1:W-:Y:S01]  /*4020*/  STS [R244+0x20680], R5 ;  /* 0x02068005f4007388 */ /* 0x0003e20000000800 */
[----:B------:R-:W-:Y:S01]  /*4030*/  FMUL.FTZ R12, R7, R33 ;  /* 0x00000021070c7220 */ /* 0x000fe20000410000 */
[----:B------:R-:W-:Y:S01]  /*4040*/  F2FP.PACK_AB R7, R179, R180 ;  /* 0x000000b4b307723e */ /* 0x000fe200000000ff */
[----:B------:R-:W-:Y:S02]  /*4050*/  FMUL.FTZ R22, R189, R22 ;  /* 0x00000016bd167220 */ /* 0x000fe40000410000 */
[----:B------:R-:W-:Y:S01]  /*4060*/  STS [R247+0x20280], R11 ;  /* 0x0202800bf7007388 */ /* 0x000fe20000000800 */
[----:B------:R-:W-:Y:S01]  /*4070*/  FMUL.FTZ R23, R186, R23 ;  /* 0x00000017ba177220 */ /* 0x000fe20000410000 */
[----:B------:R-:W-:Y:S01]  /*4080*/  F2FP.PACK_AB R12, R12, R32 ;  /* 0x000000200c0c723e */ /* 0x000fe200000000ff */
[----:B------:R-:W-:Y:S02]  /*4090*/  FMUL.FTZ R20, R187, R20 ;  /* 0x00000014bb147220 */ /* 0x000fe40000410000 */
[----:B------:R-:W-:Y:S01]  /*40a0*/  STS [R247+0x20680], R7 ;  /* 0x02068007f7007388 */ /* 0x000fe20000000800 */
[----:B------:R-:W-:Y:S02]  /*40b0*/  FMUL.FTZ R9, R185, R21 ;  /* 0x00000015b9097220 */ /* 0x000fe40000410000 */
[--C-:B------:R-:W-:Y:S02]  /*40c0*/  FADD.FTZ R27, R27, -R4.reuse ;  /* 0x800000041b1b7221 */ /* 0x100fe40000010000 */
[----:B------:R2:W-:Y:S01]  /*40d0*/  STS [R245], R6 ;  /* 0x00000006f5007388 */ /* 0x0005e20000000800 */
[--C-:B------:R-:W-:Y:S01]  /*40e0*/  FADD.FTZ R26, R26, -R4.reuse ;  /* 0x800000041a1a7221 */ /* 0x100fe20000010000 */
[----:B------:R-:W-:Y:S01]  /*40f0*/  F2FP.PACK_AB R9, R9, R20 ;  /* 0x000000140909723e */ /* 0x000fe200000000ff */
[----:B------:R-:W-:Y:S02]  /*4100*/  FMUL.FTZ R24, R178, R24 ;  /* 0x00000018b2187220 */ /* 0x000fe40000410000 */
[----:B------:R-:W-:Y:S02]  /*4110*/  FMUL.FTZ R10, R177, R25 ;  /* 0x00000019b10a7220 */ /* 0x000fe40000410000 */
[----:B------:R-:W-:Y:S02]  /*4120*/  FMUL.FTZ R26, R180, R26 ;  /* 0x0000001ab41a7220 */ /* 0x000fe40000410000 */
[--C-:B------:R-:W-:Y:S01]  /*4130*/  FADD.FTZ R30, R30, -R4.reuse ;  /* 0x800000041e1e7221 */ /* 0x100fe20000010000 */
[----:B-1----:R-:W-:Y:S01]  /*4140*/  F2FP.PACK_AB R5, R164, R172 ;  /* 0x000000aca405723e */ /* 0x002fe200000000ff */
[--C-:B------:R-:W-:Y:S01]  /*4150*/  FADD.FTZ R31, R31, -R4.reuse ;  /* 0x800000041f1f7221 */ /* 0x100fe20000010000 */
[----:B------:R-:W-:Y:S01]  /*4160*/  F2FP.PACK_AB R10, R10, R24 ;  /* 0x000000180a0a723e */ /* 0x000fe200000000ff */
[----:B------:R-:W-:Y:S02]  /*4170*/  FMUL.FTZ R28, R176, R28 ;  /* 0x0000001cb01c7220 */ /* 0x000fe40000410000 */
[----:B------:R3:W-:Y:S01]  /*4180*/  STS [R245+0x400], R5 ;  /* 0x00040005f5007388 */ /* 0x0007e20000000800 */
[----:B------:R-:W-:Y:S02]  /*4190*/  FMUL.FTZ R13, R13, R29 ;  /* 0x0000001d0d0d7220 */ /* 0x000fe40000410000 */
[----:B------:R-:W-:Y:S02]  /*41a0*/  FMUL.FTZ R172, R172, R30 ;  /* 0x0000001eacac7220 */ /* 0x000fe40000410000 */
[----:B------:R-:W-:Y:S01]  /*41b0*/  STS [R246], R8 ;  /* 0x00000008f6007388 */ /* 0x000fe20000000800 */
[----:B------:R-:W-:Y:S01]  /*41c0*/  FMUL.FTZ R164, R164, R31 ;  /* 0x0000001fa4a47220 */ /* 0x000fe20000410000 */
[----:B------:R-:W-:Y:S01]  /*41d0*/  F2FP.PACK_AB R13, R13, R28 ;  /* 0x0000001c0d0d723e */ /* 0x000fe200000000ff */
[--C-:B------:R-:W-:Y:S02]  /*41e0*/  FADD.FTZ R34, R34, -R4.reuse ;  /* 0x8000000422227221 */ /* 0x100fe40000010000 */
[----:B--2---:R-:W-:Y:S02]  /*41f0*/  FMUL.FTZ R6, R179, R27 ;  /* 0x0000001bb3067220 */ /* 0x004fe40000410000 */
[----:B------:R-:W-:Y:S03]  /*4200*/  FADD.FTZ R4, R35, -R4 ;  /* 0x8000000423047221 */ /* 0x000fe60000010000 */
[----:B------:R-:W-:Y:S01]  /*4210*/  F2FP.PACK_AB R6, R6, R26 ;  /* 0x0000001a0606723e */ /* 0x000fe200000000ff */
[C---:B------:R-:W-:Y:S01]  /*4220*/  FMUL.FTZ R4, R15.reuse, R4 ;  /* 0x000000040f047220 */ /* 0x040fe20000410000 */
[----:B---3--:R-:W-:Y:S01]  /*4230*/  F2FP.PACK_AB R5, R15, R16 ;  /* 0x000000100f05723e */ /* 0x008fe200000000ff */
[----:B------:R-:W-:Y:S04]  /*4240*/  FMUL.FTZ R16, R16, R34 ;  /* 0x0000002210107220 */ /* 0x000fe80000410000 */
[----:B------:R1:W-:Y:S01]  /*4250*/  STS [R246+0x400], R5 ;  /* 0x00040005f6007388 */ /* 0x0003e20000000800 */
[----:B------:R-:W-:Y:S04]  /*4260*/  F2FP.PACK_AB R4, R4, R16 ;  /* 0x000000100404723e */ /* 0x000fe800000000ff */
        /* <DEDUP_REMOVED lines=114> */
[----:B------:R-:W2:Y:S01]  /*4990*/  LDL.64 R202, [R1] ;  /* 0x0000000001ca7983 */ /* 0x000ea20000100a00 */
[----:B------:R-:W-:Y:S01]  /*49a0*/  LOP3.LUT P3, RZ, R242, 0x2, RZ, 0xc0, !PT ;  /* 0x00000002f2ff7812 */ /* 0x000fe2000786c0ff */
[----:B------:R-:W-:Y:S01]  /*49b0*/  ULDC.64 UR4, c[0x0][0x208] ;  /* 0x0000820000047ab9 */ /* 0x000fe20000000a00 */
[----:B------:R-:W-:Y:S01]  /*49c0*/  IMAD.U32 R16, RZ, RZ, UR7 ;  /* 0x00000007ff107e24 */ /* 0x000fe2000f8e00ff */
[----:B------:R-:W3:Y:S01]  /*49d0*/  LDL R200, [R1+0xc] ;  /* 0x00000c0001c87983 */ /* 0x000ee20000100800 */
[----:B------:R-:W-:Y:S02]  /*49e0*/  USHF.R.S32.HI UR18, URZ, 0x1f, UR9 ;  /* 0x0000001f3f127899 */ /* 0x000fe40008011409 */
[----:B------:R-:W-:Y:S01]  /*49f0*/  UIMAD.WIDE.U32 UR20, UR9, UR4, URZ ;  /* 0x00000004091472a5 */ /* 0x000fe2000f8e003f */
[----:B------:R-:W4:Y:S01]  /*4a00*/  LDL.64 R204, [R1+0x20] ;  /* 0x0000200001cc7983 */ /* 0x000f220000100a00 */
[----:B------:R-:W-:Y:S02]  /*4a10*/  UIMAD UR18, UR18, UR4, URZ ;  /* 0x00000004121272a4 */ /* 0x000fe4000f8e023f */
[----:B------:R-:W-:Y:S01]  /*4a20*/  USHF.L.U32 UR4, UR20, 0x6, URZ ;  /* 0x0000000614047899 */ /* 0x000fe2000800063f */
[----:B------:R-:W5:Y:S01]  /*4a30*/  LDL R201, [R1+0x30] ;  /* 0x0000300001c97983 */ /* 0x000f620000100800 */
        /* <DEDUP_REMOVED lines=11> */
[----:B------:R-:W-:Y:S02]  /*4af0*/  IADD3 R8, -R250, c[0x0][0x168], -R10 ;  /* 0x00005a00fa087a10 */ /* 0x000fe40007ffe90a */
[----:B----4-:R-:W-:Y:S02]  /*4b00*/  IADD3 R11, P0, R204, UR5, RZ ;  /* 0x00000005cc0b7c10 */ /* 0x010fe4000ff1e0ff */
[C---:B------:R-:W-:Y:S02]  /*4b10*/  ISETP.LT.OR P6, PT, R8.reuse, 0x1, !P4 ;  /* 0x000000010800780c */ /* 0x040fe400067c1670 */
[----:B------:R-:W-:Y:S02]  /*4b20*/  ISETP.LT.OR P5, PT, R8, 0x1, !P3 ;  /* 0x000000010800780c */ /* 0x000fe40005fa1670 */
[----:B------:R-:W-:Y:S02]  /*4b30*/  IADD3 R9, P2, P1, R202, UR4, R9 ;  /* 0x00000004ca097c10 */ /* 0x000fe4000f95e009 */
[----:B-----5:R-:W-:Y:S02]  /*4b40*/  LEA.HI.X.SX32 R15, R15, R201, 0x1, P0 ;  /* 0x000000c90f0f7211 */ /* 0x020fe400000f0eff */
[----:B------:R-:W-:Y:S02]  /*4b50*/  LEA R14, P0, R11, c[0x0][0x280], 0x2 ;  /* 0x0000a0000b0e7a11 */ /* 0x000fe400078010ff */
[----:B------:R-:W-:Y:S02]  /*4b60*/  IADD3.X R16, R200, UR18, R16, P2, P1 ;  /* 0x00000012c8107c10 */ /* 0x000fe400097e2410 */
[----:B------:R-:W-:Y:S01]  /*4b70*/  LEA R10, P1, R9, c[0x0][0x1f0], 0x1 ;  /* 0x00007c00090a7a11 */ /* 0x000fe200078208ff */
[----:B------:R-:W-:Y:S01]  /*4b80*/  @!PT LDS RZ, [RZ] ;  /* 0x00000000fffff984 */ /* 0x000fe20000000800 */
[----:B------:R-:W-:Y:S01]  /*4b90*/  @!PT LDS RZ, [RZ] ;  /* 0x00000000fffff984 */ /* 0x000fe20000000800 */
[----:B------:R-:W-:Y:S01]  /*4ba0*/  @!PT LDS RZ, [RZ] ;  /* 0x00000000fffff984 */ /* 0x000fe20000000800 */
[----:B------:R1:W-:Y:S01]  /*4bb0*/  LDGSTS.E.BYPASS.LTC128B.128 [R240+0x18080], [R12.64], !P6 ;  /* 0x180800000cf07fae */ /* 0x0003e2000f101d50 */
[----:B------:R-:W-:Y:S02]  /*4bc0*/  LEA.HI.X R15, R11, c[0x0][0x284], R15, 0x2, P0 ;  /* 0x0000a1000b0f7a11 */ /* 0x000fe400000f140f */
[----:B------:R-:W-:Y:S01]  /*4bd0*/  LOP3.LUT P0, RZ, R242, 0x4, RZ, 0xc0, !PT ;  /* 0x00000004f2ff7812 */ /* 0x000fe2000780c0ff */
        /* <DEDUP_REMOVED lines=10> */
[----:B------:R-:W-:Y:S05]  /*4c80*/  LOP3.LUT P1, RZ, R252, 0x1, RZ, 0xc0, !PT ;  /* 0x00000001fcff7812 */ /* 0x000fea000782c0ff */
[----:B------:R1:W-:Y:S04]  /*4c90*/  LDGSTS.E.BYPASS.LTC128B.128 [R240+0x1e080], [R12.64+0x180], !P5 ;  /* 0x1e0801800cf07fae */ /* 0x0003e8000e901d50 */
[----:B------:R1:W-:Y:S04]  /*4ca0*/  LDGSTS.E.BYPASS.LTC128B.128 [R240+0x19080], [R10.64], !P4 ;  /* 0x190800000af07fae */ /* 0x0003e8000e101d50 */
[----:B------:R1:W-:Y:S01]  /*4cb0*/  LDGSTS.E.BYPASS.LTC128B.128 [R240+0x1b080], [R10.64+0x80], !P3 ;  /* 0x1b0800800af07fae */ /* 0x0003e2000d901d50 */
[----:B------:R-:W-:Y:S03]  /*4cc0*/  @!P1 IMAD.SHL.U32 R8, R248, 0x10, RZ ;  /* 0x00000010f8089824 */ /* 0x000fe600078e00ff */
[----:B------:R1:W-:Y:S04]  /*4cd0*/  LDGSTS.E.BYPASS.LTC128B.128 [R240+0x1d080], [R10.64+0x100], !P2 ;  /* 0x1d0801000af07fae */ /* 0x0003e8000d101d50 */
[----:B------:R1:W-:Y:S04]  /*4ce0*/  LDGSTS.E.BYPASS.LTC128B.128 [R240+0x1f080], [R10.64+0x180], !P0 ;  /* 0x1f0801800af07fae */ /* 0x0003e8000c101d50 */
[----:B------:R1:W-:Y:S02]  /*4cf0*/  @!P1 LDGSTS.E.BYPASS.LTC128B.128 [R8+0x20180], [R14.64] ;  /* 0x201800000e089fae */ /* 0x0003e4000b901d50 */
.L_x_904:
        /* <DEDUP_REMOVED lines=93> */
[----:B------:R-:W2:Y:S01]  /*52d0*/  LDL.64 R226, [R1+0x10] ;  /* 0x0000100001e27983 */ /* 0x000ea20000100a00 */
[----:B------:R-:W-:Y:S01]  /*52e0*/  LOP3.LUT P2, RZ, R243, 0x2, RZ, 0xc0, !PT ;  /* 0x00000002f3ff7812 */ /* 0x000fe2000784c0ff */
[----:B------:R-:W-:Y:S02]  /*52f0*/  ULDC.64 UR4, c[0x0][0x178] ;  /* 0x00005e0000047ab9 */ /* 0x000fe40000000a00 */
[----:B------:R-:W5:Y:S01]  /*5300*/  LDL R224, [R1+0x18] ;  /* 0x0000180001e07983 */ /* 0x000f620000100800 */
[----:B------:R-:W-:Y:S02]  /*5310*/  USHF.R.S32.HI UR18, URZ, 0x1f, UR9 ;  /* 0x0000001f3f127899 */ /* 0x000fe40008011409 */
[----:B------:R-:W-:Y:S01]  /*5320*/  UIMAD.WIDE.U32 UR20, UR9, UR4, URZ ;  /* 0x00000004091472a5 */ /* 0x000fe2000f8e003f */
[----:B----4-:R-:W4:Y:S01]  /*5330*/  LDL.64 R180, [R1+0x28] ;  /* 0x0000280001b47983 */ /* 0x010f220000100a00 */
[----:B------:R-:W-:Y:S02]  /*5340*/  UIMAD UR18, UR18, UR4, URZ ;  /* 0x00000004121272a4 */ /* 0x000fe4000f8e023f */
[----:B------:R-:W-:Y:S01]  /*5350*/  USHF.L.U32 UR19, UR20, 0x6, URZ ;  /* 0x0000000614137899 */ /* 0x000fe2000800063f */
[----:B---3--:R-:W3:Y:S01]  /*5360*/  LDL R225, [R1+0x40] ;  /* 0x0000400001e17983 */ /* 0x008ee20000100800 */
        /* <DEDUP_REMOVED lines=12> */
[----:B------:R-:W-:Y:S02]  /*5430*/  IADD3 R4, -R250, c[0x0][0x168], -R6 ;  /* 0x00005a00fa047a10 */ /* 0x000fe40007ffe906 */
[----:B----4-:R-:W-:Y:S02]  /*5440*/  IADD3 R7, P0, R180, UR18, RZ ;  /* 0x00000012b4077c10 */ /* 0x010fe4000ff1e0ff */
[----:B------:R-:W-:Y:S02]  /*5450*/  ISETP.LT.OR P5, PT, R4, 0x1, !P3 ;  /* 0x000000010400780c */ /* 0x000fe40005fa1670 */
[----:B------:R-:W-:Y:S02]  /*5460*/  IADD3 R5, P1, R226, UR19, RZ ;  /* 0x00000013e2057c10 */ /* 0x000fe4000ff3e0ff */
[----:B---3--:R-:W-:Y:S02]  /*5470*/  LEA.HI.X.SX32 R11, R11, R225, 0x1, P0 ;  /* 0x000000e10b0b7211 */ /* 0x008fe400000f0eff */
[C---:B------:R-:W-:Y:S02]  /*5480*/  LEA R10, P0, R7.reuse, c[0x0][0x258], 0x2 ;  /* 0x00009600070a7a11 */ /* 0x040fe400078010ff */
[----:B------:R-:W-:Y:S02]  /*5490*/  ISETP.LT.OR P4, PT, R4, 0x1, !P2 ;  /* 0x000000010400780c */ /* 0x000fe40005781670 */
[----:B------:R-:W-:Y:S02]  /*54a0*/  LEA.HI.X R11, R7, c[0x0][0x25c], R11, 0x2, P0 ;  /* 0x00009700070b7a11 */ /* 0x000fe400000f140b */
[----:B------:R-:W-:Y:S01]  /*54b0*/  IADD3.X R12, R224, UR4, RZ, P1, !PT ;  /* 0x00000004e00c7c10 */ /* 0x000fe20008ffe4ff */
[----:B------:R-:W-:Y:S01]  /*54c0*/  @!PT LDS RZ, [RZ] ;  /* 0x00000000fffff984 */ /* 0x000fe20000000800 */
[----:B------:R-:W-:Y:S01]  /*54d0*/  @!PT LDS RZ, [RZ] ;  /* 0x00000000fffff984 */ /* 0x000fe20000000800 */
[----:B------:R-:W-:Y:S01]  /*54e0*/  @!PT LDS RZ, [RZ] ;  /* 0x00000000fffff984 */ /* 0x000fe20000000800 */
[----:B------:R2:W-:Y:S01]  /*54f0*/  LDGSTS.E.BYPASS.LTC128B.128 [R240+0x10080], [R8.64], !P5 ;  /* 0x1008000008f07fae */ /* 0x0005e2000e901d50 */
[----:B------:R-:W-:Y:S02]  /*5500*/  LEA R6, P1, R5, c[0x0][0x160], 0x1 ;  /* 0x0000580005067a11 */ /* 0x000fe400078208ff */
[----:B------:R-:W-:Y:S02]  /*5510*/  LOP3.LUT P0, RZ, R243, 0x4, RZ, 0xc0, !PT ;  /* 0x00000004f3ff7812 */ /* 0x000fe4000780c0ff */
[----:B------:R-:W-:Y:S02]  /*5520*/  LEA.HI.X R7, R5, c[0x0][0x164], R12, 0x1, P1 ;  /* 0x0000590005077a11 */ /* 0x000fe400008f0c0c */
[C---:B------:R-:W-:Y:S01]  /*5530*/  ISETP.LT.OR P6, PT, R4.reuse, 0x1, !P0 ;  /* 0x000000010400780c */ /* 0x040fe200047c1670 */
[----:B------:R2:W-:Y:S01]  /*5540*/  LDGSTS.E.BYPASS.LTC128B.128 [R240+0x12080], [R8.64+0x80], !P4 ;  /* 0x1208008008f07fae */ /* 0x0005e2000e101d50 */
        /* <DEDUP_REMOVED lines=15> */
.L_x_905:
[-C--:B--2---:R-:W-:Y:S01]  /*5640*/  HMMA.16816.F32 R4, R192, R16.reuse, RZ ;  /* 0x00000010c004723c */ /* 0x084fe200000018ff */
        /* <DEDUP_REMOVED lines=217> */
.L_x_903:
[----:B------:R-:W-:Y:S05]  /*63e0*/  @P0 BRA `(.L_x_907) ;  /* 0x00001d7000000947 */ /* 0x000fea0003800000 */
[----:B------:R-:W-:Y:S01]  /*63f0*/  SHF.R.S32.HI R5, RZ, 0x1f, R248 ;  /* 0x0000001fff057819 */ /* 0x000fe200000114f8 */
[----:B------:R-:W-:Y:S01]  /*6400*/  BAR.SYNC.DEFER_BLOCKING 0x1, 0x100 ;  /* 0x0044000000007b1d */ /* 0x000fe20000010000 */
[----:B------:R-:W-:Y:S01]  /*6410*/  F2FP.PACK_AB R107, R37, R36 ;  /* 0x00000024256b723e */ /* 0x000fe200000000ff */
[----:B------:R-:W-:Y:S01]  /*6420*/  USHF.R.S32.HI UR6, URZ, 0x1f, UR13 ;  /* 0x0000001f3f067899 */ /* 0x000fe2000801140d */
[----:B------:R-:W-:Y:S02]  /*6430*/  LEA.HI R3, R5, R248, RZ, 0x2 ;  /* 0x000000f805037211 */ /* 0x000fe400078f10ff */
[----:B------:R-:W-:Y:S01]  /*6440*/  F2FP.PACK_AB R39, R39, R38 ;  /* 0x000000262727723e */ /* 0x000fe200000000ff */
[----:B------:R-:W-:Y:S01]  /*6450*/  ULDC UR7, c[0x0][0x2f0] ;  /* 0x0000bc0000077ab9 */ /* 0x000fe20000000800 */
[--C-:B------:R-:W-:Y:S01]  /*6460*/  SHF.R.S32.HI R4, RZ, 0x2, R3.reuse ;  /* 0x00000002ff047819 */ /* 0x100fe20000011403 */
[----:B------:R-:W-:Y:S01]  /*6470*/  UIADD3 UR8, -UR10, UR7, URZ ;  /* 0x000000070a087290 */ /* 0x000fe2000fffe13f */
[----:B------:R-:W-:Y:S01]  /*6480*/  SHF.R.S32.HI R0, RZ, 0x1f, R3 ;  /* 0x0000001fff007819 */ /* 0x000fe20000011403 */
[----:B------:R-:W-:Y:S01]  /*6490*/  ULDC.64 UR4, c[0x0][0x338] ;  /* 0x0000ce0000047ab9 */ /* 0x000fe20000000a00 */
[----:B------:R-:W-:Y:S01]  /*64a0*/  LOP3.LUT R6, R3, 0x3ffffffc, RZ, 0xc0, !PT ;  /* 0x3ffffffc03067812 */ /* 0x000fe200078ec0ff */
[----:B------:R-:W-:Y:S01]  /*64b0*/  UISETP.LT.AND UP0, UPT, UR8, 0x40, UPT ;  /* 0x000000400800788c */ /* 0x000fe2000bf01270 */
[----:B------:R-:W-:Y:S01]  /*64c0*/  LEA.HI R2, R0, R4, RZ, 0x3 ;  /* 0x0000000400027211 */ /* 0x000fe200078f18ff */
[----:B------:R-:W-:Y:S01]  /*64d0*/  UIMAD UR4, UR6, UR4, URZ ;  /* 0x00000004060472a4 */ /* 0x000fe2000f8e023f */
[----:B------:R-:W-:Y:S01]  /*64e0*/  LEA.HI R0, R5, R248, RZ, 0x5 ;  /* 0x000000f805007211 */ /* 0x000fe200078f28ff */
[----:B------:R-:W-:Y:S01]  /*64f0*/  USEL UR8, UR8, 0x40, UP0 ;  /* 0x0000004008087887 */ /* 0x000fe20008000000 */
[----:B------:R-:W-:Y:S01]  /*6500*/  LOP3.LUT R2, R2, 0xfffffff8, RZ, 0xc0, !PT ;  /* 0xfffffff802027812 */ /* 0x000fe200078ec0ff */
[----:B------:R-:W-:Y:S01]  /*6510*/  UIMAD UR5, UR13, UR5, UR4 ;  /* 0x000000050d0572a4 */ /* 0x000fe2000f8e0204 */
[----:B------:R-:W-:Y:S01]  /*6520*/  SHF.R.S32.HI R8, RZ, 0x5, R0 ;  /* 0x00000005ff087819 */ /* 0x000fe20000011400 */
[----:B------:R-:W-:Y:S01]  /*6530*/  USHF.R.S32.HI UR7, URZ, 0x1f, UR14 ;  /* 0x0000001f3f077899 */ /* 0x000fe2000801140e */
[----:B------:R-:W-:Y:S01]  /*6540*/  F2FP.PACK_AB R48, R49, R48 ;  /* 0x000000303130723e */ /* 0x000fe200000000ff */
[----:B------:R-:W-:Y:S01]  /*6550*/  IMAD.IADD R9, R4, 0x1, -R2 ;  /* 0x0000000104097824 */ /* 0x000fe200078e0a02 */
[----:B------:R-:W-:Y:S01]  /*6560*/  LEA.HI R2, R5, R248, RZ, 0x6 ;  /* 0x000000f805027211 */ /* 0x000fe200078f30ff */
[----:B------:R-:W-:Y:S01]  /*6570*/  BSSY B0, `(.L_x_908) ;  /* 0x00000c4000007945 */ /* 0x000fe20003800000 */
        /* <DEDUP_REMOVED lines=195> */
.L_x_909:
[----:B--234-:R-:W-:Y:S05]  /*71b0*/  BSYNC B0 ;  /* 0x0000000000007941 */ /* 0x01cfea0003800000 */
.L_x_908:
        /* <DEDUP_REMOVED lines=17> */
.L_x_911:
[----:B------:R-:W-:Y:S05]  /*72d0*/  BSYNC B0 ;  /* 0x0000000000007941 */ /* 0x000fea0003800000 */
.L_x_910:
        /* <DEDUP_REMOVED lines=17> */
.L_x_913:
[----:B------:R-:W-:Y:S05]  /*73f0*/  BSYNC B0 ;  /* 0x0000000000007941 */ /* 0x000fea0003800000 */
.L_x_912:
        /* <DEDUP_REMOVED lines=16> */
.L_x_915:
[----:B------:R-:W-:Y:S05]  /*7500*/  BSYNC B0 ;  /* 0x0000000000007941 */ /* 0x000fea0003800000 */
.L_x_914:
        /* <DEDUP_REMOVED lines=16> */
.L_x_917:
[----:B------:R-:W-:Y:S05]  /*7610*/  BSYNC B0 ;  /* 0x0000000000007941 */ /* 0x000fea0003800000 */
.L_x_916:
        /* <DEDUP_REMOVED lines=16> */
.L_x_919:
[----:B------:R-:W-:Y:S05]  /*7720*/  BSYNC B0 ;  /* 0x0000000000007941 */ /* 0x000fea0003800000 */
.L_x_918:
        /* <DEDUP_REMOVED lines=16> */
.L_x_921:
[----:B------:R-:W-:Y:S05]  /*7830*/  BSYNC B0 ;  /* 0x0000000000007941 */ /* 0x000fea0003800000 */
.L_x_920:
        /* <DEDUP_REMOVED lines=15> */
.L_x_923:
[----:B------:R-:W-:Y:S05]  /*7930*/  BSYNC B0 ;  /* 0x0000000000007941 */ /* 0x000fea0003800000 */
.L_x_922:
        /* <DEDUP_REMOVED lines=23> */
.L_x_925:
[----:B------:R-:W-:Y:S05]  /*7ab0*/  BSYNC B0 ;  /* 0x0000000000007941 */ /* 0x000fea0003800000 */
.L_x_924:
        /* <DEDUP_REMOVED lines=15> */
.L_x_927:
[----:B------:R-:W-:Y:S05]  /*7bb0*/  BSYNC B0 ;  /* 0x0000000000007941 */ /* 0x000fea0003800000 */
.L_x_926:
        /* <DEDUP_REMOVED lines=15> */
.L_x_929:
[----:B------:R-:W-:Y:S05]  /*7cb0*/  BSYNC B0 ;  /* 0x0000000000007941 */ /* 0x000fea0003800000 */
.L_x_928:
        /* <DEDUP_REMOVED lines=14> */
.L_x_931:
[----:B------:R-:W-:Y:S05]  /*7da0*/  BSYNC B0 ;  /* 0x0000000000007941 */ /* 0x000fea0003800000 */
.L_x_930:
        /* <DEDUP_REMOVED lines=14> */
.L_x_933:
[----:B------:R-:W-:Y:S05]  /*7e90*/  BSYNC B0 ;  /* 0x0000000000007941 */ /* 0x000fea0003800000 */
.L_x_932:
        /* <DEDUP_REMOVED lines=14> */
.L_x_935:
[----:B------:R-:W-:Y:S05]  /*7f80*/  BSYNC B0 ;  /* 0x0000000000007941 */ /* 0x000fea0003800000 */
.L_x_934:
        /* <DEDUP_REMOVED lines=14> */
.L_x_937:
[----:B------:R-:W-:Y:S05]  /*8070*/  BSYNC B0 ;  /* 0x0000000000007941 */ /* 0x000fea0003800000 */
.L_x_936:
        /* <DEDUP_REMOVED lines=14> */
.L_x_907:
[----:B------:R-:W-:Y:S01]  /*8160*/  SHF.R.S32.HI R0, RZ, 0x1f, R248 ;  /* 0x0000001fff007819 */ /* 0x000fe200000114f8 */
[----:B------:R-:W-:Y:S01]  /*8170*/  USHF.R.S32.HI UR6, URZ, 0x1f, UR13 ;  /* 0x0000001f3f067899 */ /* 0x000fe2000801140d */
[----:B------:R-:W-:Y:S01]  /*8180*/  IMAD.U32 R10, RZ, RZ, UR13 ;  /* 0x0000000dff0a7e24 */ /* 0x000fe2000f8e00ff */
[----:B------:R-:W-:Y:S01]  /*8190*/  ULDC.64 UR4, c[0x0][0x308] ;  /* 0x0000c20000047ab9 */ /* 0x000fe20000000a00 */
[----:B------:R-:W-:Y:S01]  /*81a0*/  LEA.HI R0, R0, R248, RZ, 0x5 ;  /* 0x000000f800007211 */ /* 0x000fe200078f28ff */
[----:B------:R-:W-:Y:S01]  /*81b0*/  UIMAD UR4, UR6, UR4, URZ ;  /* 0x00000004060472a4 */ /* 0x000fe2000f8e023f */
[----:B------:R-:W-:Y:S01]  /*81c0*/  IMAD.U32 R2, RZ, RZ, UR15 ;  /* 0x0000000fff027e24 */ /* 0x000fe2000f8e00ff */
[----:B------:R-:W-:Y:S01]  /*81d0*/  USHF.R.S32.HI UR7, URZ, 0x1f, UR14 ;  /* 0x0000001f3f077899 */ /* 0x000fe2000801140e */
[----:B------:R-:W-:Y:S01]  /*81e0*/  LOP3.LUT R4, R0, 0x1fffffe0, RZ, 0xc0, !PT ;  /* 0x1fffffe000047812 */ /* 0x000fe200078ec0ff */
[----:B------:R-:W-:Y:S01]  /*81f0*/  UIMAD UR5, UR13, UR5, UR4 ;  /* 0x000000050d0572a4 */ /* 0x000fe2000f8e0204 */
[----:B------:R-:W-:Y:S01]  /*8200*/  SHF.R.S32.HI R6, RZ, 0x5, R0 ;  /* 0x00000005ff067819 */ /* 0x000fe20000011400 */
[----:B------:R-:W-:Y:S01]  /*8210*/  IMAD.U32 R0, RZ, RZ, UR14 ;  /* 0x0000000eff007e24 */ /* 0x000fe2000f8e00ff */
[----:B------:R-:W-:Y:S01]  /*8220*/  ULDC UR4, c[0x0][0x2f0] ;  /* 0x0000bc0000047ab9 */ /* 0x000fe20000000800 */
[----:B------:R-:W-:Y:S01]  /*8230*/  IMAD.IADD R4, R248, 0x1, -R4 ;  /* 0x00000001f8047824 */ /* 0x000fe200078e0a04 */
[----:B------:R-:W-:Y:S01]  /*8240*/  UIADD3 UR10, -UR10, UR4, URZ ;  /* 0x000000040a0a7290 */ /* 0x000fe2000fffe13f */
[----:B------:R-:W-:Y:S01]  /*8250*/  SHF.R.S32.HI R7, RZ, 0x1f, R6 ;  /* 0x0000001fff077819 */ /* 0x000fe20000011406 */
[----:B------:R-:W-:Y:S01]  /*8260*/  BSSY B0, `(.L_x_938) ;  /* 0x0000016000007945 */ /* 0x000fe20003800000 */
[----:B------:R-:W-:-:S03]  /*8270*/  IMAD.SHL.U32 R4, R4, 0x8, RZ ;  /* 0x0000000804047824 */ /* 0x000fc600078e00ff */
[----:B------:R-:W-:Y:S01]  /*8280*/  ISETP.GE.AND P2, PT, R6, UR10, PT ;  /* 0x0000000a06007c0c */ /* 0x000fe2000bf46270 */
        /* <DEDUP_REMOVED lines=19> */
.L_x_939:
[----:B------:R-:W-:Y:S05]  /*83c0*/  BSYNC B0 ;  /* 0x0000000000007941 */ /* 0x000fea0003800000 */
.L_x_938:
        /* <DEDUP_REMOVED lines=17> */
.L_x_941:
[----:B------:R-:W-:Y:S05]  /*84e0*/  BSYNC B0 ;  /* 0x0000000000007941 */ /* 0x000fea0003800000 */
.L_x_940:
        /* <DEDUP_REMOVED lines=17> */
.L_x_943:
[----:B------:R-:W-:Y:S05]  /*8600*/  BSYNC B0 ;  /* 0x0000000000007941 */ /* 0x000fea0003800000 */
.L_x_942:
        /* <DEDUP_REMOVED lines=16> */
.L_x_945:
[----:B------:R-:W-:Y:S05]  /*8710*/  BSYNC B0 ;  /* 0x0000000000007941 */ /* 0x000fea0003800000 */
.L_x_944:
        /* <DEDUP_REMOVED lines=16> */
.L_x_947:
[----:B------:R-:W-:Y:S05]  /*8820*/  BSYNC B0 ;  /* 0x0000000000007941 */ /* 0x000fea0003800000 */
.L_x_946:
        /* <DEDUP_REMOVED lines=16> */
.L_x_949:
[----:B------:R-:W-:Y:S05]  /*8930*/  BSYNC B0 ;  /* 0x0000000000007941 */ /* 0x000fea0003800000 */
.L_x_948:
        /* <DEDUP_REMOVED lines=16> */
.L_x_951:
[----:B------:R-:W-:Y:S05]  /*8a40*/  BSYNC B0 ;  /* 0x0000000000007941 */ /* 0x000fea0003800000 */
.L_x_950:
        /* <DEDUP_REMOVED lines=15> */
.L_x_953:
[----:B------:R-:W-:Y:S05]  /*8b40*/  BSYNC B0 ;  /* 0x0000000000007941 */ /* 0x000fea0003800000 */
.L_x_952:
        /* <DEDUP_REMOVED lines=23> */
.L_x_955:
[----:B------:R-:W-:Y:S05]  /*8cc0*/  BSYNC B0 ;  /* 0x0000000000007941 */ /* 0x000fea0003800000 */
.L_x_954:
        /* <DEDUP_REMOVED lines=15> */
.L_x_957:
[----:B------:R-:W-:Y:S05]  /*8dc0*/  BSYNC B0 ;  /* 0x0000000000007941 */ /* 0x000fea0003800000 */
.L_x_956:
        /* <DEDUP_REMOVED lines=15> */
.L_x_959:
[----:B------:R-:W-:Y:S05]  /*8ec0*/  BSYNC B0 ;  /* 0x0000000000007941 */ /* 0x000fea0003800000 */
.L_x_958:
        /* <DEDUP_REMOVED lines=14> */
.L_x_961:
[----:B------:R-:W-:Y:S05]  /*8fb0*/  BSYNC B0 ;  /* 0x0000000000007941 */ /* 0x000fea0003800000 */
.L_x_960:
        /* <DEDUP_REMOVED lines=14> */
.L_x_963:
[----:B------:R-:W-:Y:S05]  /*90a0*/  BSYNC B0 ;  /* 0x0000000000007941 */ /* 0x000fea0003800000 */
.L_x_962:
        /* <DEDUP_REMOVED lines=14> */
.L_x_965:
[----:B------:R-:W-:Y:S05]  /*9190*/  BSYNC B0 ;  /* 0x0000000000007941 */ /* 0x000fea0003800000 */
.L_x_964:
        /* <DEDUP_REMOVED lines=14> */
.L_x_967:
[----:B------:R-:W-:Y:S05]  /*9280*/  BSYNC B0 ;  /* 0x0000000000007941 */ /* 0x000fea0003800000 */
.L_x_966:
        /* <DEDUP_REMOVED lines=13> */
.L_x_968:
        /* <DEDUP_REMOVED lines=10> */
.L_x_1169:


//--------------------- .text._ZN7cutlass13device_kernelIN5flash19enable_sm80_to_sm89INS1_16FlashAttnBwdSm80INS1_25CollectiveMainloopBwdSm80ILi1ELi1EN4cute5tupleIJNS5_1CILi64EEES8_NS7_ILi256EEEEEENS_6half_tEfNS_4arch4Sm80ELb1ELb0ELb0ELb0ELb0ELb0ELb0ELb0ELi2ELi4ELi2ELi2ELb0EEENS1_24CollectiveEpilogueBwdGQAISA_fSD_Li256ELb0ELb0EEENS1_25SingleTileBwdLPTSchedulerILb0ELi64ELb0EEEEEEEEEvNT_6ParamsE --------------------------
	.section	.text._ZN7cutlass13device_kernelIN5flash19enable_sm80_to_sm89INS1_16FlashAttnBwdSm80INS1_25CollectiveMainloopBwdSm80ILi1ELi1EN4cute5tupleIJNS5_1CILi64EEES8_NS7_ILi256EEEEEENS_6half_tEfNS_4arch4Sm80ELb1ELb0ELb0ELb0ELb0ELb0ELb0ELb0ELi2ELi4ELi2ELi2ELb0EEENS1_24CollectiveEpilogueBwdGQAISA_fSD_Li256ELb0ELb0EEENS1_25SingleTileBwdLPTSchedulerILb0ELi64ELb0EEEEEEEEEvNT_6ParamsE,"ax",@progbits
	.sectioninfo	@"SHI_REGISTERS=255"
	.align	128
.text._ZN7cutlass13device_kernelIN5flash19enable_sm80_to_sm89INS1_16FlashAttnBwdSm80INS1_25CollectiveMainloopBwdSm80ILi1ELi1EN4cute5tupleIJNS5_1CILi64EEES8_NS7_ILi256EEEEEENS_6half_tEfNS_4arch4Sm80ELb1ELb0ELb0ELb0ELb0ELb0ELb0ELb0ELi2ELi4ELi2ELi2ELb0EEENS1_24CollectiveEpilogueBwdGQAISA_fSD_Li256ELb0ELb0EEENS1_25SingleTileBwdLPTSchedulerILb0ELi64ELb0EEEEEEEEEvNT_6ParamsE:
        .type           _ZN7cutlass13device_kernelIN5flash19enable_sm80_to_sm89INS1_16FlashAttnBwdSm80INS1_25CollectiveMainloopBwdSm80ILi1ELi1EN4cute5tupleIJNS5_1CILi64EEES8_NS7_ILi256EEEEEENS_6half_tEfNS_4arch4Sm80ELb1ELb0ELb0ELb0ELb0ELb0ELb0ELb0ELi2ELi4ELi2ELi2ELb0EEENS1_24CollectiveEpilogueBwdGQAISA_fSD_Li256ELb0ELb0EEENS1_25SingleTileBwdLPTSchedulerILb0ELi64ELb0EEEEEEEEEvNT_6ParamsE,@function
        .size           _ZN7cutlass13device_kernelIN5flash19enable_sm80_to_sm89INS1_16FlashAttnBwdSm80INS1_25CollectiveMainloopBwdSm80ILi1ELi1EN4cute5tupleIJNS5_1CILi64EEES8_NS7_ILi256EEEEEENS_6half_tEfNS_4arch4Sm80ELb1ELb0ELb0ELb0ELb0ELb0ELb0ELb0ELi2ELi4ELi2ELi2ELb0EEENS1_24CollectiveEpilogueBwdGQAISA_fSD_Li256ELb0ELb0EEENS1_25SingleTileBwdLPTSchedulerILb0ELi64ELb0EEEEEEEEEvNT_6ParamsE,(.L_x_1170 - _ZN7cutlass13device_kernelIN5flash19enable_sm80_to_sm89INS1_16FlashAttnBwdSm80INS1_25CollectiveMainloopBwdSm80ILi1ELi1EN4cute5tupleIJNS5_1CILi64EEES8_NS7_ILi256EEEEEENS_6half_tEfNS_4arch4Sm80ELb1ELb0ELb0ELb0ELb0ELb0ELb0ELb0ELi2ELi4ELi2ELi2ELb0EEENS1_24CollectiveEpilogueBwdGQAISA_fSD_Li256ELb0ELb0EEENS1_25SingleTileBwdLPTSchedulerILb0ELi64ELb0EEEEEEEEEvNT_6ParamsE)
        .other          _ZN7cutlass13device_kernelIN5flash19enable_sm80_to_sm89INS1_16FlashAttnBwdSm80INS1_25CollectiveMainloopBwdSm80ILi1ELi1EN4cute5tupleIJNS5_1CILi64EEES8_NS7_ILi256EEEEEENS_6half_tEfNS_4arch4Sm80ELb1ELb0ELb0ELb0ELb0ELb0ELb0ELb0ELi2ELi4ELi2ELi2ELb0EEENS1_24CollectiveEpilogueBwdGQAISA_fSD_Li256ELb0ELb0EEENS1_25SingleTileBwdLPTSchedulerILb0ELi64ELb0EEEEEEEEEvNT_6ParamsE,@"STO_CUDA_ENTRY STV_DEFAULT"
_ZN7cutlass13device_kernelIN5flash19enable_sm80_to_sm89INS1_16FlashAttnBwdSm80INS1_25CollectiveMainloopBwdSm80ILi1ELi1EN4cute5tupleIJNS5_1CILi64EEES8_NS7_ILi256EEEEEENS_6half_tEfNS_4arch4Sm80ELb1ELb0ELb0ELb0ELb0ELb0ELb0ELb0ELi2ELi4ELi2ELi2ELb0EEENS1_24CollectiveEpilogueBwdGQAISA_fSD_Li256ELb0ELb0EEENS1_25SingleTileBwdLPTSchedulerILb0ELi64ELb0EEEEEEEEEvNT_6ParamsE:
        /* <DEDUP_REMOVED lines=28> */
.L_x_970:
[----:B------:R-:W-:Y:S02]  /*01c0*/  ULDC UR7, c[0x0][0x3b4] ;  /* 0x0000ed0000077ab9 */ /* 0x000fe40000000800 */
[----:B------:R-:W-:Y:S02]  /*01d0*/  UISETP.NE.AND UP0, UPT, UR7, 0x1, UPT ;  /* 0x000000010700788c */ /* 0x000fe4000bf05270 */
[----:B------:R-:W-:Y:S02]  /*01e0*/  ULDC.64 UR4, c[0x0][0x3b8] ;  /* 0x0000ee0000047ab9 */ /* 0x000fe40000000a00 */
[----:B------:R-:W-:Y:S02]  /*01f0*/  UIMAD.WIDE.U32 UR10, UR6, UR4, URZ ;  /* 0x00000004060a72a5 */ /* 0x000fe4000f8e003f */
[----:B------:R-:W-:-:S05]  /*0200*/  UMOV UR15, UR6 ;  /* 0x00000006000f7c82 */ /* 0x000fca0008000000 */
[----:B------:R-:W-:-:S04]  /*0210*/  @UP0 USHF.R.U32.HI UR15, URZ, UR5, UR11 ;  /* 0x000000053f0f0299 */ /* 0x000fc8000801160b */
[----:B------:R-:W-:-:S04]  /*0220*/  UIMAD UR7, UR15, UR7, URZ ;  /* 0x000000070f0772a4 */ /* 0x000fc8000f8e023f */
.L_x_971:
        /* <DEDUP_REMOVED lines=11> */
.L_x_969:
        /* <DEDUP_REMOVED lines=20> */
.L_x_973:
[----:B------:R-:W-:Y:S02]  /*0420*/  ULDC UR7, c[0x0][0x3b4] ;  /* 0x0000ed0000077ab9 */ /* 0x000fe40000000800 */
[----:B------:R-:W-:Y:S02]  /*0430*/  UISETP.NE.AND UP0, UPT, UR7, 0x1, UPT ;  /* 0x000000010700788c */ /* 0x000fe4000bf05270 */
[----:B------:R-:W-:Y:S02]  /*0440*/  ULDC.64 UR4, c[0x0][0x3b8] ;  /* 0x0000ee0000047ab9 */ /* 0x000fe40000000a00 */
[----:B------:R-:W-:Y:S02]  /*0450*/  UIMAD.WIDE.U32 UR10, UR6, UR4, URZ ;  /* 0x00000004060a72a5 */ /* 0x000fe4000f8e003f */
[----:B------:R-:W-:-:S05]  /*0460*/  UMOV UR15, UR6 ;  /* 0x00000006000f7c82 */ /* 0x000fca0008000000 */
[----:B------:R-:W-:-:S04]  /*0470*/  @UP0 USHF.R.U32.HI UR15, URZ, UR5, UR11 ;  /* 0x000000053f0f0299 */ /* 0x000fc8000801160b */
[----:B------:R-:W-:-:S04]  /*0480*/  UIMAD UR7, UR15, UR7, URZ ;  /* 0x000000070f0772a4 */ /* 0x000fc8000f8e023f */
.L_x_974:
        /* <DEDUP_REMOVED lines=10> */
.L_x_972:
        /* <DEDUP_REMOVED lines=16> */
[----:B------:R-:W-:Y:S01]  /*0630*/  UIADD3 UR6, UR6, 0x3f, URZ ;  /* 0x0000003f06067890 */ /* 0x000fe2000fffe03f */
[----:B------:R-:W-:Y:S01]  /*0640*/  CS2R R150, SRZ ;  /* 0x0000000000967805 */ /* 0x000fe2000001ff00 */
[----:B------:R-:W-:Y:S01]  /*0650*/  USHF.R.S32.HI UR4, URZ, 0x1f, UR5 ;  /* 0x0000001f3f047899 */ /* 0x000fe20008011405 */
[----:B------:R-:W-:Y:S01]  /*0660*/  CS2R R148, SRZ ;  /* 0x0000000000947805 */ /* 0x000fe2000001ff00 */
[----:B------:R-:W-:Y:S01]  /*0670*/  ULDC.64 UR16, c[0x0][0x118] ;  /* 0x0000460000107ab9 */ /* 0x000fe20000000a00 */
        /* <DEDUP_REMOVED lines=80> */
[----:B------:R-:W-:Y:S01]  /*0b80*/  CS2R R162, SRZ ;  /* 0x0000000000a27805 */ /* 0x000fe2000001ff00 */
        /* <DEDUP_REMOVED lines=84> */
[----:B------:R-:W-:Y:S01]  /*10d0*/  UIMAD UR7, UR19, UR4, URZ ;  /* 0x00000004130772a4 */ /* 0x000fe2000f8e023f */
[----:B------:R-:W-:Y:S01]  /*10e0*/  SHF.R.S32.HI R27, RZ, 0x6, R8 ;  /* 0x00000006ff1b7819 */ /* 0x000fe20000011408 */
[----:B------:R-:W-:Y:S01]  /*10f0*/  IMAD.WIDE.U32 R18, R11, c[0x0][0x188], R12 ;  /* 0x000062000b127a25 */ /* 0x000fe200078e000c */
[C---:B------:R-:W-:Y:S01]  /*1100*/  LEA R8, P3, R9.reuse, R4, 0x6 ;  /* 0x0000000409087211 */ /* 0x040fe200078630ff */
[----:B------:R-:W-:Y:S01]  /*1110*/  UIMAD.WIDE.U32 UR22, UR11, UR4, URZ ;  /* 0x000000040b1672a5 */ /* 0x000fe2000f8e003f */
[----:B------:R-:W-:Y:S01]  /*1120*/  ISETP.LT.OR P2, PT, R0, 0x1, P5 ;  /* 0x000000010000780c */ /* 0x000fe20002f41670 */
        /* <DEDUP_REMOVED lines=9> */
[C---:B------:R-:W-:Y:S01]  /*11c0*/  ISETP.LT.OR P0, PT, R0.reuse, 0x21, P0 ;  /* 0x000000210000780c */ /* 0x040fe20000701670 */
[----:B------:R-:W-:Y:S01]  /*11d0*/  UIADD3 UR5, UR23, UR5, URZ ;  /* 0x0000000517057290 */ /* 0x000fe2000fffe03f */
[C---:B------:R-:W-:Y:S01]  /*11e0*/  ISETP.LT.OR P6, PT, R0.reuse, 0x21, P6 ;  /* 0x000000210000780c */ /* 0x040fe200037c1670 */
[----:B------:R-:W-:Y:S01]  /*11f0*/  @!PT LDS RZ, [RZ] ;  /* 0x00000000fffff984 */ /* 0x000fe20000000800 */
[----:B------:R-:W-:Y:S01]  /*1200*/  @!PT LDS RZ, [RZ] ;  /* 0x00000000fffff984 */ /* 0x000fe20000000800 */
[----:B------:R-:W-:Y:S01]  /*1210*/  @!PT LDS RZ, [RZ] ;  /* 0x00000000fffff984 */ /* 0x000fe20000000800 */
[----:B------:R1:W-:Y:S01]  /*1220*/  LDGSTS.E.BYPASS.LTC128B.128 [R240+0x8080], [R4.64], !P2 ;  /* 0x0808000004f07fae */ /* 0x0003e2000d101d50 */
[C---:B------:R-:W-:Y:S01]  /*1230*/  ISETP.LT.OR P2, PT, R0.reuse, 0x1, P4 ;  /* 0x000000010000780c */ /* 0x040fe20002741670 */
[----:B------:R-:W-:Y:S01]  /*1240*/  IMAD.MOV.U32 R246, RZ, RZ, 0x20 ;  /* 0x00000020fff67424 */ /* 0x000fe200078e00ff */
[----:B------:R-:W-:Y:S01]  /*1250*/  ISETP.LT.OR P4, PT, R0, 0x21, P4 ;  /* 0x000000210000780c */ /* 0x000fe20002781670 */
[----:B------:R-:W-:Y:S01]  /*1260*/  IMAD.U32 R17, RZ, RZ, UR5 ;  /* 0x00000005ff117e24 */ /* 0x000fe2000f8e00ff */
[--C-:B------:R-:W-:Y:S01]  /*1270*/  SHF.R.S32.HI R13, RZ, 0x1f, R12.reuse ;  /* 0x0000001fff0d7819 */ /* 0x100fe2000001140c */
[----:B------:R2:W-:Y:S01]  /*1280*/  STL.64 [R1+0x8], R18 ;  /* 0x0000081201007387 */ /* 0x0005e20000100a00 */
[----:B------:R-:W-:Y:S01]  /*1290*/  IADD3 R23, R19, UR6, RZ ;  /* 0x0000000613177c10 */ /* 0x000fe2000fffe0ff */
[----:B------:R-:W-:Y:S01]  /*12a0*/  ULDC.64 UR4, c[0x0][0x238] ;  /* 0x00008e0000047ab9 */ /* 0x000fe20000000a00 */
[----:B------:R-:W-:Y:S01]  /*12b0*/  CS2R R156, SRZ ;  /* 0x00000000009c7805 */ /* 0x000fe2000001ff00 */
[----:B------:R1:W-:Y:S01]  /*12c0*/  LDGSTS.E.BYPASS.LTC128B.128 [R240+0xa080], [R4.64+0x80], !P1 ;  /* 0x0a08008004f07fae */ /* 0x0003e2000c901d50 */
[C---:B------:R-:W-:Y:S01]  /*12d0*/  LEA R10, P1, R14.reuse, R6, 0x6 ;  /* 0x000000060e0a7211 */ /* 0x040fe200078230ff */
[----:B------:R-:W-:Y:S01]  /*12e0*/  UIMAD UR4, UR20, UR4, URZ ;  /* 0x00000004140472a4 */ /* 0x000fe2000f8e023f */
[----:B------:R-:W-:Y:S01]  /*12f0*/  CS2R R154, SRZ ;  /* 0x00000000009a7805 */ /* 0x000fe2000001ff00 */
[----:B------:R1:W-:Y:S01]  /*1300*/  LDGSTS.E.BYPASS.LTC128B.128 [R240+0xc080], [R4.64+0x100], !P3 ;  /* 0x0c08010004f07fae */ /* 0x0003e2000d901d50 */
[----:B------:R-:W-:Y:S01]  /*1310*/  LEA.HI.X R11, R14, R7, R15, 0x6, P1 ;  /* 0x000000070e0b7211 */ /* 0x000fe200008f340f */
[----:B------:R-:W-:Y:S01]  /*1320*/  IMAD.U32 R14, RZ, RZ, UR13 ;  /* 0x0000000dff0e7e24 */ /* 0x000fe2000f8e00ff */
[----:B------:R-:W-:Y:S01]  /*1330*/  ISETP.GE.AND P1, PT, R2, c[0x0][0x19c], PT ;  /* 0x0000670002007a0c */ /* 0x000fe20003f26270 */
[----:B------:R1:W-:Y:S01]  /*1340*/  LDGSTS.E.BYPASS.LTC128B.128 [R240+0xe080], [R4.64+0x180], !P2 ;  /* 0x0e08018004f07fae */ /* 0x0003e2000d101d50 */
[----:B------:R-:W-:Y:S01]  /*1350*/  ISETP.LT.OR P2, PT, R0, 0x21, P5 ;  /* 0x000000210000780c */ /* 0x000fe20002f41670 */
[--C-:B------:R-:W-:Y:S01]  /*1360*/  IMAD.WIDE.U32 R14, R14, c[0x0][0x270], R12.reuse ;  /* 0x00009c000e0e7a25 */ /* 0x100fe200078e000c */
[----:B------:R-:W-:Y:S01]  /*1370*/  ISETP.LT.OR P3, PT, R0, 0x1, P1 ;  /* 0x000000010000780c */ /* 0x000fe20000f61670 */
[----:B------:R-:W-:Y:S01]  /*1380*/  ULDC.64 UR6, c[0x0][0x270] ;  /* 0x00009c0000067ab9 */ /* 0x000fe20000000a00 */
[----:B------:R-:W-:Y:S01]  /*1390*/  ISETP.GE.AND P5, PT, R26, c[0x0][0x19c], PT ;  /* 0x000067001a007a0c */ /* 0x000fe20003fa6270 */
[----:B------:R-:W-:Y:S01]  /*13a0*/  UIMAD UR4, UR13, UR5, UR4 ;  /* 0x000000050d0472a4 */ /* 0x000fe2000f8e0204 */
[C---:B------:R-:W-:Y:S01]  /*13b0*/  ISETP.LT.OR P1, PT, R0.reuse, 0x21, P1 ;  /* 0x000000210000780c */ /* 0x040fe20000f21670 */
[----:B------:R-:W-:Y:S01]  /*13c0*/  UIMAD UR6, UR20, UR6, URZ ;  /* 0x00000006140672a4 */ /* 0x000fe2000f8e023f */
[----:B------:R3:W-:Y:S01]  /*13d0*/  STL [R1+0x14], R23 ;  /* 0x0000141701007387 */ /* 0x0007e20000100800 */
[----:B------:R-:W-:Y:S01]  /*13e0*/  CS2R R152, SRZ ;  /* 0x0000000000987805 */ /* 0x000fe2000001ff00 */
[----:B------:R-:W-:Y:S01]  /*13f0*/  CS2R R150, SRZ ;  /* 0x0000000000967805 */ /* 0x000fe2000001ff00 */
[----:B------:R-:W-:Y:S01]  /*1400*/  UIMAD UR6, UR13, UR7, UR6 ;  /* 0x000000070d0672a4 */ /* 0x000fe2000f8e0206 */
[----:B------:R-:W-:Y:S01]  /*1410*/  CS2R R148, SRZ ;  /* 0x0000000000947805 */ /* 0x000fe2000001ff00 */
[----:B------:R4:W-:Y:S01]  /*1420*/  LDGSTS.E.BYPASS.LTC128B.128 [R240+0x9080], [R8.64], !P2 ;  /* 0x0908000008f07fae */ /* 0x0009e2000d101d50 */
        /* <DEDUP_REMOVED lines=8> */
[----:B------:R-:W-:Y:S01]  /*14b0*/  CS2R R138, SRZ ;  /* 0x00000000008a7805 */ /* 0x000fe2000001ff00 */
[----:B------:R-:W-:Y:S01]  /*14c0*/  CS2R R136, SRZ ;  /* 0x0000000000887805 */ /* 0x000fe2000001ff00 */
[----:B------:R-:W-:Y:S01]  /*14d0*/  CS2R R134, SRZ ;  /* 0x0000000000867805 */ /* 0x000fe2000001ff00 */
[----:B------:R4:W-:Y:S01]  /*14e0*/  LDGSTS.E.BYPASS.LTC128B.128 [R240+0xf080], [R8.64+0x180], !P4 ;  /* 0x0f08018008f07fae */ /* 0x0009e2000e101d50 */
[----:B-1----:R-:W-:Y:S01]  /*14f0*/  IMAD.U32 R4, RZ, RZ, UR22 ;  /* 0x00000016ff047e24 */ /* 0x002fe2000f8e00ff */
[----:B------:R-:W-:Y:S01]  /*1500*/  ISETP.GE.AND P4, PT, R25, c[0x0][0x19c], PT ;  /* 0x0000670019007a0c */ /* 0x000fe20003f86270 */
[----:B------:R-:W-:Y:S01]  /*1510*/  IMAD.U32 R5, RZ, RZ, UR23 ;  /* 0x00000017ff057e24 */ /* 0x000fe2000f8e00ff */
[----:B------:R1:W-:Y:S01]  /*1520*/  LDGSTS.E.BYPASS.LTC128B.128 [R240+0x80], [R6.64], !P3 ;  /* 0x0008000006f07fae */ /* 0x0003e2000d901d50 */
[----:B------:R-:W-:Y:S01]  /*1530*/  CS2R R132, SRZ ;  /* 0x0000000000847805 */ /* 0x000fe2000001ff00 */
[----:B------:R-:W-:Y:S01]  /*1540*/  LEA R5, P2, R4, R18, 0x6 ;  /* 0x0000001204057211 */ /* 0x000fe200078430ff */
[----:B--2---:R-:W-:Y:S01]  /*1550*/  IMAD.WIDE.U32 R18, R16, c[0x0][0x288], R12 ;  /* 0x0000a20010127a25 */ /* 0x004fe200078e000c */
[----:B------:R-:W-:Y:S01]  /*1560*/  ISETP.LT.OR P6, PT, R0, 0x1, P4 ;  /* 0x000000010000780c */ /* 0x000fe200027c1670 */
[----:B------:R1:W-:Y:S01]  /*1570*/  LDGSTS.E.BYPASS.LTC128B.128 [R240+0x2080], [R6.64+0x80], !P0 ;  /* 0x0208008006f07fae */ /* 0x0003e2000c101d50 */
[----:B------:R-:W-:Y:S01]  /*1580*/  LEA.HI.X R12, R4, R23, R17, 0x6, P2 ;  /* 0x00000017040c7211 */ /* 0x000fe200010f3411 */
[----:B------:R-:W-:Y:S01]  /*1590*/  CS2R R130, SRZ ;  /* 0x0000000000827805 */ /* 0x000fe2000001ff00 */
[----:B------:R-:W-:Y:S01]  /*15a0*/  ISETP.GE.AND P2, PT, R24, c[0x0][0x19c], PT ;  /* 0x0000670018007a0c */ /* 0x000fe20003f46270 */
[----:B------:R-:W-:Y:S01]  /*15b0*/  CS2R R128, SRZ ;  /* 0x0000000000807805 */ /* 0x000fe2000001ff00 */
[C---:B------:R-:W-:Y:S01]  /*15c0*/  ISETP.LT.OR P4, PT, R0.reuse, 0x21, P4 ;  /* 0x000000210000780c */ /* 0x040fe20002781670 */
[----:B------:R-:W-:Y:S01]  /*15d0*/  CS2R R126, SRZ ;  /* 0x00000000007e7805 */ /* 0x000fe2000001ff00 */
[C---:B------:R-:W-:Y:S01]  /*15e0*/  ISETP.LT.OR P3, PT, R0.reuse, 0x1, P2 ;  /* 0x000000010000780c */ /* 0x040fe20001761670 */
[----:B------:R-:W-:Y:S01]  /*15f0*/  CS2R R124, SRZ ;  /* 0x00000000007c7805 */ /* 0x000fe2000001ff00 */
[----:B------:R-:W-:Y:S01]  /*1600*/  ISETP.LT.OR P2, PT, R0, 0x21, P2 ;  /* 0x000000210000780c */ /* 0x000fe20001741670 */
[----:B------:R-:W-:Y:S01]  /*1610*/  IMAD.MOV.U32 R0, RZ, RZ, c[0x0][0x178] ;  /* 0x00005e00ff007624 */ /* 0x000fe200078e00ff */
[C---:B------:R-:W-:Y:S01]  /*1620*/  LEA R4, P0, R5.reuse, c[0x0][0x160], 0x1 ;  /* 0x0000580005047a11 */ /* 0x040fe200078008ff */
[----:B------:R1:W-:Y:S01]  /*1630*/  LDGSTS.E.BYPASS.LTC128B.128 [R240+0x4080], [R6.64+0x100], !P6 ;  /* 0x0408010006f07fae */ /* 0x0003e2000f101d50 */
[-C--:B------:R-:W-:Y:S01]  /*1640*/  LEA.HI R17, R22, R248.reuse, RZ, 0x4 ;  /* 0x000000f816117211 */ /* 0x080fe200078f20ff */
[----:B------:R-:W-:Y:S01]  /*1650*/  CS2R R122, SRZ ;  /* 0x00000000007a7805 */ /* 0x000fe2000001ff00 */
[----:B------:R-:W-:Y:S01]  /*1660*/  LEA.HI.X R5, R5, c[0x0][0x164], R12, 0x1, P0 ;  /* 0x0000590005057a11 */ /* 0x000fe200000f0c0c */
[----:B------:R-:W-:Y:S01]  /*1670*/  IMAD.MOV.U32 R12, RZ, RZ, R20 ;  /* 0x000000ffff0c7224 */ /* 0x000fe200078e0014 */
[----:B------:R-:W-:Y:S01]  /*1680*/  ISETP.GE.AND P0, PT, R2, c[0x0][0x16c], PT ;  /* 0x00005b0002007a0c */ /* 0x000fe20003f06270 */
[----:B----4-:R-:W-:Y:S01]  /*1690*/  IMAD.U32 R9, RZ, RZ, UR18 ;  /* 0x00000012ff097e24 */ /* 0x010fe2000f8e00ff */
[----:B------:R-:W-:Y:S01]  /*16a0*/  SHF.R.S32.HI R8, RZ, 0x4, R17 ;  /* 0x00000004ff087819 */ /* 0x000fe20000011411 */
[----:B------:R1:W-:Y:S01]  /*16b0*/  LDGSTS.E.BYPASS.LTC128B.128 [R240+0x6080], [R6.64+0x180], !P3 ;  /* 0x0608018006f07fae */ /* 0x0003e2000d901d50 */
[----:B------:R-:W-:Y:S01]  /*16c0*/  IADD3 R13, R21, UR4, RZ ;  /* 0x00000004150d7c10 */ /* 0x000fe2000fffe0ff */
[----:B------:R-:W-:Y:S01]  /*16d0*/  ULDC.64 UR4, c[0x0][0x278] ;  /* 0x00009e0000047ab9 */ /* 0x000fe20000000a00 */
[----:B------:R-:W-:Y:S01]  /*16e0*/  IADD3 R9, -R9, c[0x0][0x168], -R250 ;  /* 0x00005a0009097a10 */ /* 0x000fe20007ffe9fa */
[----:B------:R2:W-:Y:S01]  /*16f0*/  LDGSTS.E.BYPASS.LTC128B.128 [R240+0x1080], [R10.64], !P1 ;  /* 0x010800000af07fae */ /* 0x0005e2000c901d50 */
[----:B------:R-:W-:Y:S01]  /*1700*/  ISETP.GE.AND P1, PT, R26, c[0x0][0x16c], PT ;  /* 0x00005b001a007a0c */ /* 0x000fe20003f26270 */
[----:B------:R-:W-:Y:S01]  /*1710*/  UIMAD UR4, UR9, UR4, URZ ;  /* 0x00000004090472a4 */ /* 0x000fe2000f8e023f */
        /* <DEDUP_REMOVED lines=13> */
[----:B------:R-:W0:Y:S01]  /*17f0*/  LDGDEPBAR ;  /* 0x00000000000079af */ /* 0x000e220000000000 */
[CC--:B------:R-:W-:Y:S01]  /*1800*/  LEA.HI R16, R22.reuse, R248.reuse, RZ, 0x5 ;  /* 0x000000f816107211 */ /* 0x0c0fe200078f28ff */
[----:B------:R-:W-:Y:S01]  /*1810*/  CS2R R114, SRZ ;  /* 0x0000000000727805 */ /* 0x000fe2000001ff00 */
[----:B------:R-:W-:Y:S01]  /*1820*/  LEA.HI R20, R22, R248, RZ, 0x2 ;  /* 0x000000f816147211 */ /* 0x000fe200078f10ff */
[----:B------:R4:W-:Y:S01]  /*1830*/  LDGSTS.E.BYPASS.LTC128B.128 [R240+0x10080], [R4.64], !P3 ;  /* 0x1008000004f07fae */ /* 0x0009e2000d901d50 */
[----:B------:R-:W-:Y:S01]  /*1840*/  ISETP.LT.OR P3, PT, R9, 0x1, P4 ;  /* 0x000000010900780c */ /* 0x000fe20002761670 */
[----:B------:R-:W-:Y:S01]  /*1850*/  CS2R R112, SRZ ;  /* 0x0000000000707805 */ /* 0x000fe2000001ff00 */
[----:B-1----:R-:W-:Y:S01]  /*1860*/  IADD3 R7, R15, UR6, RZ ;  /* 0x000000060f077c10 */ /* 0x002fe2000fffe0ff */
[----:B------:R-:W-:Y:S01]  /*1870*/  IMAD.MOV.U32 R6, RZ, RZ, R14 ;  /* 0x000000ffff067224 */ /* 0x000fe200078e000e */
[----:B------:R-:W-:Y:S01]  /*1880*/  ULDC.64 UR6, c[0x0][0x210] ;  /* 0x0000840000067ab9 */ /* 0x000fe20000000a00 */
[----:B------:R4:W-:Y:S01]  /*1890*/  LDGSTS.E.BYPASS.LTC128B.128 [R240+0x12080], [R4.64+0x80], !P2 ;  /* 0x1208008004f07fae */ /* 0x0009e2000d101d50 */
[----:B------:R-:W-:Y:S01]  /*18a0*/  UIMAD UR21, UR20, UR6, URZ ;  /* 0x00000006141572a4 */ /* 0x000fe2000f8e023f */
[C---:B------:R-:W-:Y:S01]  /*18b0*/  ISETP.LT.OR P5, PT, R9.reuse, 0x21, P5 ;  /* 0x000000210900780c */ /* 0x040fe20002fa1670 */
[----:B------:R-:W-:Y:S01]  /*18c0*/  UIMAD UR6, UR14, UR5, UR4 ;  /* 0x000000050e0672a4 */ /* 0x000fe2000f8e0204 */
[----:B------:R4:W-:Y:S01]  /*18d0*/  LDGSTS.E.BYPASS.LTC128B.128 [R240+0x14080], [R4.64+0x100], !P6 ;  /* 0x1408010004f07fae */ /* 0x0009e2000f101d50 */
[C---:B------:R-:W-:Y:S01]  /*18e0*/  ISETP.GE.AND P6, PT, R2.reuse, c[0x0][0x1fc], PT ;  /* 0x00007f0002007a0c */ /* 0x040fe20003fc6270 */
[----:B------:R-:W-:Y:S01]  /*18f0*/  UIMAD UR7, UR13, UR7, UR21 ;  /* 0x000000070d0772a4 */ /* 0x000fe2000f8e0215 */
[----:B------:R-:W-:Y:S01]  /*1900*/  ISETP.LT.OR P4, PT, R9, 0x21, P4 ;  /* 0x000000210900780c */ /* 0x000fe20002781670 */
[----:B------:R4:W-:Y:S01]  /*1910*/  LDGSTS.E.BYPASS.LTC128B.128 [R240+0x16080], [R4.64+0x180], !P3 ;  /* 0x1608018004f07fae */ /* 0x0009e2000d901d50 */
[----:B------:R-:W-:Y:S01]  /*1920*/  ISETP.GE.AND P3, PT, R2, c[0x0][0x16c], PT ;  /* 0x00005b0002007a0c */ /* 0x000fe20003f66270 */
[----:B------:R-:W-:Y:S01]  /*1930*/  USHF.R.S32.HI UR21, URZ, 0x1f, UR18 ;  /* 0x0000001f3f157899 */ /* 0x000fe20008011412 */
[----:B------:R-:W-:Y:S01]  /*1940*/  CS2R R110, SRZ ;  /* 0x00000000006e7805 */ /* 0x000fe2000001ff00 */
[----:B------:R-:W-:Y:S01]  /*1950*/  ULDC.64 UR4, c[0x0][0x218] ;  /* 0x0000860000047ab9 */ /* 0x000fe20000000a00 */
[----:B--2---:R-:W-:Y:S01]  /*1960*/  IMAD.MOV.U32 R11, RZ, RZ, c[0x0][0x17c] ;  /* 0x00005f00ff0b7624 */ /* 0x004fe200078e00ff */
[C---:B------:R-:W-:Y:S01]  /*1970*/  LEA R10, P2, R0.reuse, R4, 0x6 ;  /* 0x00000004000a7211 */ /* 0x040fe200078430ff */
[----:B------:R-:W-:Y:S01]  /*1980*/  UIMAD UR4, UR9, UR4, URZ ;  /* 0x00000004090472a4 */ /* 0x000fe2000f8e023f */
[----:B------:R-:W-:Y:S01]  /*1990*/  CS2R R108, SRZ ;  /* 0x00000000006c7805 */ /* 0x000fe2000001ff00 */
[----:B------:R-:W-:Y:S01]  /*19a0*/  CS2R R106, SRZ ;  /* 0x00000000006a7805 */ /* 0x000fe2000001ff00 */
[----:B------:R-:W-:Y:S01]  /*19b0*/  LEA.HI.X R11, R0, R5, R11, 0x6, P2 ;  /* 0x00000005000b7211 */ /* 0x000fe200010f340b */
[----:B------:R-:W-:Y:S01]  /*19c0*/  UIMAD UR22, UR14, UR5, UR4 ;  /* 0x000000050e1672a4 */ /* 0x000fe2000f8e0204 */
[----:B------:R-:W-:Y:S01]  /*19d0*/  LEA.HI R0, R17, R8, RZ, 0x1 ;  /* 0x0000000811007211 */ /* 0x000fe200078f08ff */
[----:B------:R-:W-:Y:S01]  /*19e0*/  CS2R R104, SRZ ;  /* 0x0000000000687805 */ /* 0x000fe2000001ff00 */
[----:B------:R-:W-:Y:S01]  /*19f0*/  ISETP.GE.AND P2, PT, R2, c[0x0][0x1fc], PT ;  /* 0x00007f0002007a0c */ /* 0x000fe20003f46270 */
[----:B------:R1:W-:Y:S01]  /*1a00*/  LDGSTS.E.BYPASS.LTC128B.128 [R240+0x11080], [R10.64], !P0 ;  /* 0x110800000af07fae */ /* 0x0003e2000c101d50 */
[----:B------:R-:W-:Y:S01]  /*1a10*/  LOP3.LUT R0, R0, 0xfffffffe, RZ, 0xc0, !PT ;  /* 0xfffffffe00007812 */ /* 0x000fe200078ec0ff */
[----:B------:R-:W-:Y:S01]  /*1a20*/  IMAD.WIDE.U32 R2, R250, c[0x0][0x208], R2 ;  /* 0x00008200fa027a25 */ /* 0x000fe200078e0002 */
[----:B------:R-:W-:Y:S01]  /*1a30*/  ISETP.GT.AND P0, PT, R248, 0xf, PT ;  /* 0x0000000ff800780c */ /* 0x000fe20003f04270 */
[----:B------:R1:W-:Y:S01]  /*1a40*/  LDGSTS.E.BYPASS.LTC128B.128 [R240+0x13080], [R10.64+0x80], !P1 ;  /* 0x130800800af07fae */ /* 0x0003e2000c901d50 */
[----:B------:R-:W-:Y:S01]  /*1a50*/  ULDC.64 UR4, c[0x0][0x288] ;  /* 0x0000a20000047ab9 */ /* 0x000fe20000000a00 */
[----:B------:R-:W-:Y:S01]  /*1a60*/  IMAD.IADD R21, R8, 0x1, -R0 ;  /* 0x0000000108157824 */ /* 0x000fe200078e0a00 */
[----:B------:R-:W-:Y:S01]  /*1a70*/  UIMAD UR4, UR20, UR4, URZ ;  /* 0x00000004140472a4 */ /* 0x000fe2000f8e023f */
[----:B------:R-:W-:Y:S01]  /*1a80*/  IMAD R0, R251, c[0x0][0x208], RZ ;  /* 0x00008200fb007a24 */ /* 0x000fe200078e02ff */
[----:B------:R1:W-:Y:S01]  /*1a90*/  LDGSTS.E.BYPASS.LTC128B.128 [R240+0x15080], [R10.64+0x100], !P5 ;  /* 0x150801000af07fae */ /* 0x0003e2000e901d50 */
[----:B------:R-:W-:Y:S01]  /*1aa0*/  ISETP.GE.AND P5, PT, R26, c[0x0][0x16c], PT ;  /* 0x00005b001a007a0c */ /* 0x000fe20003fa6270 */
[----:B------:R-:W-:Y:S01]  /*1ab0*/  UIMAD UR4, UR13, UR5, UR4 ;  /* 0x000000050d0472a4 */ /* 0x000fe2000f8e0204 */
[----:B----4-:R-:W-:Y:S01]  /*1ac0*/  IMAD.U32 R4, RZ, RZ, UR14 ;  /* 0x0000000eff047e24 */ /* 0x010fe2000f8e00ff */
[----:B------:R-:W-:Y:S01]  /*1ad0*/  SHF.R.S32.HI R5, RZ, 0x1f, R16 ;  /* 0x0000001fff057819 */ /* 0x000fe20000011410 */
[----:B------:R-:W-:Y:S01]  /*1ae0*/  IMAD R0, R250, c[0x0][0x20c], R0 ;  /* 0x00008300fa007a24 */ /* 0x000fe200078e0200 */
[----:B------:R1:W-:Y:S01]  /*1af0*/  LDGSTS.E.BYPASS.LTC128B.128 [R240+0x17080], [R10.64+0x180], !P4 ;  /* 0x170801800af07fae */ /* 0x0003e2000e101d50 */
[----:B------:R-:W-:Y:S01]  /*1b00*/  IMAD.WIDE.U32 R32, R4, c[0x0][0x278], R6 ;  /* 0x00009e0004207a25 */ /* 0x000fe200078e0006 */
[----:B------:R-:W-:Y:S01]  /*1b10*/  SHF.R.S32.HI R4, RZ, 0x5, R16 ;  /* 0x00000005ff047819 */ /* 0x000fe20000011410 */
[----:B------:R-:W-:Y:S01]  /*1b20*/  CS2R R102, SRZ ;  /* 0x0000000000667805 */ /* 0x000fe2000001ff00 */
[----:B------:R-:W-:Y:S01]  /*1b30*/  ISETP.GE.AND P4, PT, R24, c[0x0][0x16c], PT ;  /* 0x00005b0018007a0c */ /* 0x000fe20003f86270 */
[----:B------:R-:W-:Y:S01]  /*1b40*/  IMAD.IADD R3, R3, 0x1, R0 ;  /* 0x0000000103037824 */ /* 0x000fe200078e0200 */
[-C--:B------:R-:W-:Y:S01]  /*1b50*/  LEA.HI R6, R5, R4.reuse, RZ, 0x2 ;  /* 0x0000000405067211 */ /* 0x080fe200078f10ff */
[----:B------:R-:W-:Y:S01]  /*1b60*/  IMAD.U32 R0, RZ, RZ, UR13 ;  /* 0x0000000dff007e24 */ /* 0x000fe2000f8e00ff */
[----:B------:R-:W-:Y:S01]  /*1b70*/  LEA.HI R5, R4, R4, RZ, 0x1 ;  /* 0x0000000404057211 */ /* 0x000fe200078f08ff */
[----:B------:R2:W-:Y:S01]  /*1b80*/  STL.64 [R1+0x20], R32 ;  /* 0x0000202001007387 */ /* 0x0005e20000100a00 */
[----:B------:R-:W-:Y:S01]  /*1b90*/  IADD3 R28, R33, UR6, RZ ;  /* 0x00000006211c7c10 */ /* 0x000fe2000fffe0ff */
[----:B------:R-:W-:Y:S01]  /*1ba0*/  IMAD.WIDE.U32 R2, R0, c[0x0][0x210], R2 ;  /* 0x0000840000027a25 */ /* 0x000fe200078e0002 */
[----:B------:R-:W-:Y:S01]  /*1bb0*/  @!P0 IADD3 R0, P1, R32, UR18, RZ ;  /* 0x0000001220008c10 */ /* 0x000fe2000ff3e0ff */
[----:B------:R-:W-:Y:S01]  /*1bc0*/  CS2R R100, SRZ ;  /* 0x0000000000647805 */ /* 0x000fe2000001ff00 */
[----:B------:R-:W-:Y:S01]  /*1bd0*/  LOP3.LUT R7, R5, 0xfffffffe, RZ, 0xc0, !PT ;  /* 0xfffffffe05077812 */ /* 0x000fe200078ec0ff */
[----:B------:R4:W-:Y:S01]  /*1be0*/  STL [R1+0x38], R28 ;  /* 0x0000381c01007387 */ /* 0x0009e20000100800 */
[----:B------:R-:W-:Y:S01]  /*1bf0*/  IADD3 R3, R3, UR7, RZ ;  /* 0x0000000703037c10 */ /* 0x000fe2000fffe0ff */
[----:B------:R-:W-:Y:S01]  /*1c00*/  ULDC.64 UR6, c[0x0][0x208] ;  /* 0x0000820000067ab9 */ /* 0x000fe20000000a00 */
[----:B------:R-:W-:Y:S01]  /*1c10*/  @!P0 IADD3.X R5, R28, UR21, RZ, P1, !PT ;  /* 0x000000151c058c10 */ /* 0x000fe20008ffe4ff */
[----:B------:R-:W-:Y:S01]  /*1c20*/  UIMAD UR19, UR19, UR6, URZ ;  /* 0x00000006131372a4 */ /* 0x000fe2000f8e023f */
[----:B------:R-:W-:Y:S01]  /*1c30*/  LOP3.LUT R6, R6, 0xfffffffc, RZ, 0xc0, !PT ;  /* 0xfffffffc06067812 */ /* 0x000fe200078ec0ff */
[----:B------:R-:W-:Y:S01]  /*1c40*/  UIMAD.WIDE.U32 UR24, UR11, UR6, URZ ;  /* 0x000000060b1872a5 */ /* 0x000fe2000f8e003f */
[----:B------:R-:W-:Y:S01]  /*1c50*/  @!P0 LEA R14, P1, R0, c[0x0][0x258], 0x2 ;  /* 0x00009600000e8a11 */ /* 0x000fe200078210ff */
[----:B------:R-:W-:Y:S01]  /*1c60*/  UIMAD UR19, UR11, UR7, UR19 ;  /* 0x000000070b1372a4 */ /* 0x000fe2000f8e0213 */
[----:B------:R-:W-:Y:S01]  /*1c70*/  SEL R243, RZ, 0x8, P4 ;  /* 0x00000008fff37807 */ /* 0x000fe20002000000 */
[----:B---3--:R-:W-:Y:S01]  /*1c80*/  IMAD.IADD R23, R4, 0x1, -R6 ;  /* 0x0000000104177824 */ /* 0x008fe200078e0a06 */
[----:B------:R-:W-:Y:S01]  /*1c90*/  @!P0 LEA.HI.X R15, R0, c[0x0][0x25c], R5, 0x2, P1 ;  /* 0x00009700000f8a11 */ /* 0x000fe200008f1405 */
[----:B------:R-:W-:Y:S01]  /*1ca0*/  IMAD.U32 R0, RZ, RZ, UR14 ;  /* 0x0000000eff007e24 */ /* 0x000fe2000f8e00ff */
[----:B------:R-:W-:Y:S01]  /*1cb0*/  SHF.R.S32.HI R5, RZ, 0x2, R20 ;  /* 0x00000002ff057819 */ /* 0x000fe20000011414 */
[----:B------:R-:W-:Y:S01]  /*1cc0*/  UIADD3 UR19, UR25, UR19, URZ ;  /* 0x0000001319137290 */ /* 0x000fe2000fffe03f */
[----:B------:R-:W-:Y:S01]  /*1cd0*/  IMAD.MOV.U32 R6, RZ, RZ, R18 ;  /* 0x000000ffff067224 */ /* 0x000fe200078e0012 */
[----:B------:R-:W-:Y:S01]  /*1ce0*/  ISETP.GE.AND P4, PT, R25, c[0x0][0x1fc], PT ;  /* 0x00007f0019007a0c */ /* 0x000fe20003f86270 */
[----:B-1----:R-:W-:Y:S01]  /*1cf0*/  IMAD.SHL.U32 R10, R27, 0x8, RZ ;  /* 0x000000081b0a7824 */ /* 0x002fe200078e00ff */
[----:B------:R-:W-:Y:S01]  /*1d00*/  SEL R31, RZ, 0x1, P2 ;  /* 0x00000001ff1f7807 */ /* 0x000fe20001000000 */
[----:B------:R-:W-:Y:S01]  /*1d10*/  CS2R R98, SRZ ;  /* 0x0000000000627805 */ /* 0x000fe2000001ff00 */
[----:B------:R-:W-:Y:S01]  /*1d20*/  ISETP.GE.AND P2, PT, R24, c[0x0][0x1fc], PT ;  /* 0x00007f0018007a0c */ /* 0x000fe20003f46270 */
[----:B--2---:R-:W-:Y:S01]  /*1d30*/  IMAD.WIDE.U32 R32, R0, c[0x0][0x218], R2 ;  /* 0x0000860000207a25 */ /* 0x004fe200078e0002 */
[----:B------:R-:W-:Y:S01]  /*1d40*/  CS2R R96, SRZ ;  /* 0x0000000000607805 */ /* 0x000fe2000001ff00 */
[----:B------:R-:W-:Y:S01]  /*1d50*/  CS2R R94, SRZ ;  /* 0x00000000005e7805 */ /* 0x000fe2000001ff00 */
[----:B------:R-:W-:Y:S01]  /*1d60*/  SEL R242, RZ, 0x8, P2 ;  /* 0x00000008fff27807 */ /* 0x000fe20001000000 */
[----:B----4-:R-:W-:Y:S01]  /*1d70*/  IMAD.IADD R28, R4, 0x1, -R7 ;  /* 0x00000001041c7824 */ /* 0x010fe200078e0a07 */
[----:B------:R-:W-:Y:S01]  /*1d80*/  SHF.R.S32.HI R4, RZ, 0x1f, R20 ;  /* 0x0000001fff047819 */ /* 0x000fe20000011414 */
[----:B------:R-:W-:Y:S01]  /*1d90*/  IMAD.U32 R2, RZ, RZ, UR24 ;  /* 0x00000018ff027e24 */ /* 0x000fe2000f8e00ff */
[----:B------:R-:W-:Y:S01]  /*1da0*/  IADD3 R29, R33, UR22, RZ ;  /* 0x00000016211d7c10 */ /* 0x000fe2000fffe0ff */
[----:B------:R-:W-:Y:S01]  /*1db0*/  IMAD.U32 R3, RZ, RZ, UR25 ;  /* 0x00000019ff037e24 */ /* 0x000fe2000f8e00ff */
[----:B------:R-:W-:Y:S01]  /*1dc0*/  LEA.HI R0, R4, R5, RZ, 0x3 ;  /* 0x0000000504007211 */ /* 0x000fe200078f18ff */
[----:B------:R1:W-:Y:S01]  /*1dd0*/  STL.64 [R1], R32 ;  /* 0x0000002001007387 */ /* 0x0003e20000100a00 */
[----:B------:R-:W-:Y:S01]  /*1de0*/  LEA R8, P1, R2, R32, 0x6 ;  /* 0x0000002002087211 */ /* 0x000fe200078230ff */
[----:B------:R-:W-:Y:S01]  /*1df0*/  IMAD.U32 R4, RZ, RZ, UR14 ;  /* 0x0000000eff047e24 */ /* 0x000fe2000f8e00ff */
[----:B------:R-:W-:Y:S01]  /*1e00*/  LOP3.LUT R3, R0, 0xfffffff8, RZ, 0xc0, !PT ;  /* 0xfffffff800037812 */ /* 0x000fe200078ec0ff */
[----:B------:R-:W-:Y:S01]  /*1e10*/  IMAD.U32 R0, RZ, RZ, UR19 ;  /* 0x00000013ff007e24 */ /* 0x000fe2000f8e00ff */
[----:B------:R-:W-:Y:S01]  /*1e20*/  IADD3 R7, R19, UR4, RZ ;  /* 0x0000000413077c10 */ /* 0x000fe2000fffe0ff */
[----:B------:R2:W-:Y:S01]  /*1e30*/  STL [R1+0x10], R29 ;  /* 0x0000101d01007387 */ /* 0x0005e20000100800 */
[----:B------:R-:W-:Y:S01]  /*1e40*/  IMAD.WIDE.U32 R34, R4, c[0x0][0x240], R12 ;  /* 0x0000900004227a25 */ /* 0x000fe200078e000c */
[----:B------:R-:W-:Y:S01]  /*1e50*/  ULDC.64 UR4, c[0x0][0x290] ;  /* 0x0000a40000047ab9 */ /* 0x000fe20000000a00 */
[----:B------:R-:W-:Y:S01]  /*1e60*/  CS2R R92, SRZ ;  /* 0x00000000005c7805 */ /* 0x000fe2000001ff00 */
[----:B------:R-:W-:Y:S01]  /*1e70*/  UIMAD UR4, UR9, UR4, URZ ;  /* 0x00000004090472a4 */ /* 0x000fe2000f8e023f */
[----:B------:R-:W-:Y:S01]  /*1e80*/  IMAD.IADD R19, R5, 0x1, -R3 ;  /* 0x0000000105137824 */ /* 0x000fe200078e0a03 */
[----:B------:R-:W-:Y:S01]  /*1e90*/  LEA.HI.X R5, R2, R29, R0, 0x6, P1 ;  /* 0x0000001d02057211 */ /* 0x000fe200008f3400 */
[----:B------:R-:W-:Y:S01]  /*1ea0*/  IMAD.U32 R0, RZ, RZ, UR14 ;  /* 0x0000000eff007e24 */ /* 0x000fe2000f8e00ff */
[----:B------:R-:W-:Y:S01]  /*1eb0*/  LOP3.LUT R2, R17, 0xfffffff0, RZ, 0xc0, !PT ;  /* 0xfffffff011027812 */ /* 0x000fe200078ec0ff */
[----:B------:R-:W-:Y:S01]  /*1ec0*/  UIMAD UR4, UR14, UR5, UR4 ;  /* 0x000000050e0472a4 */ /* 0x000fe2000f8e0204 */
[C---:B------:R-:W-:Y:S01]  /*1ed0*/  ISETP.GE.AND P1, PT, R25.reuse, c[0x0][0x16c], PT ;  /* 0x00005b0019007a0c */ /* 0x040fe20003f26270 */
[----:B------:R-:W-:Y:S01]  /*1ee0*/  IMAD.WIDE.U32 R36, R0, c[0x0][0x290], R6 ;  /* 0x0000a40000247a25 */ /* 0x000fe200078e0006 */
[----:B------:R-:W-:Y:S01]  /*1ef0*/  LOP3.LUT R3, R16, 0xffffffe0, RZ, 0xc0, !PT ;  /* 0xffffffe010037812 */ /* 0x000fe200078ec0ff */
[----:B------:R-:W-:Y:S01]  /*1f00*/  STL.64 [R1+0x30], R34 ;  /* 0x0000302201007387 */ /* 0x000fe20000100a00 */
[----:B------:R-:W-:Y:S01]  /*1f10*/  CS2R R90, SRZ ;  /* 0x00000000005a7805 */ /* 0x000fe2000001ff00 */
[C---:B------:R-:W-:Y:S01]  /*1f20*/  IMAD.IADD R2, R248.reuse, 0x1, -R2 ;  /* 0x00000001f8027824 */ /* 0x040fe200078e0a02 */
[----:B------:R-:W-:Y:S01]  /*1f30*/  CS2R R88, SRZ ;  /* 0x0000000000587805 */ /* 0x000fe2000001ff00 */
[C---:B------:R-:W-:Y:S01]  /*1f40*/  IMAD.IADD R0, R248.reuse, 0x1, -R3 ;  /* 0x00000001f8007824 */ /* 0x040fe200078e0a03 */
[----:B------:R3:W-:Y:S01]  /*1f50*/  STL.64 [R1+0x18], R36 ;  /* 0x0000182401007387 */ /* 0x0007e20000100a00 */
[----:B------:R-:W-:Y:S01]  /*1f60*/  @!P0 IMAD.SHL.U32 R3, R248, 0x10, RZ ;  /* 0x00000010f8038824 */ /* 0x000fe200078e00ff */
[----:B------:R-:W-:Y:S01]  /*1f70*/  SHF.R.S32.HI R6, RZ, 0x1f, R2 ;  /* 0x0000001fff067819 */ /* 0x000fe20000011402 */
[----:B------:R-:W-:Y:S01]  /*1f80*/  CS2R R86, SRZ ;  /* 0x0000000000567805 */ /* 0x000fe2000001ff00 */
[----:B-1----:R-:W-:Y:S01]  /*1f90*/  SEL R32, RZ, 0x1, P3 ;  /* 0x00000001ff207807 */ /* 0x002fe20001800000 */
[----:B------:R-:W-:Y:S01]  /*1fa0*/  CS2R R84, SRZ ;  /* 0x0000000000547805 */ /* 0x000fe2000001ff00 */
[C---:B------:R-:W-:Y:S01]  /*1fb0*/  ISETP.GE.AND P3, PT, R26.reuse, c[0x0][0x1fc], PT ;  /* 0x00007f001a007a0c */ /* 0x040fe20003f66270 */
[----:B------:R1:W-:Y:S01]  /*1fc0*/  @!P0 LDGSTS.E.BYPASS.LTC128B.128 [R3+0x20080], [R14.64] ;  /* 0x200800000e038fae */ /* 0x0003e2000b901d50 */
[----:B--2---:R-:W-:Y:S01]  /*1fd0*/  SEL R29, RZ, 0xffffffff, P5 ;  /* 0xffffffffff1d7807 */ /* 0x004fe20002800000 */
[----:B------:R-:W-:Y:S01]  /*1fe0*/  CS2R R82, SRZ ;  /* 0x0000000000527805 */ /* 0x000fe2000001ff00 */
[----:B------:R-:W-:Y:S01]  /*1ff0*/  ISETP.GE.AND P5, PT, R26, c[0x0][0x1fc], PT ;  /* 0x00007f001a007a0c */ /* 0x000fe20003fa6270 */
[----:B------:R-:W0:Y:S01]  /*2000*/  LDGDEPBAR ;  /* 0x00000000000079af */ /* 0x000e220000000000 */
[----:B------:R-:W-:Y:S01]  /*2010*/  SEL R26, RZ, 0x4, P1 ;  /* 0x00000004ff1a7807 */ /* 0x000fe20000800000 */
[----:B------:R-:W-:Y:S01]  /*2020*/  CS2R R80, SRZ ;  /* 0x0000000000507805 */ /* 0x000fe2000001ff00 */
[----:B------:R-:W-:Y:S01]  /*2030*/  ISETP.GE.AND P1, PT, R25, c[0x0][0x1fc], PT ;  /* 0x00007f0019007a0c */ /* 0x000fe20003f26270 */
[----:B------:R-:W-:Y:S01]  /*2040*/  CS2R R78, SRZ ;  /* 0x00000000004e7805 */ /* 0x000fe2000001ff00 */
[----:B------:R-:W-:Y:S01]  /*2050*/  SEL R25, RZ, 0xffffffff, P3 ;  /* 0xffffffffff197807 */ /* 0x000fe20001800000 */
[----:B------:R-:W-:Y:S01]  /*2060*/  CS2R R76, SRZ ;  /* 0x00000000004c7805 */ /* 0x000fe2000001ff00 */
[----:B------:R-:W-:Y:S01]  /*2070*/  ISETP.GE.AND P3, PT, R24, c[0x0][0x1fc], PT ;  /* 0x00007f0018007a0c */ /* 0x000fe20003f66270 */
[----:B------:R-:W-:Y:S01]  /*2080*/  CS2R R74, SRZ ;  /* 0x00000000004a7805 */ /* 0x000fe2000001ff00 */
[----:B------:R-:W-:Y:S01]  /*2090*/  SEL R24, RZ, 0x4, P1 ;  /* 0x00000004ff187807 */ /* 0x000fe20000800000 */
[----:B------:R-:W-:Y:S01]  /*20a0*/  CS2R R72, SRZ ;  /* 0x0000000000487805 */ /* 0x000fe2000001ff00 */
[----:B------:R-:W-:Y:S01]  /*20b0*/  LEA R4, P1, R8, c[0x0][0x1f0], 0x1 ;  /* 0x00007c0008047a11 */ /* 0x000fe200078208ff */
[----:B------:R-:W-:Y:S01]  /*20c0*/  CS2R R70, SRZ ;  /* 0x0000000000467805 */ /* 0x000fe2000001ff00 */
[----:B------:R-:W-:Y:S01]  /*20d0*/  LEA.HI R230, R6, R2, RZ, 0x3 ;  /* 0x0000000206e67211 */ /* 0x000fe200078f18ff */
[----:B------:R-:W-:Y:S01]  /*20e0*/  CS2R R68, SRZ ;  /* 0x0000000000447805 */ /* 0x000fe2000001ff00 */
[----:B------:R-:W-:Y:S01]  /*20f0*/  SHF.R.S32.HI R7, RZ, 0x1f, R0 ;  /* 0x0000001fff077819 */ /* 0x000fe20000011400 */
[----:B------:R-:W-:Y:S01]  /*2100*/  CS2R R66, SRZ ;  /* 0x0000000000427805 */ /* 0x000fe2000001ff00 */
[----:B------:R-:W-:Y:S01]  /*2110*/  LEA.HI.X R5, R8, c[0x0][0x1f4], R5, 0x1, P1 ;  /* 0x00007d0008057a11 */ /* 0x000fe200008f0c05 */
[----:B------:R-:W-:Y:S01]  /*2120*/  CS2R R64, SRZ ;  /* 0x0000000000407805 */ /* 0x000fe2000001ff00 */
[----:B------:R-:W-:Y:S01]  /*2130*/  ISETP.LT.OR P1, PT, R9, 0x1, P6 ;  /* 0x000000010900780c */ /* 0x000fe20003721670 */
[----:B------:R-:W-:Y:S01]  /*2140*/  CS2R R62, SRZ ;  /* 0x00000000003e7805 */ /* 0x000fe2000001ff00 */
[----:B------:R-:W-:Y:S01]  /*2150*/  LEA.HI R16, R7, R0, RZ, 0x2 ;  /* 0x0000000007107211 */ /* 0x000fe200078f10ff */
[----:B------:R-:W-:Y:S01]  /*2160*/  CS2R R60, SRZ ;  /* 0x00000000003c7805 */ /* 0x000fe2000001ff00 */
[C---:B-1----:R-:W-:Y:S01]  /*2170*/  LOP3.LUT R3, R230.reuse, 0xfffffff8, RZ, 0xc0, !PT ;  /* 0xfffffff8e6037812 */ /* 0x042fe200078ec0ff */
[----:B------:R-:W-:Y:S01]  /*2180*/  IMAD.SHL.U32 R230, R230, 0x40, RZ ;  /* 0x00000040e6e67824 */ /* 0x000fe200078e00ff */
[----:B------:R-:W-:Y:S01]  /*2190*/  LOP3.LUT R6, R16, 0x7ffffffc, RZ, 0xc0, !PT ;  /* 0x7ffffffc10067812 */ /* 0x000fe200078ec0ff */
[----:B------:R-:W-:Y:S01]  /*21a0*/  CS2R R58, SRZ ;  /* 0x00000000003a7805 */ /* 0x000fe2000001ff00 */
[----:B------:R-:W-:Y:S01]  /*21b0*/  LEA.HI R7, R22, R248, RZ, 0x7 ;  /* 0x000000f816077211 */ /* 0x000fe200078f38ff */
[----:B------:R-:W-:Y:S01]  /*21c0*/  IMAD.IADD R13, R2, 0x1, -R3 ;  /* 0x00000001020d7824 */ /* 0x000fe200078e0a03 */
[C---:B------:R-:W-:Y:S01]  /*21d0*/  ISETP.LT.OR P2, PT, R9.reuse, 0x1, P5 ;  /* 0x000000010900780c */ /* 0x040fe20002f41670 */
[----:B------:R-:W-:Y:S01]  /*21e0*/  IMAD.SHL.U32 R2, R30, 0x40, RZ ;  /* 0x000000401e027824 */ /* 0x000fe200078e00ff */
[----:B------:R-:W-:Y:S01]  /*21f0*/  SHF.R.S32.HI R12, RZ, 0x7, R7 ;  /* 0x00000007ff0c7819 */ /* 0x000fe20000011407 */
[----:B------:R-:W-:Y:S01]  /*2200*/  IMAD.IADD R11, R0, 0x1, -R6 ;  /* 0x00000001000b7824 */ /* 0x000fe200078e0a06 */
[----:B------:R1:W-:Y:S01]  /*2210*/  LDGSTS.E.BYPASS.LTC128B.128 [R240+0x18080], [R4.64], !P1 ;  /* 0x1808000004f07fae */ /* 0x0003e2000c901d50 */
[----:B------:R-:W-:Y:S01]  /*2220*/  IMAD.SHL.U32 R3, R250, 0x8, RZ ;  /* 0x00000008fa037824 */ /* 0x000fe200078e00ff */
[----:B------:R-:W-:Y:S01]  /*2230*/  LOP3.LUT R0, R2, 0x1c0, RZ, 0xc0, !PT ;  /* 0x000001c002007812 */ /* 0x000fe200078ec0ff */
[----:B------:R-:W-:Y:S01]  /*2240*/  IMAD.SHL.U32 R7, R28, 0x10, RZ ;  /* 0x000000101c077824 */ /* 0x000fe200078e00ff */
[----:B------:R-:W-:Y:S01]  /*2250*/  ISETP.LT.OR P1, PT, R9, 0x1, P4 ;  /* 0x000000010900780c */ /* 0x000fe20002721670 */
[----:B------:R-:W-:Y:S01]  /*2260*/  IMAD.SHL.U32 R6, R21, 0x20, RZ ;  /* 0x0000002015067824 */ /* 0x000fe200078e00ff */
[----:B------:R-:W-:Y:S01]  /*2270*/  LOP3.LUT R3, R3, 0x8, RZ, 0xc0, !PT ;  /* 0x0000000803037812 */ /* 0x000fe200078ec0ff */
[----:B------:R-:W-:Y:S01]  /*2280*/  CS2R R56, SRZ ;  /* 0x0000000000387805 */ /* 0x000fe2000001ff00 */
[--C-:B------:R-:W-:Y:S01]  /*2290*/  SHF.R.U32.HI R2, RZ, 0x3, R0.reuse ;  /* 0x00000003ff027819 */ /* 0x100fe20000011600 */
[----:B------:R1:W-:Y:S01]  /*22a0*/  LDGSTS.E.BYPASS.LTC128B.128 [R240+0x1a080], [R4.64+0x80], !P2 ;  /* 0x1a08008004f07fae */ /* 0x0003e2000d101d50 */
[----:B------:R-:W-:Y:S01]  /*22b0*/  LOP3.LUT R7, R0, 0x10, R7, 0xf8, !PT ;  /* 0x0000001000077812 */ /* 0x000fe200078ef807 */
[----:B------:R-:W-:Y:S01]  /*22c0*/  CS2R R54, SRZ ;  /* 0x0000000000367805 */ /* 0x000fe2000001ff00 */
[----:B------:R-:W-:Y:S01]  /*22d0*/  LOP3.LUT R8, R2, R3, R0, 0x1e, !PT ;  /* 0x0000000302087212 */ /* 0x000fe200078e1e00 */
[----:B------:R-:W-:Y:S01]  /*22e0*/  CS2R R52, SRZ ;  /* 0x0000000000347805 */ /* 0x000fe2000001ff00 */
[----:B------:R-:W-:Y:S01]  /*22f0*/  LOP3.LUT R0, R6, 0x20, RZ, 0xc0, !PT ;  /* 0x0000002006007812 */ /* 0x000fe200078ec0ff */
[----:B------:R-:W-:Y:S01]  /*2300*/  IMAD.U32 R6, RZ, RZ, UR6 ;  /* 0x00000006ff067e24 */ /* 0x000fe2000f8e00ff */
[----:B------:R-:W-:Y:S01]  /*2310*/  LOP3.LUT R17, R2, R7, R3, 0x1e, !PT ;  /* 0x0000000702117212 */ /* 0x000fe200078e1e03 */
[----:B------:R-:W-:Y:S01]  /*2320*/  IMAD.U32 R7, RZ, RZ, UR7 ;  /* 0x00000007ff077e24 */ /* 0x000fe2000f8e00ff */
[C---:B------:R-:W-:Y:S01]  /*2330*/  ISETP.LT.OR P2, PT, R9.reuse, 0x1, P3 ;  /* 0x000000010900780c */ /* 0x040fe20001f41670 */
[----:B------:R1:W-:Y:S01]  /*2340*/  LDGSTS.E.BYPASS.LTC128B.128 [R240+0x1c080], [R4.64+0x100], !P1 ;  /* 0x1c08010004f07fae */ /* 0x0003e2000c901d50 */
[----:B------:R-:W-:Y:S01]  /*2350*/  LEA.HI R3, R12, R12, RZ, 0x1 ;  /* 0x0000000c0c037211 */ /* 0x000fe200078f08ff */
[----:B------:R-:W-:Y:S01]  /*2360*/  CS2R R50, SRZ ;  /* 0x0000000000327805 */ /* 0x000fe2000001ff00 */
[C---:B------:R-:W-:Y:S01]  /*2370*/  ISETP.LT.OR P6, PT, R9.reuse, 0x21, P6 ;  /* 0x000000210900780c */ /* 0x040fe200037c1670 */
[----:B------:R-:W-:Y:S01]  /*2380*/  CS2R R48, SRZ ;  /* 0x0000000000307805 */ /* 0x000fe2000001ff00 */
[C---:B------:R-:W-:Y:S01]  /*2390*/  ISETP.LT.OR P5, PT, R9.reuse, 0x21, P5 ;  /* 0x000000210900780c */ /* 0x040fe20002fa1670 */
[----:B------:R-:W-:Y:S01]  /*23a0*/  CS2R R46, SRZ ;  /* 0x00000000002e7805 */ /* 0x000fe2000001ff00 */
[C---:B------:R-:W-:Y:S01]  /*23b0*/  ISETP.LT.OR P4, PT, R9.reuse, 0x21, P4 ;  /* 0x000000210900780c */ /* 0x040fe20002781670 */
[----:B------:R-:W-:Y:S01]  /*23c0*/  CS2R R44, SRZ ;  /* 0x00000000002c7805 */ /* 0x000fe2000001ff00 */
        /* <DEDUP_REMOVED lines=17> */
[----:B------:R1:W-:Y:S01]  /*24e0*/  LDGSTS.E.BYPASS.LTC128B.128 [R240+0x1e080], [R4.64+0x180], !P2 ;  /* 0x1e08018004f07fae */ /* 0x0003e2000d101d50 */
[----:B------:R-:W-:Y:S01]  /*24f0*/  SHF.R.U32.HI R6, RZ, 0x3, R3 ;  /* 0x00000003ff067819 */ /* 0x000fe20000011603 */
[----:B------:R-:W-:Y:S01]  /*2500*/  ULDC.64 UR4, c[0x0][0x240] ;  /* 0x0000900000047ab9 */ /* 0x000fe20000000a00 */
[----:B------:R-:W-:Y:S01]  /*2510*/  IADD3.X R3, R33, UR21, RZ, P1, !PT ;  /* 0x0000001521037c10 */ /* 0x000fe20008ffe4ff */
[----:B------:R2:W-:Y:S01]  /*2520*/  LDGSTS.E.BYPASS.LTC128B.128 [R240+0x19080], [R8.64], !P6 ;  /* 0x1908000008f07fae */ /* 0x0005e2000f101d50 */
[----:B------:R-:W-:Y:S01]  /*2530*/  LEA R14, P1, R0, c[0x0][0x280], 0x2 ;  /* 0x0000a000000e7a11 */ /* 0x000fe200078210ff */
[----:B------:R-:W-:Y:S01]  /*2540*/  UIMAD UR4, UR9, UR4, URZ ;  /* 0x00000004090472a4 */ /* 0x000fe2000f8e023f */
[----:B------:R-:W-:Y:S01]  /*2550*/  LOP3.LUT R10, R10, 0x2, R31, 0xe2, !PT ;  /* 0x000000020a0a7812 */ /* 0x000fe200078ee21f */
[----:B------:R2:W-:Y:S01]  /*2560*/  LDGSTS.E.BYPASS.LTC128B.128 [R240+0x1b080], [R8.64+0x80], !P5 ;  /* 0x1b08008008f07fae */ /* 0x0005e2000e901d50 */
[----:B------:R-:W-:Y:S01]  /*2570*/  LEA.HI.X R15, R0, c[0x0][0x284], R3, 0x2, P1 ;  /* 0x0000a100000f7a11 */ /* 0x000fe200008f1403 */
[----:B------:R-:W-:Y:S01]  /*2580*/  UIMAD UR4, UR14, UR5, UR4 ;  /* 0x000000050e0472a4 */ /* 0x000fe2000f8e0204 */
        /* <DEDUP_REMOVED lines=9> */
[----:B------:R-:W-:Y:S01]  /*2620*/  IMAD.SHL.U32 R10, R23, 0x400, RZ ;  /* 0x00000400170a7824 */ /* 0x000fe200078e00ff */
[----:B------:R-:W-:Y:S01]  /*2630*/  LOP3.LUT R12, R7, R6, RZ, 0x3c, !PT ;  /* 0x00000006070c7212 */ /* 0x000fe200078e3cff */
[----:B------:R2:W-:Y:S01]  /*2640*/  LDGSTS.E.BYPASS.LTC128B.128 [R240+0x1f080], [R8.64+0x180], !P3 ;  /* 0x1f08018008f07fae */ /* 0x0005e2000d901d50 */
[----:B------:R-:W-:Y:S01]  /*2650*/  LOP3.LUT R3, R3, 0x1c0, RZ, 0xc0, !PT ;  /* 0x000001c003037812 */ /* 0x000fe200078ec0ff */
[----:B------:R-:W-:Y:S01]  /*2660*/  IMAD.SHL.U32 R22, R22, 0x2, RZ ;  /* 0x0000000216167824 */ /* 0x000fe200078e00ff */
[----:B------:R-:W-:Y:S01]  /*2670*/  LOP3.LUT R243, R243, R11, R26, 0xfe, !PT ;  /* 0x0000000bf3f37212 */ /* 0x000fe200078efe1a */
[----:B------:R-:W-:Y:S01]  /*2680*/  IMAD.SHL.U32 R11, R21, 0x8, RZ ;  /* 0x00000008150b7824 */ /* 0x000fe200078e00ff */
[----:B-1----:R-:W-:Y:S01]  /*2690*/  SEL R5, R16, 0xfffffff0, !P1 ;  /* 0xfffffff010057807 */ /* 0x002fe20004800000 */
[----:B------:R-:W-:Y:S01]  /*26a0*/  IMAD.IADD R4, R248, 0x1, -R0 ;  /* 0x00000001f8047824 */ /* 0x000fe200078e0a00 */
[----:B------:R-:W-:Y:S01]  /*26b0*/  SHF.R.U32.HI R6, RZ, 0x3, R3 ;  /* 0x00000003ff067819 */ /* 0x000fe20000011603 */
[----:B------:R2:W-:Y:S01]  /*26c0*/  STL [R1+0x2c], R33 ;  /* 0x00002c2101007387 */ /* 0x0005e20000100800 */
[----:B------:R-:W-:Y:S01]  /*26d0*/  LOP3.LUT R11, R3, 0x8, R11, 0xf8, !PT ;  /* 0x00000008030b7812 */ /* 0x000fe200078ef80b */
[----:B------:R-:W-:Y:S01]  /*26e0*/  IMAD R7, R4, 0x2, R10 ;  /* 0x0000000204077824 */ /* 0x000fe200078e020a */
[----:B------:R-:W-:Y:S01]  /*26f0*/  SEL R4, R246, 0xffffffe0, !P2 ;  /* 0xffffffe0f6047807 */ /* 0x000fe20005000000 */
[----:B------:R2:W-:Y:S01]  /*2700*/  STL [R1+0x28], R22 ;  /* 0x0000281601007387 */ /* 0x0005e20000100800 */
[----:B------:R-:W-:Y:S01]  /*2710*/  R2P PR, R30, 0x6 ;  /* 0x000000061e007804 */ /* 0x000fe20000000000 */
[----:B------:R-:W-:Y:S01]  /*2720*/  IMAD.IADD R12, R12, 0x1, R7 ;  /* 0x000000010c0c7824 */ /* 0x000fe200078e0207 */
[----:B------:R-:W-:Y:S01]  /*2730*/  LOP3.LUT R7, R6, R18, R3, 0x1e, !PT ;  /* 0x0000001206077212 */ /* 0x000fe200078e1e03 */
[----:B------:R-:W-:Y:S01]  /*2740*/  IMAD R0, R21, 0x200, R17 ;  /* 0x0000020015007824 */ /* 0x000fe200078e0211 */
[----:B------:R-:W-:Y:S01]  /*2750*/  LOP3.LUT R230, R230, 0xfffffe00, RZ, 0xc0, !PT ;  /* 0xfffffe00e6e67812 */ /* 0x000fe200078ec0ff */
[----:B------:R-:W-:Y:S01]  /*2760*/  IMAD.SHL.U32 R244, R12, 0x2, RZ ;  /* 0x000000020cf47824 */ /* 0x000fe200078e00ff */
        /* <DEDUP_REMOVED lines=8> */
[----:B------:R-:W-:Y:S01]  /*27f0*/  LOP3.LUT R236, R11, R6, RZ, 0x3c, !PT ;  /* 0x000000060bec7212 */ /* 0x000fe200078e3cff */
[----:B------:R-:W-:Y:S01]  /*2800*/  IMAD R11, R28, 0x400, R230 ;  /* 0x000004001c0b7824 */ /* 0x000fe200078e02e6 */
[-C--:B------:R-:W-:Y:S01]  /*2810*/  LOP3.LUT R6, R7, R230.reuse, RZ, 0xfc, !PT ;  /* 0x000000e607067212 */ /* 0x080fe200078efcff */
[----:B------:R-:W-:Y:S01]  /*2820*/  IMAD R229, R228, 0x2, R2 ;  /* 0x00000002e4e57824 */ /* 0x000fe200078e0202 */
[C---:B------:R-:W-:Y:S01]  /*2830*/  IADD3 R7, R244.reuse, 0x20280, RZ ;  /* 0x00020280f4077810 */ /* 0x040fe20007ffe0ff */
[----:B------:R-:W-:Y:S01]  /*2840*/  CS2R R42, SRZ ;  /* 0x00000000002a7805 */ /* 0x000fe2000001ff00 */
[----:B------:R-:W-:Y:S01]  /*2850*/  IADD3 R245, R244, 0x202c0, RZ ;  /* 0x000202c0f4f57810 */ /* 0x000fe20007ffe0ff */
[----:B------:R-:W-:Y:S01]  /*2860*/  CS2R R40, SRZ ;  /* 0x0000000000287805 */ /* 0x000fe2000001ff00 */
[C---:B------:R-:W-:Y:S01]  /*2870*/  IADD3 R230, R236.reuse, R230, R10 ;  /* 0x000000e6ece67210 */ /* 0x040fe20007ffe00a */
[----:B------:R-:W-:Y:S01]  /*2880*/  IMAD.IADD R236, R236, 0x1, R11 ;  /* 0x00000001ecec7824 */ /* 0x000fe200078e020b */
[----:B------:R-:W-:Y:S01]  /*2890*/  @P2 IADD3 R245, R7, -0x40, RZ ;  /* 0xffffffc007f52810 */ /* 0x000fe20007ffe0ff */
[----:B------:R-:W-:Y:S01]  /*28a0*/  @!P6 IMAD.SHL.U32 R7, R248, 0x10, RZ ;  /* 0x00000010f807e824 */ /* 0x000fe200078e00ff */
[----:B------:R-:W-:Y:S01]  /*28b0*/  SEL R246, R246, 0xffffffe0, !P1 ;  /* 0xffffffe0f6f67807 */ /* 0x000fe20004800000 */
[----:B------:R-:W-:Y:S01]  /*28c0*/  IMAD.SHL.U32 R230, R230, 0x2, RZ ;  /* 0x00000002e6e67824 */ /* 0x000fe200078e00ff */
[----:B------:R-:W-:Y:S01]  /*28d0*/  LEA R236, R236, 0x22280, 0x1 ;  /* 0x00022280ecec7811 */ /* 0x000fe200078e08ff */
[----:B------:R-:W-:Y:S01]  /*28e0*/  CS2R R38, SRZ ;  /* 0x0000000000267805 */ /* 0x000fe2000001ff00 */
[----:B------:R1:W-:Y:S01]  /*28f0*/  @!P6 LDGSTS.E.BYPASS.LTC128B.128 [R7+0x20180], [R14.64] ;  /* 0x201800000e07efae */ /* 0x0003e2000b901d50 */
[C---:B------:R-:W-:Y:S01]  /*2900*/  IMAD R231, R5.reuse, 0x2, R230 ;  /* 0x0000000205e77824 */ /* 0x040fe200078e02e6 */
[----:B---3--:R-:W-:Y:S01]  /*2910*/  CS2R R36, SRZ ;  /* 0x0000000000247805 */ /* 0x008fe2000001ff00 */
[----:B------:R-:W-:Y:S01]  /*2920*/  IMAD R237, R5, 0x2, R236 ;  /* 0x0000000205ed7824 */ /* 0x000fe200078e02ec */
[----:B------:R-:W0:Y:S01]  /*2930*/  LDGDEPBAR ;  /* 0x00000000000079af */ /* 0x000e220000000000 */
[----:B------:R-:W-:Y:S01]  /*2940*/  IMAD.IADD R247, R244, 0x1, R246 ;  /* 0x00000001f4f77824 */ /* 0x000fe200078e02f6 */
[----:B------:R-:W-:Y:S01]  /*2950*/  USHF.L.U64.HI UR7, UR6, 0x5, UR7 ;  /* 0x0000000506077899 */ /* 0x000fe20008010207 */
[----:B------:R-:W-:Y:S01]  /*2960*/  IMAD.SHL.U32 R0, R6, 0x2, RZ ;  /* 0x0000000206007824 */ /* 0x000fe200078e00ff */
[----:B------:R-:W-:Y:S01]  /*2970*/  IADD3 R252, -R22, UR8, RZ ;  /* 0x0000000816fc7c10 */ /* 0x000fe2000fffe1ff */
[----:B------:R-:W-:Y:S01]  /*2980*/  IMAD R228, R228, 0x2, R3 ;  /* 0x00000002e4e47824 */ /* 0x000fe200078e0203 */
[----:B------:R-:W-:Y:S01]  /*2990*/  USHF.L.U32 UR6, UR6, 0x5, URZ ;  /* 0x0000000506067899 */ /* 0x000fe2000800063f */
[----:B------:R-:W-:Y:S01]  /*29a0*/  IMAD.SHL.U32 R232, R232, 0x2, RZ ;  /* 0x00000002e8e87824 */ /* 0x000fe200078e00ff */
[----:B------:R-:W-:Y:S01]  /*29b0*/  ULDC UR8, c[0x0][0x198] ;  /* 0x0000660000087ab9 */ /* 0x000fe20000000800 */
[----:B------:R-:W-:-:S02]  /*29c0*/  IMAD.IADD R246, R246, 0x1, R245 ;  /* 0x00000001f6f67824 */ /* 0x000fc400078e02f5 */
[C---:B------:R-:W-:Y:S02]  /*29d0*/  IMAD R234, R4.reuse, 0x2, R230 ;  /* 0x0000000204ea7824 */ /* 0x040fe400078e02e6 */
[C---:B------:R-:W-:Y:S02]  /*29e0*/  IMAD R239, R4.reuse, 0x2, R236 ;  /* 0x0000000204ef7824 */ /* 0x040fe400078e02ec */
[C---:B------:R-:W-:Y:S02]  /*29f0*/  IMAD R233, R4.reuse, 0x2, R231 ;  /* 0x0000000204e97824 */ /* 0x040fe400078e02e7 */
[----:B------:R-:W-:Y:S01]  /*2a00*/  IMAD R238, R4, 0x2, R237 ;  /* 0x0000000204ee7824 */ /* 0x000fe200078e02ed */
[----:B-1----:R-:W-:-:S05]  /*2a10*/  IADD3 R7, R35, UR4, RZ ;  /* 0x0000000423077c10 */ /* 0x002fca000fffe0ff */
[----:B------:R2:W-:Y:S02]  /*2a20*/  STL [R1+0x3c], R7 ;  /* 0x00003c0701007387 */ /* 0x0005e40000100800 */
.L_x_978:
        /* <DEDUP_REMOVED lines=20> */
[C---:B--2---:R-:W-:Y:S08]  /*2b70*/  HMMA.16816.F32 R12, R16.reuse, R20, RZ ;  /* 0x00000014100c723c */ /* 0x044ff000000018ff */
[----:B------:R-:W-:Y:S01]  /*2b80*/  HMMA.16816.F32 R16, R16, R22, RZ ;  /* 0x000000161010723c */ /* 0x000fe200000018ff */
[----:B------:R-:W1:Y:S07]  /*2b90*/  LDSM.16.M88.4 R20, [R229+0x1080] ;  /* 0x00108000e514783b */ /* 0x000e6e0000000200 */
[C---:B---3--:R-:W-:Y:S08]  /*2ba0*/  HMMA.16816.F32 R4, R24.reuse, R28, R4 ;  /* 0x0000001c1804723c */ /* 0x048ff00000001804 */
[C---:B------:R-:W-:Y:S01]  /*2bb0*/  HMMA.16816.F32 R8, R24.reuse, R30, R8 ;  /* 0x0000001e1808723c */ /* 0x040fe20000001808 */
[----:B------:R-:W2:Y:S07]  /*2bc0*/  LDSM.16.M88.4 R28, [R233+0x10080] ;  /* 0x01008000e91c783b */ /* 0x000eae0000000200 */
[C---:B----4-:R-:W-:Y:S08]  /*2bd0*/  HMMA.16816.F32 R12, R24.reuse, R32, R12 ;  /* 0x00000020180c723c */ /* 0x050ff0000000180c */
[----:B------:R-:W-:Y:S01]  /*2be0*/  HMMA.16816.F32 R16, R24, R34, R16 ;  /* 0x000000221810723c */ /* 0x000fe20000001810 */
[----:B------:R-:W3:Y:S05]  /*2bf0*/  LDSM.16.M88.4 R24, [R228+0x1080] ;  /* 0x00108000e418783b */ /* 0x000eea0000000200 */
        /* <DEDUP_REMOVED lines=8> */
[C---:B--2---:R-:W-:Y:S08]  /*2c80*/  HMMA.16816.F32 R4, R28.reuse, R172, R4 ;  /* 0x000000ac1c04723c */ /* 0x044ff00000001804 */
[C---:B------:R-:W-:Y:S01]  /*2c90*/  HMMA.16816.F32 R8, R28.reuse, R174, R8 ;  /* 0x000000ae1c08723c */ /* 0x040fe20000001808 */
[----:B------:R-:W2:Y:S07]  /*2ca0*/  LDSM.16.M88.4 R172, [R3+0x2080] ;  /* 0x0020800003ac783b */ /* 0x000eae0000000200 */
[C---:B---3--:R-:W-:Y:S08]  /*2cb0*/  HMMA.16816.F32 R12, R28.reuse, R24, R12 ;  /* 0x000000181c0c723c */ /* 0x048ff0000000180c */
[----:B------:R-:W-:Y:S01]  /*2cc0*/  HMMA.16816.F32 R16, R28, R26, R16 ;  /* 0x0000001a1c10723c */ /* 0x000fe20000001810 */
[----:B------:R-:W3:Y:S05]  /*2cd0*/  LDSM.16.M88.4 R24, [R3+0x3080] ;  /* 0x003080000318783b */ /* 0x000eea0000000200 */
[----:B------:R-:W-:Y:S02]  /*2ce0*/  LDSM.16.M88.4 R28, [R234+0x12080] ;  /* 0x01208000ea1c783b */ /* 0x000fe40000000200 */
[C---:B----4-:R-:W-:Y:S08]  /*2cf0*/  HMMA.16816.F32 R4, R32.reuse, R168, R4 ;  /* 0x000000a82004723c */ /* 0x050ff00000001804 */
        /* <DEDUP_REMOVED lines=67> */
[----:B------:R-:W3:Y:S01]  /*3130*/  LDSM.16.M88.4 R24, [R228+0x7080] ;  /* 0x00708000e418783b */ /* 0x000ee20000000200 */
[----:B------:R-:W-:Y:S04]  /*3140*/  DEPBAR.LE SB0, 0x0 ;  /* 0x000080000000791a */ /* 0x000fe80000000000 */
[----:B------:R-:W-:Y:S02]  /*3150*/  BAR.SYNC.DEFER_BLOCKING 0x0 ;  /* 0x0000000000007b1d */ /* 0x000fe40000010000 */
[C---:B----4-:R-:W-:Y:S08]  /*3160*/  HMMA.16816.F32 R4, R164.reuse, R168, R4 ;  /* 0x000000a8a404723c */ /* 0x050ff00000001804 */
[C---:B------:R-:W-:Y:S08]  /*3170*/  HMMA.16816.F32 R8, R164.reuse, R170, R8 ;  /* 0x000000aaa408723c */ /* 0x040ff00000001808 */
[C---:B-1----:R-:W-:Y:S01]  /*3180*/  HMMA.16816.F32 R12, R164.reuse, R20, R12 ;  /* 0x00000014a40c723c */ /* 0x042fe2000000180c */
[----:B------:R-:W-:Y:S07]  /*3190*/  LDSM.16.M88.4 R32, [R230+0x18080] ;  /* 0x01808000e620783b */ /* 0x000fee0000000200 */
[----:B------:R-:W-:Y:S01]  /*31a0*/  HMMA.16816.F32 R16, R164, R22, R16 ;  /* 0x00000016a410723c */ /* 0x000fe20000001810 */
[----:B------:R-:W1:Y:S07]  /*31b0*/  LDSM.16.M88.4 R176, [R2+0x8080] ;  /* 0x0080800002b0783b */ /* 0x000e6e0000000200 */
[C---:B--2---:R-:W-:Y:S01]  /*31c0*/  HMMA.16816.F32 R4, R28.reuse, R172, R4 ;  /* 0x000000ac1c04723c */ /* 0x044fe20000001804 */
[----:B------:R-:W2:Y:S05]  /*31d0*/  LDSM.16.M88.4 R168, [R2+0x9080] ;  /* 0x0090800002a8783b */ /* 0x000eaa0000000200 */
[----:B------:R-:W-:Y:S02]  /*31e0*/  LDSM.16.M88.4 R164, [R231+0x18080] ;  /* 0x01808000e7a4783b */ /* 0x000fe40000000200 */
[C---:B------:R-:W-:Y:S03]  /*31f0*/  HMMA.16816.F32 R8, R28.reuse, R174, R8 ;  /* 0x000000ae1c08723c */ /* 0x040fe60000001808 */
[----:B------:R-:W4:Y:S05]  /*3200*/  LDSM.16.M88.4 R180, [R3+0x8080] ;  /* 0x0080800003b4783b */ /* 0x000f2a0000000200 */
[C---:B---3--:R-:W-:Y:S01]  /*3210*/  HMMA.16816.F32 R12, R28.reuse, R24, R12 ;  /* 0x000000181c0c723c */ /* 0x048fe2000000180c */
[----:B------:R-:W3:Y:S05]  /*3220*/  LDSM.16.M88.4 R172, [R3+0x9080] ;  /* 0x0090800003ac783b */ /* 0x000eea0000000200 */
        /* <DEDUP_REMOVED lines=10> */
[C---:B----4-:R-:W-:Y:S08]  /*32d0*/  HMMA.16816.F32 R20, R164.reuse, R180, R20 ;  /* 0x000000b4a414723c */ /* 0x050ff00000001814 */
[C---:B------:R-:W-:Y:S01]  /*32e0*/  HMMA.16816.F32 R24, R164.reuse, R182, R24 ;  /* 0x000000b6a418723c */ /* 0x040fe20000001818 */
[----:B------:R-:W2:Y:S07]  /*32f0*/  LDSM.16.M88.4 R180, [R228+0x8080] ;  /* 0x00808000e4b4783b */ /* 0x000eae0000000200 */
[C---:B---3--:R-:W-:Y:S08]  /*3300*/  HMMA.16816.F32 R28, R164.reuse, R172, R28 ;  /* 0x000000aca41c723c */ /* 0x048ff0000000181c */
        /* <DEDUP_REMOVED lines=334> */
[C---:B------:R-:W-:Y:S01]  /*47f0*/  LOP3.LUT P5, RZ, R242.reuse, 0x1, RZ, 0xc0, !PT ;  /* 0x00000001f2ff7812 */ /* 0x040fe200078ac0ff */
[----:B------:R-:W-:Y:S01]  /*4800*/  ULDC.64 UR4, c[0x0][0x208] ;  /* 0x0000820000047ab9 */ /* 0x000fe20000000a00 */
[----:B------:R-:W-:Y:S01]  /*4810*/  LOP3.LUT P4, RZ, R242, 0x2, RZ, 0xc0, !PT ;  /* 0x00000002f2ff7812 */ /* 0x000fe2000788c0ff */
[----:B------:R-:W3:Y:S01]  /*4820*/  LDL R200, [R1+0x10] ;  /* 0x0000100001c87983 */ /* 0x000ee20000100800 */
[----:B------:R-:W-:Y:S01]  /*4830*/  USHF.R.S32.HI UR18, URZ, 0x1f, UR9 ;  /* 0x0000001f3f127899 */ /* 0x000fe20008011409 */
[----:B------:R-:W-:Y:S01]  /*4840*/  IMAD.U32 R16, RZ, RZ, UR7 ;  /* 0x00000007ff107e24 */ /* 0x000fe2000f8e00ff */
        /* <DEDUP_REMOVED lines=18> */
[----:B------:R-:W-:Y:S02]  /*4970*/  ISETP.LT.OR P6, PT, R8, 0x1, !P5 ;  /* 0x000000010800780c */ /* 0x000fe40006fc1670 */
[----:B------:R-:W-:Y:S02]  /*4980*/  IADD3 R9, P3, P2, R202, UR4, R9 ;  /* 0x00000004ca097c10 */ /* 0x000fe4000fa7e009 */
[----:B-----5:R-:W-:Y:S02]  /*4990*/  LEA.HI.X.SX32 R15, R15, R201, 0x1, P1 ;  /* 0x000000c90f0f7211 */ /* 0x020fe400008f0eff */
[----:B------:R-:W-:Y:S02]  /*49a0*/  ISETP.LT.OR P1, PT, R8, 0x1, !P4 ;  /* 0x000000010800780c */ /* 0x000fe40006721670 */
[----:B------:R-:W-:Y:S02]  /*49b0*/  IADD3.X R16, R200, UR18, R16, P3, P2 ;  /* 0x00000012c8107c10 */ /* 0x000fe40009fe4410 */
        /* <DEDUP_REMOVED lines=8> */
[----:B------:R-:W-:Y:S01]  /*4a40*/  LEA.HI.X R11, R9, c[0x0][0x1f4], R16, 0x1, P3 ;  /* 0x00007d00090b7a11 */ /* 0x000fe200018f0c10 */
[----:B------:R1:W-:Y:S01]  /*4a50*/  LDGSTS.E.BYPASS.LTC128B.128 [R240+0x1a080], [R12.64+0x80], !P1 ;  /* 0x1a0800800cf07fae */ /* 0x0003e2000c901d50 */
        /* <DEDUP_REMOVED lines=8> */
[----:B------:R-:W-:Y:S05]  /*4ae0*/  @!P0 IMAD.SHL.U32 R8, R248, 0x10, RZ ;  /* 0x00000010f8088824 */ /* 0x000fea00078e00ff */
[----:B------:R1:W-:Y:S04]  /*4af0*/  LDGSTS.E.BYPASS.LTC128B.128 [R240+0x1e080], [R12.64+0x180], !P1 ;  /* 0x1e0801800cf07fae */ /* 0x0003e8000c901d50 */
[----:B------:R1:W-:Y:S04]  /*4b00*/  LDGSTS.E.BYPASS.LTC128B.128 [R240+0x19080], [R10.64], !P5 ;  /* 0x190800000af07fae */ /* 0x0003e8000e901d50 */
[----:B------:R1:W-:Y:S04]  /*4b10*/  LDGSTS.E.BYPASS.LTC128B.128 [R240+0x1b080], [R10.64+0x80], !P4 ;  /* 0x1b0800800af07fae */ /* 0x0003e8000e101d50 */
[----:B------:R1:W-:Y:S04]  /*4b20*/  LDGSTS.E.BYPASS.LTC128B.128 [R240+0x1d080], [R10.64+0x100], !P2 ;  /* 0x1d0801000af07fae */ /* 0x0003e8000d101d50 */
[----:B------:R1:W-:Y:S04]  /*4b30*/  LDGSTS.E.BYPASS.LTC128B.128 [R240+0x1f080], [R10.64+0x180], !P3 ;  /* 0x1f0801800af07fae */ /* 0x0003e8000d901d50 */
[----:B------:R1:W-:Y:S02]  /*4b40*/  @!P0 LDGSTS.E.BYPASS.LTC128B.128 [R8+0x20180], [R14.64] ;  /* 0x201800000e088fae */ /* 0x0003e4000b901d50 */
.L_x_976:
        /* <DEDUP_REMOVED lines=93> */
[C---:B------:R-:W-:Y:S01]  /*5120*/  LOP3.LUT P4, RZ, R243.reuse, 0x1, RZ, 0xc0, !PT ;  /* 0x00000001f3ff7812 */ /* 0x040fe2000788c0ff */
[----:B------:R-:W-:Y:S01]  /*5130*/  ULDC.64 UR4, c[0x0][0x178] ;  /* 0x00005e0000047ab9 */ /* 0x000fe20000000a00 */
[----:B------:R-:W-:Y:S01]  /*5140*/  LOP3.LUT P3, RZ, R243, 0x2, RZ, 0xc0, !PT ;  /* 0x00000002f3ff7812 */ /* 0x000fe2000786c0ff */
        /* <DEDUP_REMOVED lines=21> */
[C---:B------:R-:W-:Y:S02]  /*52a0*/  ISETP.LT.OR P6, PT, R4.reuse, 0x1, !P4 ;  /* 0x000000010400780c */ /* 0x040fe400067c1670 */
[----:B------:R-:W-:Y:S02]  /*52b0*/  ISETP.LT.OR P5, PT, R4, 0x1, !P3 ;  /* 0x000000010400780c */ /* 0x000fe40005fa1670 */
[----:B------:R-:W-:Y:S02]  /*52c0*/  IADD3 R5, P2, R226, UR19, RZ ;  /* 0x00000013e2057c10 */ /* 0x000fe4000ff5e0ff */
[----:B---3--:R-:W-:Y:S02]  /*52d0*/  LEA.HI.X.SX32 R11, R11, R225, 0x1, P1 ;  /* 0x000000e10b0b7211 */ /* 0x008fe400008f0eff */
[----:B------:R-:W-:Y:S02]  /*52e0*/  LEA R10, P1, R7, c[0x0][0x258], 0x2 ;  /* 0x00009600070a7a11 */ /* 0x000fe400078210ff */
[----:B------:R-:W-:Y:S02]  /*52f0*/  IADD3.X R12, R224, UR4, RZ, P2, !PT ;  /* 0x00000004e00c7c10 */ /* 0x000fe400097fe4ff */
        /* <DEDUP_REMOVED lines=24> */
.L_x_977:
        /* <DEDUP_REMOVED lines=218> */
.L_x_975:
[----:B------:R-:W-:Y:S05]  /*6220*/  @P1 EXIT ;  /* 0x000000000000194d */ /* 0x000fea0003800000 */
[----:B------:R-:W-:Y:S01]  /*6230*/  ULDC.64 UR4, c[0x0][0x338] ;  /* 0x0000ce0000047ab9 */ /* 0x000fe20000000a00 */
[----:B-1----:R-:W-:Y:S01]  /*6240*/  IMAD.U32 R8, RZ, RZ, UR14 ;  /* 0x0000000eff087e24 */ /* 0x002fe2000f8e00ff */
[----:B------:R-:W-:Y:S01]  /*6250*/  UISETP.NE.AND UP0, UPT, UR4, 0x1, UPT ;  /* 0x000000010400788c */ /* 0x000fe2000bf05270 */
[----:B------:R-:W-:Y:S01]  /*6260*/  IMAD.U32 R6, RZ, RZ, UR14 ;  /* 0x0000000eff067e24 */ /* 0x000fe2000f8e00ff */
[----:B------:R-:W-:Y:S02]  /*6270*/  UIMAD.WIDE.U32 UR6, UR13, UR5, URZ ;  /* 0x000000050d0672a5 */ /* 0x000fe4000f8e003f */
[----:B------:R-:W-:Y:S02]  /*6280*/  ULDC UR4, c[0x0][0x340] ;  /* 0x0000d00000047ab9 */ /* 0x000fe40000000800 */
[----:B------:R-:W-:-:S02]  /*6290*/  USHF.L.U32 UR15, UR15, 0xe, URZ ;  /* 0x0000000e0f0f7899 */ /* 0x000fc4000800063f */
[----:B------:R-:W-:-:S03]  /*62a0*/  USHF.R.S32.HI UR8, URZ, 0x1f, UR14 ;  /* 0x0000001f3f087899 */ /* 0x000fc6000801140e */
[----:B------:R-:W-:Y:S01]  /*62b0*/  @UP0 USHF.R.U32.HI UR13, URZ, UR4, UR7 ;  /* 0x000000043f0d0299 */ /* 0x000fe20008011607 */
[----:B------:R-:W-:Y:S01]  /*62c0*/  BAR.SYNC.DEFER_BLOCKING 0x1, 0x100 ;  /* 0x0044000000007b1d */ /* 0x000fe20000010000 */
[----:B------:R-:W-:Y:S01]  /*62d0*/  USHF.R.S32.HI UR7, URZ, 0x1f, UR15 ;  /* 0x0000001f3f077899 */ /* 0x000fe2000801140f */
[C---:B------:R-:W-:Y:S01]  /*62e0*/  IADD3 R2, P0, R248.reuse, UR15, RZ ;  /* 0x0000000ff8027c10 */ /* 0x040fe2000ff1e0ff */
[----:B------:R-:W-:Y:S02]  /*62f0*/  USHF.R.S32.HI UR6, URZ, 0x1f, UR13 ;  /* 0x0000001f3f067899 */ /* 0x000fe4000801140d */
[----:B------:R-:W-:Y:S01]  /*6300*/  IMAD.U32 R4, RZ, RZ, UR13 ;  /* 0x0000000dff047e24 */ /* 0x000fe2000f8e00ff */
[----:B------:R-:W-:Y:S01]  /*6310*/  ULDC.64 UR4, c[0x0][0x328] ;  /* 0x0000ca0000047ab9 */ /* 0x000fe20000000a00 */
[----:B------:R-:W-:Y:S01]  /*6320*/  LEA.HI.X.SX32 R3, R248, UR7, 0x1, P0 ;  /* 0x00000007f8037c11 */ /* 0x000fe200080f0eff */
[----:B------:R-:W-:Y:S01]  /*6330*/  UIMAD UR4, UR6, UR4, URZ ;  /* 0x00000004060472a4 */ /* 0x000fe2000f8e023f */
[----:B------:R-:W-:-:S03]  /*6340*/  IMAD.U32 R0, RZ, RZ, UR13 ;  /* 0x0000000dff007e24 */ /* 0x000fc6000f8e00ff */
[----:B------:R-:W-:Y:S01]  /*6350*/  UIMAD UR7, UR13, UR5, UR4 ;  /* 0x000000050d0772a4 */ /* 0x000fe2000f8e0204 */
[--C-:B------:R-:W-:Y:S02]  /*6360*/  IMAD.WIDE.U32 R4, R4, c[0x0][0x328], R2.reuse ;  /* 0x0000ca0004047a25 */ /* 0x100fe400078e0002 */
[----:B------:R-:W-:Y:S02]  /*6370*/  ULDC.64 UR4, c[0x0][0x300] ;  /* 0x0000c00000047ab9 */ /* 0x000fe40000000a00 */
[----:B------:R-:W-:Y:S01]  /*6380*/  UIMAD UR4, UR6, UR4, URZ ;  /* 0x00000004060472a4 */ /* 0x000fe2000f8e023f */
[----:B------:R-:W-:Y:S01]  /*6390*/  IADD3 R5, R5, UR7, RZ ;  /* 0x0000000705057c10 */ /* 0x000fe2000fffe0ff */
[----:B------:R-:W-:Y:S01]  /*63a0*/  IMAD.WIDE.U32 R2, R0, c[0x0][0x300], R2 ;  /* 0x0000c00000027a25 */ /* 0x000fe200078e0002 */
[----:B------:R-:W-:Y:S02]  /*63b0*/  ULDC.64 UR6, c[0x0][0x330] ;  /* 0x0000cc0000067ab9 */ /* 0x000fe40000000a00 */
[----:B------:R-:W-:Y:S01]  /*63c0*/  UIMAD UR6, UR8, UR6, URZ ;  /* 0x00000006080672a4 */ /* 0x000fe2000f8e023f */
        /* <DEDUP_REMOVED lines=143> */
.L_x_979:
        /* <DEDUP_REMOVED lines=12> */
.L_x_1170:


//--------------------- .text._ZN7cutlass13device_kernelIN5flash22FlashAttnBwdPreprocessIN4cute5tupleIJNS3_1CILi64EEENS5_ILi256EEEEEENS_6half_tEfNS_4arch4Sm80ELb1ELb0EEEEEvNT_6ParamsE --------------------------
	.section	.text._ZN7cutlass13device_kernelIN5flash22FlashAttnBwdPreprocessIN4cute5tupleIJNS3_1CILi64EEENS5_ILi256EEEEEENS_6half_tEfNS_4arch4Sm80ELb1ELb0EEEEEvNT_6ParamsE,"ax",@progbits
	.sectioninfo	@"SHI_REGISTERS=105"
	.align	128
.text._ZN7cutlass13device_kernelIN5flash22FlashAttnBwdPreprocessIN4cute5tupleIJNS3_1CILi64EEENS5_ILi256EEEEEENS_6half_tEfNS_4arch4Sm80ELb1ELb0EEEEEvNT_6ParamsE:
        .type           _ZN7cutlass13device_kernelIN5flash22FlashAttnBwdPreprocessIN4cute5tupleIJNS3_1CILi64EEENS5_ILi256EEEEEENS_6half_tEfNS_4arch4Sm80ELb1ELb0EEEEEvNT_6ParamsE,@function
        .size           _ZN7cutlass13device_kernelIN5flash22FlashAttnBwdPreprocessIN4cute5tupleIJNS3_1CILi64EEENS5_ILi256EEEEEENS_6half_tEfNS_4arch4Sm80ELb1ELb0EEEEEvNT_6ParamsE,(.L_x_1171 - _ZN7cutlass13device_kernelIN5flash22FlashAttnBwdPreprocessIN4cute5tupleIJNS3_1CILi64EEENS5_ILi256EEEEEENS_6half_tEfNS_4arch4Sm80ELb1ELb0EEEEEvNT_6ParamsE)
        .other          _ZN7cutlass13device_kernelIN5flash22FlashAttnBwdPreprocessIN4cute5tupleIJNS3_1CILi64EEENS5_ILi256EEEEEENS_6half_tEfNS_4arch4Sm80ELb1ELb0EEEEEvNT_6ParamsE,@"STO_CUDA_ENTRY STV_DEFAULT"
_ZN7cutlass13device_kernelIN5flash22FlashAttnBwdPreprocessIN4cute5tupleIJNS3_1CILi64EEENS5_ILi256EEEEEENS_6half_tEfNS_4arch4Sm80ELb1ELb0EEEEEvNT_6ParamsE:
[----:B------:R-:W-:Y:S02]  /*0000*/  MOV R1, c[0x0][0x28] ;  /* 0x00000a0000017a02 */ /* 0x000fe40000000f00 */
[----:B------:R-:W0:Y:S01]  /*0010*/  S2UR UR13, SR_CTAID.X ;  /* 0x00000000000d79c3 */ /* 0x000e220000002500 */
[----:B------:R-:W1:Y:S01]  /*0020*/  S2R R46, SR_TID.X ;  /* 0x00000000002e7919 */ /* 0x000e620000002100 */
[----:B------:R-:W-:Y:S01]  /*0030*/  ULDC UR5, c[0x0][0x168] ;  /* 0x00005a0000057ab9 */ /* 0x000fe20000000800 */
[----:B------:R-:W-:Y:S01]  /*0040*/  MOV R77, 0x7f800000 ;  /* 0x7f800000004d7802 */ /* 0x000fe20000000f00 */
[----:B------:R-:W-:Y:S02]  /*0050*/  ULDC.64 UR6, c[0x0][0x180] ;  /* 0x0000600000067ab9 */ /* 0x000fe40000000a00 */
[----:B------:R-:W-:Y:S02]  /*0060*/  ULDC.64 UR10, c[0x0][0x118] ;  /* 0x00004600000a7ab9 */ /* 0x000fe40000000a00 */
[----:B------:R-:W2:Y:S08]  /*0070*/  S2UR UR12, SR_CTAID.Y ;  /* 0x00000000000c79c3 */ /* 0x000eb00000002600 */
[----:B------:R-:W3:Y:S01]  /*0080*/  S2UR UR14, SR_CTAID.Z ;  /* 0x00000000000e79c3 */ /* 0x000ee20000002700 */
[----:B0-----:R-:W-:-:S04]  /*0090*/  USHF.L.U32 UR4, UR13, 0x6, URZ ;  /* 0x000000060d047899 */ /* 0x001fc8000800063f */
[----:B------:R-:W-:Y:S02]  /*00a0*/  UIADD3 UR5, -UR4, UR5, URZ ;  /* 0x0000000504057290 */ /* 0x000fe4000fffe13f */
[----:B------:R-:W-:Y:S01]  /*00b0*/  IMAD.U32 R3, RZ, RZ, UR4 ;  /* 0x00000004ff037e24 */ /* 0x000fe2000f8e00ff */
[----:B--2---:R-:W-:Y:S01]  /*00c0*/  USHF.R.S32.HI UR15, URZ, 0x1f, UR12 ;  /* 0x0000001f3f0f7899 */ /* 0x004fe2000801140c */
[----:B------:R-:W-:Y:S01]  /*00d0*/  MOV R7, UR12 ;  /* 0x0000000c00077c02 */ /* 0x000fe20008000f00 */
[----:B------:R-:W-:Y:S01]  /*00e0*/  IMAD.U32 R5, RZ, RZ, UR12 ;  /* 0x0000000cff057e24 */ /* 0x000fe2000f8e00ff */
[----:B-1----:R-:W-:-:S03]  /*00f0*/  ISETP.GE.AND P0, PT, R46, UR5, PT ;  /* 0x000000052e007c0c */ /* 0x002fc6000bf06270 */
[----:B------:R-:W-:Y:S02]  /*0100*/  MOV R4, UR15 ;  /* 0x0000000f00047c02 */ /* 0x000fe40008000f00 */
[----:B------:R-:W-:Y:S01]  /*0110*/  ISETP.GT.OR P0, PT, R46, 0x3f, P0 ;  /* 0x0000003f2e00780c */ /* 0x000fe20000704670 */
[----:B---3--:R-:W-:Y:S01]  /*0120*/  USHF.R.S32.HI UR18, URZ, 0x1f, UR14 ;  /* 0x0000001f3f127899 */ /* 0x008fe2000801140e */
[----:B------:R-:W-:-:S11]  /*0130*/  MOV R9, UR14 ;  /* 0x0000000e00097c02 */ /* 0x000fd60008000f00 */
[----:B------:R-:W-:Y:S01]  /*0140*/  @!P0 SHF.R.S32.HI R0, RZ, 0x1f, R46 ;  /* 0x0000001fff008819 */ /* 0x000fe2000001142e */
[----:B------:R-:W-:Y:S01]  /*0150*/  @!P0 IMAD R4, R4, c[0x0][0x1e0], RZ ;  /* 0x0000780004048a24 */ /* 0x000fe200078e02ff */
[----:B------:R-:W-:-:S03]  /*0160*/  @!P0 IADD3 R2, P1, R46, UR4, RZ ;  /* 0x000000042e028c10 */ /* 0x000fc6000ff3e0ff */
[----:B------:R-:W-:Y:S01]  /*0170*/  @!P0 IMAD R5, R5, c[0x0][0x1e4], R4 ;  /* 0x0000790005058a24 */ /* 0x000fe200078e0204 */
[----:B------:R-:W-:Y:S01]  /*0180*/  @!P0 LEA.HI.X.SX32 R3, R3, R0, 0x1, P1 ;  /* 0x0000000003038211 */ /* 0x000fe200008f0eff */
[----:B------:R-:W-:-:S04]  /*0190*/  IMAD.U32 R0, RZ, RZ, UR18 ;  /* 0x00000012ff007e24 */ /* 0x000fc8000f8e00ff */
[----:B------:R-:W-:Y:S01]  /*01a0*/  @!P0 IMAD.WIDE.U32 R2, R7, c[0x0][0x1e0], R2 ;  /* 0x0000780007028a25 */ /* 0x000fe200078e0002 */
[----:B------:R-:W-:-:S03]  /*01b0*/  MOV R7, UR14 ;  /* 0x0000000e00077c02 */ /* 0x000fc60008000f00 */
[----:B------:R-:W-:Y:S02]  /*01c0*/  @!P0 IMAD R0, R0, c[0x0][0x1e8], RZ ;  /* 0x00007a0000008a24 */ /* 0x000fe400078e02ff */
[----:B------:R-:W-:Y:S02]  /*01d0*/  @!P0 IMAD.IADD R3, R3, 0x1, R5 ;  /* 0x0000000103038824 */ /* 0x000fe400078e0205 */
[----:B------:R-:W-:Y:S02]  /*01e0*/  @!P0 IMAD R5, R9, c[0x0][0x1ec], R0 ;  /* 0x00007b0009058a24 */ /* 0x000fe400078e0200 */
[----:B------:R-:W-:-:S04]  /*01f0*/  @!P0 IMAD.WIDE.U32 R2, R7, c[0x0][0x1e8], R2 ;  /* 0x00007a0007028a25 */ /* 0x000fc800078e0002 */
[----:B------:R-:W-:Y:S01]  /*0200*/  @!P0 IMAD.IADD R3, R3, 0x1, R5 ;  /* 0x0000000103038824 */ /* 0x000fe200078e0205 */
[----:B------:R-:W-:-:S04]  /*0210*/  @!P0 LEA R4, P1, R2, c[0x0][0x1d8], 0x2 ;  /* 0x0000760002048a11 */ /* 0x000fc800078210ff */
[----:B------:R-:W-:Y:S02]  /*0220*/  @!P0 LEA.HI.X R5, R2, c[0x0][0x1dc], R3, 0x2, P1 ;  /* 0x0000770002058a11 */ /* 0x000fe400008f1403 */
[----:B------:R-:W-:Y:S01]  /*0230*/  SHF.R.S32.HI R3, RZ, 0x1f, R46 ;  /* 0x0000001fff037819 */ /* 0x000fe2000001142e */
[----:B------:R-:W-:Y:S01]  /*0240*/  UIMAD UR6, UR15, UR6, URZ ;  /* 0x000000060f0672a4 */ /* 0x000fe2000f8e023f */
[----:B------:R-:W-:Y:S01]  /*0250*/  IMAD.U32 R7, RZ, RZ, UR12 ;  /* 0x0000000cff077e24 */ /* 0x000fe2000f8e00ff */
[----:B------:R0:W5:Y:S01]  /*0260*/  @!P0 LDG.E R77, [R4.64] ;  /* 0x0000000a044d8981 */ /* 0x000162000c1e1900 */
[----:B------:R-:W-:Y:S01]  /*0270*/  LEA.HI R32, R3, R46, RZ, 0x4 ;  /* 0x0000002e03207211 */ /* 0x000fe200078f20ff */
[----:B------:R-:W-:Y:S01]  /*0280*/  UIMAD UR6, UR12, UR7, UR6 ;  /* 0x000000070c0672a4 */ /* 0x000fe2000f8e0206 */
[----:B------:R-:W-:Y:S01]  /*0290*/  MOV R31, UR14 ;  /* 0x0000000e001f7c02 */ /* 0x000fe20008000f00 */
[----:B------:R-:W-:Y:S01]  /*02a0*/  IMAD.U32 R29, RZ, RZ, UR12 ;  /* 0x0000000cff1d7e24 */ /* 0x000fe2000f8e00ff */
[----:B------:R-:W-:Y:S01]  /*02b0*/  LOP3.LUT R3, R32, 0xfffffff0, RZ, 0xc0, !PT ;  /* 0xfffffff020037812 */ /* 0x000fe200078ec0ff */
[----:B------:R-:W-:Y:S01]  /*02c0*/  BSSY B0, `(.L_x_980) ;  /* 0x0000025000007945 */ /* 0x000fe20003800000 */
[----:B------:R-:W-:Y:S01]  /*02d0*/  SHF.R.S32.HI R2, RZ, 0x4, R32 ;  /* 0x00000004ff027819 */ /* 0x000fe20000011420 */
[----:B------:R-:W-:Y:S01]  /*02e0*/  CS2R R36, SRZ ;  /* 0x0000000000247805 */ /* 0x000fe2000001ff00 */
[----:B------:R-:W-:Y:S01]  /*02f0*/  MOV R43, UR13 ;  /* 0x0000000d002b7c02 */ /* 0x000fe20008000f00 */
[----:B------:R-:W-:Y:S01]  /*0300*/  IMAD.IADD R44, R46, 0x1, -R3 ;  /* 0x000000012e2c7824 */ /* 0x000fe200078e0a03 */
[----:B------:R-:W-:Y:S01]  /*0310*/  ISETP.GE.AND P0, PT, R2, UR5, PT ;  /* 0x0000000502007c0c */ /* 0x000fe2000bf06270 */
[----:B------:R-:W-:Y:S01]  /*0320*/  CS2R R38, SRZ ;  /* 0x0000000000267805 */ /* 0x000fe2000001ff00 */
[--C-:B------:R-:W-:Y:S01]  /*0330*/  SHF.R.S32.HI R3, RZ, 0x1f, R2.reuse ;  /* 0x0000001fff037819 */ /* 0x100fe20000011402 */
[----:B------:R-:W-:Y:S01]  /*0340*/  CS2R R20, SRZ ;  /* 0x0000000000147805 */ /* 0x000fe2000001ff00 */
[----:B------:R-:W-:Y:S01]  /*0350*/  SHF.L.U32 R40, R44, 0x3, RZ ;  /* 0x000000032c287819 */ /* 0x000fe200000006ff */
[----:B------:R-:W-:Y:S01]  /*0360*/  CS2R R22, SRZ ;  /* 0x0000000000167805 */ /* 0x000fe2000001ff00 */
[----:B------:R-:W-:Y:S01]  /*0370*/  IADD3 R76, R2, 0x10, RZ ;  /* 0x00000010024c7810 */ /* 0x000fe20007ffe0ff */
[----:B------:R-:W-:Y:S01]  /*0380*/  IMAD.WIDE R42, R43, 0x40, R2 ;  /* 0x000000402b2a7825 */ /* 0x000fe200078e0202 */
[----:B------:R-:W-:-:S02]  /*0390*/  SHF.R.S32.HI R41, RZ, 0x1f, R40 ;  /* 0x0000001fff297819 */ /* 0x000fc40000011428 */
[----:B------:R-:W-:-:S03]  /*03a0*/  ISETP.GE.AND P2, PT, R76, UR5, PT ;  /* 0x000000054c007c0c */ /* 0x000fc6000bf46270 */
[----:B0-----:R-:W-:-:S04]  /*03b0*/  IMAD.WIDE.U32 R4, R7, c[0x0][0x180], R40 ;  /* 0x0000600007047a25 */ /* 0x001fc800078e0028 */
[----:B------:R-:W-:Y:S01]  /*03c0*/  IMAD.WIDE.U32 R28, R29, c[0x0][0x1a0], R40 ;  /* 0x000068001d1c7a25 */ /* 0x000fe200078e0028 */
[----:B------:R-:W-:Y:S01]  /*03d0*/  IADD3 R5, R5, UR6, RZ ;  /* 0x0000000605057c10 */ /* 0x000fe2000fffe0ff */
[----:B------:R-:W-:Y:S02]  /*03e0*/  ULDC.64 UR6, c[0x0][0x188] ;  /* 0x0000620000067ab9 */ /* 0x000fe40000000a00 */
[----:B------:R-:W-:Y:S02]  /*03f0*/  UIMAD UR6, UR18, UR6, URZ ;  /* 0x00000006120672a4 */ /* 0x000fe4000f8e023f */
[----:B------:R-:W-:Y:S02]  /*0400*/  IMAD.WIDE.U32 R30, R31, c[0x0][0x188], R4 ;  /* 0x000062001f1e7a25 */ /* 0x000fe400078e0004 */
[----:B------:R-:W-:Y:S01]  /*0410*/  UIMAD UR6, UR14, UR7, UR6 ;  /* 0x000000070e0672a4 */ /* 0x000fe2000f8e0206 */
[----:B------:R-:W-:-:S05]  /*0420*/  CS2R R4, SRZ ;  /* 0x0000000000047805 */ /* 0x000fca000001ff00 */
[----:B------:R-:W-:Y:S01]  /*0430*/  IADD3 R49, R31, UR6, RZ ;  /* 0x000000061f317c10 */ /* 0x000fe2000fffe0ff */
        /* <DEDUP_REMOVED lines=13> */
.L_x_981:
[----:B------:R-:W-:Y:S05]  /*0510*/  BSYNC B0 ;  /* 0x0000000000007941 */ /* 0x000fea0003800000 */
.L_x_980:
[----:B------:R-:W-:Y:S01]  /*0520*/  BSSY B0, `(.L_x_982) ;  /* 0x0000017000007945 */ /* 0x000fe20003800000 */
[----:B-----5:R-:W-:Y:S01]  /*0530*/  IMAD.MOV.U32 R34, RZ, RZ, R36 ;  /* 0x000000ffff227224 */ /* 0x020fe200078e0024 */
[----:B------:R-:W-:Y:S01]  /*0540*/  MOV R0, R38 ;  /* 0x0000002600007202 */ /* 0x000fe20000000f00 */
[----:B------:R-:W-:Y:S01]  /*0550*/  IMAD.MOV.U32 R45, RZ, RZ, R39 ;  /* 0x000000ffff2d7224 */ /* 0x000fe200078e0027 */
[----:B0-----:R-:W-:Y:S01]  /*0560*/  CS2R R6, SRZ ;  /* 0x0000000000067805 */ /* 0x001fe2000001ff00 */
[----:B------:R-:W-:Y:S01]  /*0570*/  CS2R R16, SRZ ;  /* 0x0000000000107805 */ /* 0x000fe2000001ff00 */
[----:B------:R-:W-:Y:S01]  /*0580*/  CS2R R18, SRZ ;  /* 0x0000000000127805 */ /* 0x000fe2000001ff00 */
[----:B------:R-:W-:Y:S05]  /*0590*/  @P2 BRA `(.L_x_983) ;  /* 0x000000f000002947 */ /* 0x000fea0003800000 */
[----:B------:R-:W-:Y:S01]  /*05a0*/  IADD3 R9, P0, R42, 0x10, RZ ;  /* 0x000000102a097810 */ /* 0x000fe20007f1e0ff */
[----:B------:R-:W-:Y:S01]  /*05b0*/  IMAD.MOV.U32 R10, RZ, RZ, R30 ;  /* 0x000000ffff0a7224 */ /* 0x000fe200078e001e */
[----:B------:R-:W-:-:S02]  /*05c0*/  MOV R11, R49 ;  /* 0x00000031000b7202 */ /* 0x000fc40000000f00 */
[----:B------:R-:W-:Y:S02]  /*05d0*/  IADD3.X R8, RZ, R43, RZ, P0, !PT ;  /* 0x0000002bff087210 */ /* 0x000fe400007fe4ff */
[C---:B------:R-:W-:Y:S01]  /*05e0*/  IADD3 R12, R40.reuse, 0x80, RZ ;  /* 0x00000080280c7810 */ /* 0x040fe20007ffe0ff */
[----:B------:R-:W-:Y:S01]  /*05f0*/  IMAD.WIDE.U32 R10, R9, c[0x0][0x178], R10 ;  /* 0x00005e00090a7a25 */ /* 0x000fe200078e000a */
[----:B------:R-:W-:Y:S02]  /*0600*/  ISETP.GE.AND P1, PT, R40, c[0x0][0x16c], PT ;  /* 0x00005b0028007a0c */ /* 0x000fe40003f26270 */
[----:B------:R-:W-:Y:S01]  /*0610*/  ISETP.GE.AND P2, PT, R12, c[0x0][0x16c], PT ;  /* 0x00005b000c007a0c */ /* 0x000fe20003f46270 */
[----:B------:R-:W-:-:S04]  /*0620*/  IMAD R8, R8, c[0x0][0x178], RZ ;  /* 0x00005e0008087a24 */ /* 0x000fc800078e02ff */
[----:B------:R-:W-:Y:S01]  /*0630*/  IMAD R9, R9, c[0x0][0x17c], R8 ;  /* 0x00005f0009097a24 */ /* 0x000fe200078e0208 */
[----:B------:R-:W-:-:S03]  /*0640*/  LEA R8, P0, R10, c[0x0][0x160], 0x1 ;  /* 0x000058000a087a11 */ /* 0x000fc600078008ff */
[----:B------:R-:W-:-:S05]  /*0650*/  IMAD.IADD R9, R11, 0x1, R9 ;  /* 0x000000010b097824 */ /* 0x000fca00078e0209 */
[----:B------:R-:W-:-:S05]  /*0660*/  LEA.HI.X R9, R10, c[0x0][0x164], R9, 0x1, P0 ;  /* 0x000059000a097a11 */ /* 0x000fca00000f0c09 */
[----:B------:R0:W5:Y:S04]  /*0670*/  @!P1 LDG.E.128 R4, [R8.64] ;  /* 0x0000000a08049981 */ /* 0x000168000c1e1d00 */
[----:B------:R0:W5:Y:S02]  /*0680*/  @!P2 LDG.E.128 R16, [R8.64+0x100] ;  /* 0x0001000a0810a981 */ /* 0x000164000c1e1d00 */
.L_x_983:
[----:B------:R-:W-:Y:S05]  /*0690*/  BSYNC B0 ;  /* 0x0000000000007941 */ /* 0x000fea0003800000 */
.L_x_982:
[C---:B------:R-:W-:Y:S01]  /*06a0*/  IADD3 R78, R2.reuse, 0x20, RZ ;  /* 0x00000020024e7810 */ /* 0x040fe20007ffe0ff */
[----:B------:R-:W-:Y:S01]  /*06b0*/  BSSY B0, `(.L_x_984) ;  /* 0x000001e000007945 */ /* 0x000fe20003800000 */
[----:B------:R-:W-:Y:S01]  /*06c0*/  IADD3 R79, R2, 0x30, RZ ;  /* 0x00000030024f7810 */ /* 0x000fe20007ffe0ff */
[----:B-----5:R-:W-:Y:S01]  /*06d0*/  IMAD.MOV.U32 R47, RZ, RZ, R5 ;  /* 0x000000ffff2f7224 */ /* 0x020fe200078e0005 */
[----:B------:R-:W-:Y:S01]  /*06e0*/  ISETP.GE.AND P1, PT, R78, UR5, PT ;  /* 0x000000054e007c0c */ /* 0x000fe2000bf26270 */
[----:B------:R-:W-:Y:S01]  /*06f0*/  CS2R R52, SRZ ;  /* 0x0000000000347805 */ /* 0x000fe2000001ff00 */
[----:B------:R-:W-:Y:S01]  /*0700*/  MOV R36, R4 ;  /* 0x0000000400247202 */ /* 0x000fe20000000f00 */
[----:B------:R-:W-:Y:S01]  /*0710*/  CS2R R54, SRZ ;  /* 0x0000000000367805 */ /* 0x000fe2000001ff00 */
[----:B------:R-:W-:Y:S01]  /*0720*/  CS2R R24, SRZ ;  /* 0x0000000000187805 */ /* 0x000fe2000001ff00 */
[----:B------:R-:W-:Y:S01]  /*0730*/  CS2R R26, SRZ ;  /* 0x00000000001a7805 */ /* 0x000fe2000001ff00 */
[----:B------:R-:W-:Y:S01]  /*0740*/  CS2R R12, SRZ ;  /* 0x00000000000c7805 */ /* 0x000fe2000001ff00 */
[----:B------:R-:W-:Y:S01]  /*0750*/  ISETP.GE.AND P0, PT, R79, UR5, PT ;  /* 0x000000054f007c0c */ /* 0x000fe2000bf06270 */
[----:B------:R-:W-:Y:S01]  /*0760*/  CS2R R14, SRZ ;  /* 0x00000000000e7805 */ /* 0x000fe2000001ff00 */
[----:B0-----:R-:W-:Y:S01]  /*0770*/  CS2R R8, SRZ ;  /* 0x0000000000087805 */ /* 0x001fe2000001ff00 */
[----:B------:R-:W-:-:S03]  /*0780*/  CS2R R10, SRZ ;  /* 0x00000000000a7805 */ /* 0x000fc6000001ff00 */
[----:B------:R-:W-:Y:S05]  /*0790*/  @P1 BRA `(.L_x_985) ;  /* 0x000000f000001947 */ /* 0x000fea0003800000 */
[----:B------:R-:W-:Y:S01]  /*07a0*/  IADD3 R5, P1, R42, 0x20, RZ ;  /* 0x000000202a057810 */ /* 0x000fe20007f3e0ff */
[----:B------:R-:W-:Y:S01]  /*07b0*/  IMAD.MOV.U32 R38, RZ, RZ, R30 ;  /* 0x000000ffff267224 */ /* 0x000fe200078e001e */
[----:B------:R-:W-:Y:S02]  /*07c0*/  MOV R39, R49 ;  /* 0x0000003100277202 */ /* 0x000fe40000000f00 */
        /* <DEDUP_REMOVED lines=12> */
.L_x_985:
[----:B------:R-:W-:Y:S05]  /*0890*/  BSYNC B0 ;  /* 0x0000000000007941 */ /* 0x000fea0003800000 */
.L_x_984:
[----:B------:R-:W-:Y:S01]  /*08a0*/  BSSY B0, `(.L_x_986) ;  /* 0x0000010000007945 */ /* 0x000fe20003800000 */
[----:B------:R-:W-:Y:S05]  /*08b0*/  @P0 BRA `(.L_x_987) ;  /* 0x000000e000000947 */ /* 0x000fea0003800000 */
[----:B0-----:R-:W-:Y:S01]  /*08c0*/  IADD3 R5, P1, R42, 0x30, RZ ;  /* 0x000000302a057810 */ /* 0x001fe20007f3e0ff */
[----:B------:R-:W-:Y:S01]  /*08d0*/  IMAD.MOV.U32 R31, RZ, RZ, R49 ;  /* 0x000000ffff1f7224 */ /* 0x000fe200078e0031 */
[C---:B------:R-:W-:Y:S02]  /*08e0*/  IADD3 R33, R40.reuse, 0x80, RZ ;  /* 0x0000008028217810 */ /* 0x040fe40007ffe0ff */
[----:B------:R-:W-:Y:S01]  /*08f0*/  IADD3.X R4, RZ, R43, RZ, P1, !PT ;  /* 0x0000002bff047210 */ /* 0x000fe20000ffe4ff */
[----:B------:R-:W-:Y:S01]  /*0900*/  IMAD.WIDE.U32 R30, R5, c[0x0][0x178], R30 ;  /* 0x00005e00051e7a25 */ /* 0x000fe200078e001e */
[----:B------:R-:W-:-:S02]  /*0910*/  ISETP.GE.AND P2, PT, R40, c[0x0][0x16c], PT ;  /* 0x00005b0028007a0c */ /* 0x000fc40003f46270 */
        /* <DEDUP_REMOVED lines=8> */
.L_x_987:
[----:B------:R-:W-:Y:S05]  /*09a0*/  BSYNC B0 ;  /* 0x0000000000007941 */ /* 0x000fea0003800000 */
.L_x_986:
[----:B------:R-:W-:Y:S01]  /*09b0*/  ULDC.64 UR6, c[0x0][0x1a0] ;  /* 0x0000680000067ab9 */ /* 0x000fe20000000a00 */
[----:B------:R-:W-:Y:S01]  /*09c0*/  MOV R67, UR14 ;  /* 0x0000000e00437c02 */ /* 0x000fe20008000f00 */
[----:B------:R-:W-:Y:S01]  /*09d0*/  UIMAD UR5, UR15, UR6, URZ ;  /* 0x000000060f0572a4 */ /* 0x000fe2000f8e023f */
[----:B------:R-:W-:Y:S01]  /*09e0*/  BSSY B0, `(.L_x_988) ;  /* 0x0000025000007945 */ /* 0x000fe20003800000 */
[----:B------:R-:W-:Y:S01]  /*09f0*/  UMOV UR8, 0xffffffc0 ;  /* 0xffffffc000087882 */ /* 0x000fe20000000000 */
[----:B-----5:R-:W-:Y:S01]  /*0a00*/  IMAD.MOV.U32 R50, RZ, RZ, R52 ;  /* 0x000000ffff327224 */ /* 0x020fe200078e0034 */
[----:B------:R-:W-:Y:S01]  /*0a10*/  ULDC UR6, c[0x0][0x168] ;  /* 0x00005a0000067ab9 */ /* 0x000fe20000000800 */
[----:B------:R-:W-:Y:S01]  /*0a20*/  IMAD.MOV.U32 R48, RZ, RZ, R6 ;  /* 0x000000ffff307224 */ /* 0x000fe200078e0006 */
[----:B------:R-:W-:Y:S01]  /*0a30*/  UIMAD UR8, UR13, UR8, UR6 ;  /* 0x000000080d0872a4 */ /* 0x000fe2000f8e0206 */
[----:B------:R-:W-:Y:S01]  /*0a40*/  MOV R49, R7 ;  /* 0x0000000700317202 */ /* 0x000fe20000000f00 */
[----:B------:R-:W-:Y:S01]  /*0a50*/  UIMAD UR5, UR12, UR7, UR5 ;  /* 0x000000070c0572a4 */ /* 0x000fe2000f8e0205 */
[----:B------:R-:W-:Y:S01]  /*0a60*/  MOV R51, R53 ;  /* 0x0000003500337202 */ /* 0x000fe20000000f00 */
[----:B------:R-:W-:Y:S01]  /*0a70*/  ULDC.64 UR16, c[0x0][0x1a8] ;  /* 0x00006a0000107ab9 */ /* 0x000fe20000000a00 */
[----:B------:R-:W-:Y:S01]  /*0a80*/  IMAD.MOV.U32 R52, RZ, RZ, R54 ;  /* 0x000000ffff347224 */ /* 0x000fe200078e0036 */
[----:B------:R-:W-:Y:S01]  /*0a90*/  ISETP.GE.AND P1, PT, R2, UR8, PT ;  /* 0x0000000802007c0c */ /* 0x000fe2000bf26270 */
[----:B------:R-:W-:Y:S01]  /*0aa0*/  IMAD.MOV.U32 R53, RZ, RZ, R24 ;  /* 0x000000ffff357224 */ /* 0x000fe200078e0018 */
[----:B------:R-:W-:Y:S01]  /*0ab0*/  IADD3 R29, R29, UR5, RZ ;  /* 0x000000051d1d7c10 */ /* 0x000fe2000fffe0ff */
[----:B------:R-:W-:Y:S01]  /*0ac0*/  UIMAD UR5, UR18, UR16, URZ ;  /* 0x00000010120572a4 */ /* 0x000fe2000f8e023f */
[----:B------:R-:W-:Y:S01]  /*0ad0*/  MOV R56, R25 ;  /* 0x0000001900387202 */ /* 0x000fe20000000f00 */
[----:B------:R-:W-:Y:S01]  /*0ae0*/  CS2R R30, SRZ ;  /* 0x00000000001e7805 */ /* 0x000fe2000001ff00 */
[----:B0-----:R-:W-:Y:S01]  /*0af0*/  CS2R R4, SRZ ;  /* 0x0000000000047805 */ /* 0x001fe2000001ff00 */
[----:B------:R-:W-:Y:S01]  /*0b00*/  UIMAD UR5, UR14, UR17, UR5 ;  /* 0x000000110e0572a4 */ /* 0x000fe2000f8e0205 */
[----:B------:R-:W-:Y:S01]  /*0b10*/  IMAD.WIDE.U32 R66, R67, c[0x0][0x1a8], R28 ;  /* 0x00006a0043427a25 */ /* 0x000fe200078e001c */
[----:B------:R-:W-:Y:S01]  /*0b20*/  CS2R R6, SRZ ;  /* 0x0000000000067805 */ /* 0x000fe2000001ff00 */
[----:B------:R-:W-:-:S02]  /*0b30*/  CS2R R28, SRZ ;  /* 0x00000000001c7805 */ /* 0x000fc4000001ff00 */
[----:B------:R-:W-:Y:S01]  /*0b40*/  IMAD.MOV.U32 R54, RZ, RZ, R26 ;  /* 0x000000ffff367224 */ /* 0x000fe200078e001a */
[----:B------:R-:W-:Y:S01]  /*0b50*/  IADD3 R69, R67, UR5, RZ ;  /* 0x0000000543457c10 */ /* 0x000fe2000fffe0ff */
        /* <DEDUP_REMOVED lines=8> */
[----:B------:R-:W-:-:S03]  /*0be0*/  LEA R24, P1, R38, c[0x0][0x190], 0x1 ;  /* 0x0000640026187a11 */ /* 0x000fc600078208ff */
[----:B------:R-:W-:-:S05]  /*0bf0*/  IMAD.IADD R25, R39, 0x1, R25 ;  /* 0x0000000127197824 */ /* 0x000fca00078e0219 */
[----:B------:R-:W-:-:S05]  /*0c00*/  LEA.HI.X R25, R38, c[0x0][0x194], R25, 0x1, P1 ;  /* 0x0000650026197a11 */ /* 0x000fca00008f0c19 */
[----:B------:R0:W5:Y:S04]  /*0c10*/  @!P2 LDG.E.128 R28, [R24.64] ;  /* 0x0000000a181ca981 */ /* 0x000168000c1e1d00 */
[----:B------:R0:W5:Y:S02]  /*0c20*/  @!P3 LDG.E.128 R4, [R24.64+0x100] ;  /* 0x0001000a1804b981 */ /* 0x000164000c1e1d00 */
.L_x_989:
[----:B------:R-:W-:Y:S05]  /*0c30*/  BSYNC B0 ;  /* 0x0000000000007941 */ /* 0x000fea0003800000 */
.L_x_988:
[C---:B0-----:R-:W-:Y:S01]  /*0c40*/  LEA.HI.SX32 R25, R32.reuse, 0x10, 0x1c ;  /* 0x0000001020197811 */ /* 0x041fe200078fe2ff */
[----:B------:R-:W-:Y:S01]  /*0c50*/  HADD2.F32 R24, -RZ, R34.H1_H1 ;  /* 0x30000022ff187230 */ /* 0x000fe20000004100 */
[----:B------:R-:W-:Y:S01]  /*0c60*/  MOV R57, R27 ;  /* 0x0000001b00397202 */ /* 0x000fe20000000f00 */
[----:B-----5:R-:W-:Y:S01]  /*0c70*/  HADD2.F32 R27, -RZ, R28.H1_H1 ;  /* 0x3000001cff1b7230 */ /* 0x020fe20000004100 */
[----:B------:R-:W-:Y:S01]  /*0c80*/  ISETP.GE.AND P2, PT, R25, UR8, PT ;  /* 0x0000000819007c0c */ /* 0x000fe2000bf46270 */
[----:B------:R-:W-:Y:S01]  /*0c90*/  HADD2.F32 R34, -RZ, R34.H0_H0 ;  /* 0x20000022ff227230 */ /* 0x000fe20000004100 */
[----:B------:R-:W-:Y:S01]  /*0ca0*/  LEA.HI.SX32 R32, R32, 0x20, 0x1c ;  /* 0x0000002020207811 */ /* 0x000fe200078fe2ff */
[----:B------:R-:W-:Y:S01]  /*0cb0*/  HADD2.F32 R25, -RZ, R28.H0_H0 ;  /* 0x2000001cff197230 */ /* 0x000fe20000004100 */
[----:B------:R-:W-:Y:S01]  /*0cc0*/  FMUL.FTZ R24, R24, R27 ;  /* 0x0000001b18187220 */ /* 0x000fe20000410000 */
[----:B------:R-:W-:Y:S01]  /*0cd0*/  BSSY B0, `(.L_x_990) ;  /* 0x0000025000007945 */ /* 0x000fe20003800000 */
[----:B------:R-:W-:Y:S01]  /*0ce0*/  IMAD.MOV.U32 R38, RZ, RZ, R29 ;  /* 0x000000ffff267224 */ /* 0x000fe200078e001d */
[----:B------:R-:W-:Y:S01]  /*0cf0*/  MOV R58, R30 ;  /* 0x0000001e003a7202 */ /* 0x000fe20000000f00 */
[----:B------:R-:W-:Y:S01]  /*0d00*/  IMAD.MOV.U32 R59, RZ, RZ, R31 ;  /* 0x000000ffff3b7224 */ /* 0x000fe200078e001f */
[----:B------:R-:W-:Y:S01]  /*0d10*/  ISETP.GE.AND P1, PT, R32, UR8, PT ;  /* 0x0000000820007c0c */ /* 0x000fe2000bf26270 */
[----:B------:R-:W-:Y:S01]  /*0d20*/  FFMA.FTZ R63, R34, R25, R24 ;  /* 0x00000019223f7223 */ /* 0x000fe20000010018 */
[----:B------:R-:W-:Y:S01]  /*0d30*/  CS2R R28, SRZ ;  /* 0x00000000001c7805 */ /* 0x000fe2000001ff00 */
[----:B------:R-:W-:Y:S01]  /*0d40*/  CS2R R30, SRZ ;  /* 0x00000000001e7805 */ /* 0x000fe2000001ff00 */
[----:B------:R-:W-:Y:S01]  /*0d50*/  CS2R R24, SRZ ;  /* 0x0000000000187805 */ /* 0x000fe2000001ff00 */
[----:B------:R-:W-:Y:S01]  /*0d60*/  CS2R R26, SRZ ;  /* 0x00000000001a7805 */ /* 0x000fe2000001ff00 */
[----:B------:R-:W-:Y:S01]  /*0d70*/  HADD2.F32 R39, -RZ, R37.H0_H0 ;  /* 0x20000025ff277230 */ /* 0x000fe20000004100 */
[----:B------:R-:W-:Y:S05]  /*0d80*/  @P2 BRA `(.L_x_991) ;  /* 0x0000019000002947 */ /* 0x000fea0003800000 */
[C---:B------:R-:W-:Y:S02]  /*0d90*/  ISETP.GE.AND P3, PT, R40.reuse, c[0x0][0x16c], PT ;  /* 0x00005b0028007a0c */ /* 0x040fe40003f66270 */
[----:B------:R-:W-:-:S04]  /*0da0*/  IADD3 R32, R40, 0x80, RZ ;  /* 0x0000008028207810 */ /* 0x000fc80007ffe0ff */
[----:B------:R-:W-:-:S07]  /*0db0*/  ISETP.GE.AND P2, PT, R32, c[0x0][0x16c], PT ;  /* 0x00005b0020007a0c */ /* 0x000fce0003f46270 */
[C---:B------:R-:W-:Y:S01]  /*0dc0*/  @!P3 IADD3 R65, P4, R42.reuse, 0x10, RZ ;  /* 0x000000102a41b810 */ /* 0x040fe20007f9e0ff */
[----:B------:R-:W-:Y:S01]  /*0dd0*/  @!P3 IMAD.MOV.U32 R33, RZ, RZ, R69 ;  /* 0x000000ffff21b224 */ /* 0x000fe200078e0045 */
[----:B------:R-:W-:Y:S02]  /*0de0*/  @!P3 MOV R32, R66 ;  /* 0x000000420020b202 */ /* 0x000fe40000000f00 */
[----:B------:R-:W-:Y:S02]  /*0df0*/  @!P3 IADD3.X R34, RZ, R43, RZ, P4, !PT ;  /* 0x0000002bff22b210 */ /* 0x000fe400027fe4ff */
[----:B------:R-:W-:Y:S01]  /*0e00*/  @!P2 IADD3 R71, P5, R42, 0x10, RZ ;  /* 0x000000102a47a810 */ /* 0x000fe20007fbe0ff */
[----:B------:R-:W-:-:S04]  /*0e10*/  @!P3 IMAD.WIDE.U32 R32, R65, c[0x0][0x198], R32 ;  /* 0x000066004120ba25 */ /* 0x000fc800078e0020 */
[----:B------:R-:W-:Y:S02]  /*0e20*/  @!P3 IMAD R34, R34, c[0x0][0x198], RZ ;  /* 0x000066002222ba24 */ /* 0x000fe400078e02ff */
[----:B------:R-:W-:Y:S02]  /*0e30*/  @!P2 IMAD.X R35, RZ, RZ, R43, P5 ;  /* 0x000000ffff23a224 */ /* 0x000fe400028e062b */
[----:B------:R-:W-:Y:S01]  /*0e40*/  @!P3 IMAD R65, R65, c[0x0][0x19c], R34 ;  /* 0x000067004141ba24 */ /* 0x000fe200078e0222 */
[----:B------:R-:W-:Y:S01]  /*0e50*/  @!P2 MOV R34, R66 ;  /* 0x000000420022a202 */ /* 0x000fe20000000f00 */
[----:B------:R-:W-:Y:S02]  /*0e60*/  @!P2 IMAD R62, R35, c[0x0][0x198], RZ ;  /* 0x00006600233eaa24 */ /* 0x000fe400078e02ff */
[----:B------:R-:W-:Y:S01]  /*0e70*/  @!P2 IMAD.MOV.U32 R35, RZ, RZ, R69 ;  /* 0x000000ffff23a224 */ /* 0x000fe200078e0045 */
[----:B------:R-:W-:-:S03]  /*0e80*/  @!P3 IADD3 R33, R33, R65, RZ ;  /* 0x000000412121b210 */ /* 0x000fc60007ffe0ff */
[----:B------:R-:W-:Y:S01]  /*0e90*/  @!P2 IMAD.WIDE.U32 R60, R71, c[0x0][0x198], R34 ;  /* 0x00006600473caa25 */ /* 0x000fe200078e0022 */
[----:B------:R-:W-:-:S03]  /*0ea0*/  @!P3 LEA R34, P4, R32, c[0x0][0x190], 0x1 ;  /* 0x000064002022ba11 */ /* 0x000fc600078808ff */
[----:B------:R-:W-:Y:S01]  /*0eb0*/  @!P2 IMAD R71, R71, c[0x0][0x19c], R62 ;  /* 0x000067004747aa24 */ /* 0x000fe200078e023e */
[----:B------:R-:W-:Y:S02]  /*0ec0*/  @!P2 LEA R64, P5, R60, c[0x0][0x190], 0x1 ;  /* 0x000064003c40aa11 */ /* 0x000fe400078a08ff */
[----:B------:R-:W-:Y:S01]  /*0ed0*/  @!P3 LEA.HI.X R35, R32, c[0x0][0x194], R33, 0x1, P4 ;  /* 0x000065002023ba11 */ /* 0x000fe200020f0c21 */
[----:B------:R-:W-:-:S04]  /*0ee0*/  @!P2 IMAD.IADD R71, R61, 0x1, R71 ;  /* 0x000000013d47a824 */ /* 0x000fc800078e0247 */
[----:B------:R0:W5:Y:S01]  /*0ef0*/  @!P3 LDG.E.128 R28, [R34.64] ;  /* 0x0000000a221cb981 */ /* 0x000162000c1e1d00 */
[----:B------:R-:W-:-:S05]  /*0f00*/  @!P2 LEA.HI.X R65, R60, c[0x0][0x194], R71, 0x1, P5 ;  /* 0x000065003c41aa11 */ /* 0x000fca00028f0c47 */
[----:B------:R0:W5:Y:S02]  /*0f10*/  @!P2 LDG.E.128 R24, [R64.64+0x100] ;  /* 0x0001000a4018a981 */ /* 0x000164000c1e1d00 */
.L_x_991:
[----:B------:R-:W-:Y:S05]  /*0f20*/  BSYNC B0 ;  /* 0x0000000000007941 */ /* 0x000fea0003800000 */
.L_x_990:
[----:B------:R-:W-:Y:S01]  /*0f30*/  HADD2.F32 R32, -RZ, R38.H0_H0 ;  /* 0x20000026ff207230 */ /* 0x000fe20000004100 */
[----:B------:R-:W-:Y:S01]  /*0f40*/  BSSY B0, `(.L_x_992) ;  /* 0x0000024000007945 */ /* 0x000fe20003800000 */
[----:B-----5:R-:W-:Y:S01]  /*0f50*/  MOV R75, R28 ;  /* 0x0000001c004b7202 */ /* 0x020fe20000000f00 */
[----:B------:R-:W-:Y:S01]  /*0f60*/  IMAD.MOV.U32 R60, RZ, RZ, R29 ;  /* 0x000000ffff3c7224 */ /* 0x000fe200078e001d */
[----:B------:R-:W-:Y:S01]  /*0f70*/  MOV R61, R30 ;  /* 0x0000001e003d7202 */ /* 0x000fe20000000f00 */
[----:B------:R-:W-:Y:S01]  /*0f80*/  FFMA.FTZ R74, R39, R32, R63 ;  /* 0x00000020274a7223 */ /* 0x000fe2000001003f */
[----:B------:R-:W-:Y:S01]  /*0f90*/  MOV R62, R31 ;  /* 0x0000001f003e7202 */ /* 0x000fe20000000f00 */
[----:B------:R-:W-:Y:S01]  /*0fa0*/  CS2R R32, SRZ ;  /* 0x0000000000207805 */ /* 0x000fe2000001ff00 */
[----:B0-----:R-:W-:Y:S01]  /*0fb0*/  CS2R R34, SRZ ;  /* 0x0000000000227805 */ /* 0x001fe2000001ff00 */
[----:B------:R-:W-:Y:S01]  /*0fc0*/  CS2R R28, SRZ ;  /* 0x00000000001c7805 */ /* 0x000fe2000001ff00 */
[----:B------:R-:W-:Y:S01]  /*0fd0*/  CS2R R30, SRZ ;  /* 0x00000000001e7805 */ /* 0x000fe2000001ff00 */
[----:B------:R-:W-:Y:S05]  /*0fe0*/  @P1 BRA `(.L_x_993) ;  /* 0x0000019000001947 */ /* 0x000fea0003800000 */
[C---:B------:R-:W-:Y:S02]  /*0ff0*/  IADD3 R39, R40.reuse, 0x80, RZ ;  /* 0x0000008028277810 */ /* 0x040fe40007ffe0ff */
[----:B------:R-:W-:-:S02]  /*1000*/  ISETP.GE.AND P2, PT, R40, c[0x0][0x16c], PT ;  /* 0x00005b0028007a0c */ /* 0x000fc40003f46270 */
[----:B------:R-:W-:-:S11]  /*1010*/  ISETP.GE.AND P1, PT, R39, c[0x0][0x16c], PT ;  /* 0x00005b0027007a0c */ /* 0x000fd60003f26270 */
[C---:B------:R-:W-:Y:S01]  /*1020*/  @!P2 IADD3 R63, P3, R42.reuse, 0x20, RZ ;  /* 0x000000202a3fa810 */ /* 0x040fe20007f7e0ff */
[----:B------:R-:W-:Y:S01]  /*1030*/  @!P2 IMAD.MOV.U32 R65, RZ, RZ, R69 ;  /* 0x000000ffff41a224 */ /* 0x000fe200078e0045 */
[----:B------:R-:W-:Y:S02]  /*1040*/  @!P1 IADD3 R81, P4, R42, 0x20, RZ ;  /* 0x000000202a519810 */ /* 0x000fe40007f9e0ff */
[----:B------:R-:W-:Y:S01]  /*1050*/  @!P1 MOV R71, R69 ;  /* 0x0000004500479202 */ /* 0x000fe20000000f00 */
[----:B------:R-:W-:Y:S01]  /*1060*/  @!P2 IMAD.X R39, RZ, RZ, R43, P3 ;  /* 0x000000ffff27a224 */ /* 0x000fe200018e062b */
[----:B------:R-:W-:Y:S02]  /*1070*/  @!P1 IADD3.X R70, RZ, R43, RZ, P4, !PT ;  /* 0x0000002bff469210 */ /* 0x000fe400027fe4ff */
[-C--:B------:R-:W-:Y:S01]  /*1080*/  @!P2 MOV R64, R66.reuse ;  /* 0x000000420040a202 */ /* 0x080fe20000000f00 */
[----:B------:R-:W-:Y:S02]  /*1090*/  @!P2 IMAD R39, R39, c[0x0][0x198], RZ ;  /* 0x000066002727aa24 */ /* 0x000fe400078e02ff */
[----:B------:R-:W-:Y:S01]  /*10a0*/  @!P1 IMAD R80, R70, c[0x0][0x198], RZ ;  /* 0x0000660046509a24 */ /* 0x000fe200078e02ff */
[----:B------:R-:W-:Y:S01]  /*10b0*/  @!P1 MOV R70, R66 ;  /* 0x0000004200469202 */ /* 0x000fe20000000f00 */
[----:B------:R-:W-:-:S04]  /*10c0*/  @!P2 IMAD.WIDE.U32 R64, R63, c[0x0][0x198], R64 ;  /* 0x000066003f40aa25 */ /* 0x000fc800078e0040 */
[----:B------:R-:W-:Y:S01]  /*10d0*/  @!P1 IMAD.WIDE.U32 R72, R81, c[0x0][0x198], R70 ;  /* 0x0000660051489a25 */ /* 0x000fe200078e0046 */
[----:B------:R-:W-:-:S03]  /*10e0*/  @!P2 LEA R70, P3, R64, c[0x0][0x190], 0x1 ;  /* 0x000064004046aa11 */ /* 0x000fc600078608ff */
[----:B------:R-:W-:Y:S02]  /*10f0*/  @!P2 IMAD R39, R63, c[0x0][0x19c], R39 ;  /* 0x000067003f27aa24 */ /* 0x000fe400078e0227 */
[----:B------:R-:W-:Y:S01]  /*1100*/  @!P1 IMAD R81, R81, c[0x0][0x19c], R80 ;  /* 0x0000670051519a24 */ /* 0x000fe200078e0250 */
[----:B------:R-:W-:Y:S01]  /*1110*/  @!P1 LEA R80, P4, R72, c[0x0][0x190], 0x1 ;  /* 0x0000640048509a11 */ /* 0x000fe200078808ff */
[----:B------:R-:W-:-:S03]  /*1120*/  @!P2 IMAD.IADD R39, R65, 0x1, R39 ;  /* 0x000000014127a824 */ /* 0x000fc600078e0227 */
[----:B------:R-:W-:Y:S02]  /*1130*/  @!P1 IADD3 R81, R73, R81, RZ ;  /* 0x0000005149519210 */ /* 0x000fe40007ffe0ff */
[----:B------:R-:W-:Y:S02]  /*1140*/  @!P2 LEA.HI.X R71, R64, c[0x0][0x194], R39, 0x1, P3 ;  /* 0x000065004047aa11 */ /* 0x000fe400018f0c27 */
[----:B------:R-:W-:-:S03]  /*1150*/  @!P1 LEA.HI.X R81, R72, c[0x0][0x194], R81, 0x1, P4 ;  /* 0x0000650048519a11 */ /* 0x000fc600020f0c51 */
[----:B------:R0:W5:Y:S04]  /*1160*/  @!P2 LDG.E.128 R32, [R70.64] ;  /* 0x0000000a4620a981 */ /* 0x000168000c1e1d00 */
[----:B------:R0:W5:Y:S02]  /*1170*/  @!P1 LDG.E.128 R28, [R80.64+0x100] ;  /* 0x0001000a501c9981 */ /* 0x000164000c1e1d00 */
.L_x_993:
[----:B------:R-:W-:Y:S05]  /*1180*/  BSYNC B0 ;  /* 0x0000000000007941 */ /* 0x000fea0003800000 */
.L_x_992:
[----:B0----5:R-:W-:Y:S01]  /*1190*/  MOV R71, R32 ;  /* 0x0000002000477202 */ /* 0x021fe20000000f00 */
[--C-:B------:R-:W-:Y:S01]  /*11a0*/  HADD2.F32 R32, -RZ, R36.reuse.H1_H1 ;  /* 0x30000024ff207230 */ /* 0x100fe20000004100 */
[----:B------:R-:W-:Y:S01]  /*11b0*/  IMAD.MOV.U32 R63, RZ, RZ, R33 ;  /* 0x000000ffff3f7224 */ /* 0x000fe200078e0021 */
[----:B------:R-:W-:Y:S01]  /*11c0*/  HADD2.F32 R39, -RZ, R75.H1_H1 ;  /* 0x3000004bff277230 */ /* 0x000fe20000004100 */
[----:B------:R-:W-:Y:S01]  /*11d0*/  BSSY B0, `(.L_x_994) ;  /* 0x0000024000007945 */ /* 0x000fe20003800000 */
[----:B------:R-:W-:Y:S01]  /*11e0*/  HADD2.F32 R37, -RZ, R37.H1_H1 ;  /* 0x30000025ff257230 */ /* 0x000fe20000004100 */
[----:B------:R-:W-:Y:S01]  /*11f0*/  MOV R64, R34 ;  /* 0x0000002200407202 */ /* 0x000fe20000000f00 */
[----:B------:R-:W-:Y:S01]  /*1200*/  HADD2.F32 R36, -RZ, R36.H0_H0 ;  /* 0x20000024ff247230 */ /* 0x000fe20000004100 */
[----:B------:R-:W-:Y:S01]  /*1210*/  FMUL.FTZ R32, R32, R39 ;  /* 0x0000002720207220 */ /* 0x000fe20000410000 */
[----:B------:R-:W-:Y:S01]  /*1220*/  HADD2.F32 R38, -RZ, R38.H1_H1 ;  /* 0x30000026ff267230 */ /* 0x000fe20000004100 */
[----:B------:R-:W-:Y:S01]  /*1230*/  MOV R65, R35 ;  /* 0x0000002300417202 */ /* 0x000fe20000000f00 */
[----:B------:R-:W-:Y:S01]  /*1240*/  HADD2.F32 R33, -RZ, R75.H0_H0 ;  /* 0x2000004bff217230 */ /* 0x000fe20000004100 */
[----:B------:R-:W-:Y:S01]  /*1250*/  CS2R R34, SRZ ;  /* 0x0000000000227805 */ /* 0x000fe2000001ff00 */
[----:B------:R-:W-:Y:S01]  /*1260*/  HADD2.F32 R73, -RZ, R0.H0_H0 ;  /* 0x20000000ff497230 */ /* 0x000fe20000004100 */
[----:B------:R-:W-:Y:S01]  /*1270*/  FFMA.FTZ R80, R37, R38, R74 ;  /* 0x0000002625507223 */ /* 0x000fe2000001004a */
[----:B------:R-:W-:Y:S01]  /*1280*/  HADD2.F32 R72, -RZ, R47.H0_H0 ;  /* 0x2000002fff487230 */ /* 0x000fe20000004100 */
[----:B------:R-:W-:Y:S01]  /*1290*/  FFMA.FTZ R82, R36, R33, R32 ;  /* 0x0000002124527223 */ /* 0x000fe20000010020 */
[----:B------:R-:W-:Y:S01]  /*12a0*/  CS2R R38, SRZ ;  /* 0x0000000000267805 */ /* 0x000fe2000001ff00 */
[----:B------:R-:W-:Y:S01]  /*12b0*/  CS2R R32, SRZ ;  /* 0x0000000000207805 */ /* 0x000fe2000001ff00 */
[----:B------:R-:W-:Y:S01]  /*12c0*/  CS2R R36, SRZ ;  /* 0x0000000000247805 */ /* 0x000fe2000001ff00 */
[----:B------:R-:W-:-:S02]  /*12d0*/  HADD2.F32 R70, -RZ, R50.H1_H1 ;  /* 0x30000032ff467230 */ /* 0x000fc40000004100 */
[----:B------:R-:W-:Y:S02]  /*12e0*/  HADD2.F32 R74, -RZ, R58.H0_H0 ;  /* 0x2000003aff4a7230 */ /* 0x000fe40000004100 */
[----:B------:R-:W-:Y:S02]  /*12f0*/  HADD2.F32 R81, -RZ, R60.H0_H0 ;  /* 0x2000003cff517230 */ /* 0x000fe40000004100 */
[----:B------:R-:W-:Y:S01]  /*1300*/  HADD2.F32 R75, -RZ, R71.H1_H1 ;  /* 0x30000047ff4b7230 */ /* 0x000fe20000004100 */
[----:B------:R-:W-:Y:S05]  /*1310*/  @P0 BRA `(.L_x_995) ;  /* 0x000000f000000947 */ /* 0x000fea0003800000 */
[----:B------:R-:W-:Y:S02]  /*1320*/  IADD3 R67, P0, R42, 0x30, RZ ;  /* 0x000000302a437810 */ /* 0x000fe40007f1e0ff */
[----:B------:R-:W-:Y:S02]  /*1330*/  MOV R42, R66 ;  /* 0x00000042002a7202 */ /* 0x000fe40000000f00 */
[----:B------:R-:W-:Y:S01]  /*1340*/  LEA R66, R44, 0x80, 0x3 ;  /* 0x000000802c427811 */ /* 0x000fe200078e18ff */
[----:B------:R-:W-:Y:S01]  /*1350*/  IMAD.X R41, RZ, RZ, R43, P0 ;  /* 0x000000ffff297224 */ /* 0x000fe200000e062b */
[----:B------:R-:W-:-:S02]  /*1360*/  MOV R43, R69 ;  /* 0x00000045002b7202 */ /* 0x000fc40000000f00 */
[----:B------:R-:W-:Y:S01]  /*1370*/  ISETP.GE.AND P2, PT, R40, c[0x0][0x16c], PT ;  /* 0x00005b0028007a0c */ /* 0x000fe20003f46270 */
[----:B------:R-:W-:Y:S01]  /*1380*/  IMAD R41, R41, c[0x0][0x198], RZ ;  /* 0x0000660029297a24 */ /* 0x000fe200078e02ff */
[----:B------:R-:W-:Y:S01]  /*1390*/  ISETP.GE.AND P0, PT, R66, c[0x0][0x16c], PT ;  /* 0x00005b0042007a0c */ /* 0x000fe20003f06270 */
[----:B------:R-:W-:-:S04]  /*13a0*/  IMAD.WIDE.U32 R42, R67, c[0x0][0x198], R42 ;  /* 0x00006600432a7a25 */ /* 0x000fc800078e002a */
[----:B------:R-:W-:Y:S01]  /*13b0*/  IMAD R41, R67, c[0x0][0x19c], R41 ;  /* 0x0000670043297a24 */ /* 0x000fe200078e0229 */
[----:B------:R-:W-:-:S03]  /*13c0*/  LEA R40, P1, R42, c[0x0][0x190], 0x1 ;  /* 0x000064002a287a11 */ /* 0x000fc600078208ff */
[----:B------:R-:W-:-:S05]  /*13d0*/  IMAD.IADD R41, R43, 0x1, R41 ;  /* 0x000000012b297824 */ /* 0x000fca00078e0229 */
[----:B------:R-:W-:-:S05]  /*13e0*/  LEA.HI.X R41, R42, c[0x0][0x194], R41, 0x1, P1 ;  /* 0x000065002a297a11 */ /* 0x000fca00008f0c29 */
[----:B------:R0:W5:Y:S04]  /*13f0*/  @!P2 LDG.E.128 R32, [R40.64] ;  /* 0x0000000a2820a981 */ /* 0x000168000c1e1d00 */
[----:B------:R0:W5:Y:S02]  /*1400*/  @!P0 LDG.E.128 R36, [R40.64+0x100] ;  /* 0x0001000a28248981 */ /* 0x000164000c1e1d00 */
.L_x_995:
[----:B------:R-:W-:Y:S05]  /*1410*/  BSYNC B0 ;  /* 0x0000000000007941 */ /* 0x000fea0003800000 */
.L_x_994:
[----:B------:R-:W-:Y:S01]  /*1420*/  HADD2.F32 R87, -RZ, R50.H0_H0 ;  /* 0x20000032ff577230 */ /* 0x000fe20000004100 */
[----:B------:R-:W-:Y:S01]  /*1430*/  FMUL.FTZ R89, R70, R75 ;  /* 0x0000004b46597220 */ /* 0x000fe20000410000 */
[----:B------:R-:W-:Y:S01]  /*1440*/  HADD2.F32 R88, -RZ, R71.H0_H0 ;  /* 0x20000047ff587230 */ /* 0x000fe20000004100 */
[----:B0-----:R-:W-:Y:S01]  /*1450*/  FFMA.FTZ R41, R72, R81, R82 ;  /* 0x0000005148297223 */ /* 0x001fe20000010052 */
[----:B------:R-:W-:Y:S01]  /*1460*/  HADD2.F32 R92, -RZ, R51.H0_H0 ;  /* 0x20000033ff5c7230 */ /* 0x000fe20000004100 */
[----:B------:R-:W-:Y:S01]  /*1470*/  FFMA.FTZ R40, R73, R74, R80 ;  /* 0x0000004a49287223 */ /* 0x000fe20000010050 */
[--C-:B------:R-:W-:Y:S01]  /*1480*/  HADD2.F32 R93, -RZ, R63.reuse.H0_H0 ;  /* 0x2000003fff5d7230 */ /* 0x100fe20000004100 */
[----:B------:R-:W-:Y:S01]  /*1490*/  FFMA.FTZ R94, R87, R88, R89 ;  /* 0x00000058575e7223 */ /* 0x000fe20000010059 */
[----:B------:R-:W-:Y:S01]  /*14a0*/  HADD2.F32 R96, -RZ, R63.H1_H1 ;  /* 0x3000003fff607230 */ /* 0x000fe20000004100 */
[----:B-----5:R-:W-:Y:S01]  /*14b0*/  MOV R42, R35 ;  /* 0x00000023002a7202 */ /* 0x020fe20000000f00 */
[----:B------:R-:W-:Y:S01]  /*14c0*/  HADD2.F32 R63, -RZ, R32.H1_H1 ;  /* 0x30000020ff3f7230 */ /* 0x000fe20000004100 */
[----:B------:R-:W-:Y:S01]  /*14d0*/  FFMA.FTZ R98, R92, R93, R94 ;  /* 0x0000005d5c627223 */ /* 0x000fe2000001005e */
[----:B------:R-:W-:Y:S01]  /*14e0*/  HADD2.F32 R93, -RZ, R51.H1_H1 ;  /* 0x30000033ff5d7230 */ /* 0x000fe20000004100 */
[----:B------:R-:W-:Y:S01]  /*14f0*/  ISETP.NE.AND P0, PT, R44, RZ, PT ;  /* 0x000000ff2c00720c */ /* 0x000fe20003f05270 */
[----:B------:R-:W-:Y:S01]  /*1500*/  HADD2.F32 R92, -RZ, R53.H1_H1 ;  /* 0x30000035ff5c7230 */ /* 0x000fe20000004100 */
[----:B------:R-:W-:Y:S01]  /*1510*/  BSSY B0, `(.L_x_996) ;  /* 0x00000d8000007945 */ /* 0x000fe20003800000 */
[----:B------:R-:W-:Y:S01]  /*1520*/  HADD2.F32 R94, -RZ, R47.H1_H1 ;  /* 0x3000002fff5e7230 */ /* 0x000fe20000004100 */
[----:B------:R-:W-:Y:S01]  /*1530*/  FFMA.FTZ R99, R93, R96, R98 ;  /* 0x000000605d637223 */ /* 0x000fe20000010062 */
[----:B------:R-:W-:Y:S01]  /*1540*/  HADD2.F32 R95, -RZ, R60.H1_H1 ;  /* 0x3000003cff5f7230 */ /* 0x000fe20000004100 */
[----:B------:R-:W-:Y:S01]  /*1550*/  FMUL.FTZ R101, R92, R63 ;  /* 0x0000003f5c657220 */ /* 0x000fe20000410000 */
[----:B------:R-:W-:-:S02]  /*1560*/  HADD2.F32 R63, -RZ, R53.H0_H0 ;  /* 0x20000035ff3f7230 */ /* 0x000fc40000004100 */
[----:B------:R-:W-:Y:S01]  /*1570*/  HADD2.F32 R98, -RZ, R32.H0_H0 ;  /* 0x20000020ff627230 */ /* 0x000fe20000004100 */
[----:B------:R-:W-:Y:S01]  /*1580*/  FFMA.FTZ R97, R94, R95, R41 ;  /* 0x0000005f5e617223 */ /* 0x000fe20000010029 */
[--C-:B------:R-:W-:Y:S02]  /*1590*/  HADD2.F32 R92, -RZ, R36.reuse.H0_H0 ;  /* 0x20000024ff5c7230 */ /* 0x100fe40000004100 */
[----:B------:R-:W-:Y:S01]  /*15a0*/  HADD2.F32 R41, -RZ, R36.H1_H1 ;  /* 0x30000024ff297230 */ /* 0x000fe20000004100 */
[----:B------:R-:W-:Y:S01]  /*15b0*/  FFMA.FTZ R98, R63, R98, R101 ;  /* 0x000000623f627223 */ /* 0x000fe20000010065 */
[--C-:B------:R-:W-:Y:S02]  /*15c0*/  HADD2.F32 R36, -RZ, R37.reuse.H0_H0 ;  /* 0x20000025ff247230 */ /* 0x100fe40000004100 */
[----:B------:R-:W-:Y:S02]  /*15d0*/  HADD2.F32 R96, -RZ, R37.H1_H1 ;  /* 0x30000025ff607230 */ /* 0x000fe40000004100 */
[----:B------:R-:W-:-:S02]  /*15e0*/  HADD2.F32 R37, -RZ, R39.H0_H0 ;  /* 0x20000027ff257230 */ /* 0x000fc40000004100 */
[----:B------:R-:W-:Y:S02]  /*15f0*/  HADD2.F32 R32, -RZ, R39.H1_H1 ;  /* 0x30000027ff207230 */ /* 0x000fe40000004100 */
[----:B------:R-:W-:Y:S02]  /*1600*/  HADD2.F32 R39, -RZ, R0.H1_H1 ;  /* 0x30000000ff277230 */ /* 0x000fe40000004100 */
[----:B------:R-:W-:Y:S02]  /*1610*/  HADD2.F32 R93, -RZ, R48.H0_H0 ;  /* 0x20000030ff5d7230 */ /* 0x000fe40000004100 */
[----:B------:R-:W-:Y:S02]  /*1620*/  HADD2.F32 R100, -RZ, R61.H0_H0 ;  /* 0x2000003dff647230 */ /* 0x000fe40000004100 */
[----:B------:R-:W-:Y:S02]  /*1630*/  HADD2.F32 R0, -RZ, R56.H0_H0 ;  /* 0x20000038ff007230 */ /* 0x000fe40000004100 */
[----:B------:R-:W-:Y:S01]  /*1640*/  HADD2.F32 R63, -RZ, R33.H0_H0 ;  /* 0x20000021ff3f7230 */ /* 0x000fe20000004100 */
[----:B------:R-:W-:Y:S01]  /*1650*/  FFMA.FTZ R97, R93, R100, R97 ;  /* 0x000000645d617223 */ /* 0x000fe20000010061 */
[----:B------:R-:W-:-:S02]  /*1660*/  HADD2.F32 R48, -RZ, R48.H1_H1 ;  /* 0x30000030ff307230 */ /* 0x000fc40000004100 */
[----:B------:R-:W-:Y:S01]  /*1670*/  HADD2.F32 R56, -RZ, R56.H1_H1 ;  /* 0x30000038ff387230 */ /* 0x000fe20000004100 */
[----:B------:R-:W-:Y:S01]  /*1680*/  FFMA.FTZ R0, R0, R63, R98 ;  /* 0x0000003f00007223 */ /* 0x000fe20000010062 */
[----:B------:R-:W-:Y:S02]  /*1690*/  HADD2.F32 R61, -RZ, R61.H1_H1 ;  /* 0x3000003dff3d7230 */ /* 0x000fe40000004100 */
[----:B------:R-:W-:Y:S02]  /*16a0*/  HADD2.F32 R33, -RZ, R33.H1_H1 ;  /* 0x30000021ff217230 */ /* 0x000fe40000004100 */
[----:B------:R-:W-:Y:S01]  /*16b0*/  HADD2.F32 R95, -RZ, R52.H0_H0 ;  /* 0x20000034ff5f7230 */ /* 0x000fe20000004100 */
[----:B------:R-:W-:Y:S01]  /*16c0*/  FFMA.FTZ R97, R48, R61, R97 ;  /* 0x0000003d30617223 */ /* 0x000fe20000010061 */
[----:B------:R-:W-:Y:S01]  /*16d0*/  HADD2.F32 R102, -RZ, R64.H0_H0 ;  /* 0x20000040ff667230 */ /* 0x000fe20000004100 */
[----:B------:R-:W-:Y:S01]  /*16e0*/  FFMA.FTZ R56, R56, R33, R0 ;  /* 0x0000002138387223 */ /* 0x000fe20000010000 */
[----:B------:R-:W-:-:S02]  /*16f0*/  HADD2.F32 R58, -RZ, R58.H1_H1 ;  /* 0x3000003aff3a7230 */ /* 0x000fc40000004100 */
[----:B------:R-:W-:Y:S01]  /*1700*/  HADD2.F32 R0, -RZ, R54.H0_H0 ;  /* 0x20000036ff007230 */ /* 0x000fe20000004100 */
[----:B------:R-:W-:Y:S01]  /*1710*/  FFMA.FTZ R95, R95, R102, R99 ;  /* 0x000000665f5f7223 */ /* 0x000fe20000010063 */
[----:B------:R-:W-:Y:S01]  /*1720*/  HADD2.F32 R61, -RZ, R34.H0_H0 ;  /* 0x20000022ff3d7230 */ /* 0x000fe20000004100 */
[----:B------:R-:W-:Y:S01]  /*1730*/  FFMA.FTZ R58, R39, R58, R40 ;  /* 0x0000003a273a7223 */ /* 0x000fe20000010028 */
[----:B------:R-:W-:Y:S02]  /*1740*/  HADD2.F32 R52, -RZ, R52.H1_H1 ;  /* 0x30000034ff347230 */ /* 0x000fe40000004100 */
[----:B------:R-:W-:Y:S01]  /*1750*/  HADD2.F32 R93, -RZ, R64.H1_H1 ;  /* 0x30000040ff5d7230 */ /* 0x000fe20000004100 */
[----:B------:R-:W-:Y:S01]  /*1760*/  FFMA.FTZ R0, R0, R61, R56 ;  /* 0x0000003d00007223 */ /* 0x000fe20000010038 */
[----:B------:R-:W-:Y:S02]  /*1770*/  HADD2.F32 R33, -RZ, R45.H0_H0 ;  /* 0x2000002dff217230 */ /* 0x000fe40000004100 */
[----:B------:R-:W-:Y:S01]  /*1780*/  HADD2.F32 R54, -RZ, R54.H1_H1 ;  /* 0x30000036ff367230 */ /* 0x000fe20000004100 */
[----:B------:R-:W-:Y:S01]  /*1790*/  FFMA.FTZ R52, R52, R93, R95 ;  /* 0x0000005d34347223 */ /* 0x000fe2000001005f */
[----:B------:R-:W-:-:S02]  /*17a0*/  HADD2.F32 R40, -RZ, R59.H0_H0 ;  /* 0x2000003bff287230 */ /* 0x000fc40000004100 */
[----:B------:R-:W-:Y:S02]  /*17b0*/  HADD2.F32 R63, -RZ, R34.H1_H1 ;  /* 0x30000022ff3f7230 */ /* 0x000fe40000004100 */
[--C-:B------:R-:W-:Y:S01]  /*17c0*/  HADD2.F32 R94, -RZ, R38.reuse.H0_H0 ;  /* 0x20000026ff5e7230 */ /* 0x100fe20000004100 */
[----:B------:R-:W-:Y:S01]  /*17d0*/  FFMA.FTZ R40, R33, R40, R58 ;  /* 0x0000002821287223 */ /* 0x000fe2000001003a */
[----:B------:R-:W-:Y:S01]  /*17e0*/  HADD2.F32 R53, -RZ, R38.H1_H1 ;  /* 0x30000026ff357230 */ /* 0x000fe20000004100 */
[----:B------:R-:W-:Y:S01]  /*17f0*/  FFMA.FTZ R54, R54, R63, R0 ;  /* 0x0000003f36367223 */ /* 0x000fe20000010000 */
[----:B------:R-:W-:Y:S02]  /*1800*/  HADD2.F32 R38, -RZ, R49.H0_H0 ;  /* 0x20000031ff267230 */ /* 0x000fe40000004100 */
[----:B------:R-:W-:Y:S02]  /*1810*/  HADD2.F32 R93, -RZ, R62.H0_H0 ;  /* 0x2000003eff5d7230 */ /* 0x000fe40000004100 */
[----:B------:R-:W-:-:S02]  /*1820*/  HADD2.F32 R39, -RZ, R55.H0_H0 ;  /* 0x20000037ff277230 */ /* 0x000fc40000004100 */
[----:B------:R-:W-:Y:S01]  /*1830*/  HADD2.F32 R48, -RZ, R65.H0_H0 ;  /* 0x20000041ff307230 */ /* 0x000fe20000004100 */
[----:B------:R-:W-:Y:S01]  /*1840*/  FFMA.FTZ R93, R38, R93, R97 ;  /* 0x0000005d265d7223 */ /* 0x000fe20000010061 */
[----:B------:R-:W-:Y:S02]  /*1850*/  HADD2.F32 R0, -RZ, R57.H0_H0 ;  /* 0x20000039ff007230 */ /* 0x000fe40000004100 */
[----:B------:R-:W-:Y:S01]  /*1860*/  HADD2.F32 R33, -RZ, R42.H0_H0 ;  /* 0x2000002aff217230 */ /* 0x000fe20000004100 */
[----:B------:R-:W-:Y:S01]  /*1870*/  FFMA.FTZ R39, R39, R48, R52 ;  /* 0x0000003027277223 */ /* 0x000fe20000010034 */
[----:B------:R-:W-:Y:S02]  /*1880*/  HADD2.F32 R45, -RZ, R45.H1_H1 ;  /* 0x3000002dff2d7230 */ /* 0x000fe40000004100 */
[----:B------:R-:W-:Y:S01]  /*1890*/  HADD2.F32 R49, -RZ, R49.H1_H1 ;  /* 0x30000031ff317230 */ /* 0x000fe20000004100 */
[----:B------:R-:W-:Y:S01]  /*18a0*/  FFMA.FTZ R0, R0, R33, R54 ;  /* 0x0000002100007223 */ /* 0x000fe20000010036 */
[----:B------:R-:W-:-:S02]  /*18b0*/  HADD2.F32 R55, -RZ, R55.H1_H1 ;  /* 0x30000037ff377230 */ /* 0x000fc40000004100 */
[----:B------:R-:W-:Y:S02]  /*18c0*/  HADD2.F32 R57, -RZ, R57.H1_H1 ;  /* 0x30000039ff397230 */ /* 0x000fe40000004100 */
[----:B------:R-:W-:Y:S02]  /*18d0*/  HADD2.F32 R34, -RZ, R59.H1_H1 ;  /* 0x3000003bff227230 */ /* 0x000fe40000004100 */
[----:B------:R-:W-:Y:S02]  /*18e0*/  HADD2.F32 R62, -RZ, R62.H1_H1 ;  /* 0x3000003eff3e7230 */ /* 0x000fe40000004100 */
[----:B------:R-:W-:Y:S01]  /*18f0*/  HADD2.F32 R38, -RZ, R65.H1_H1 ;  /* 0x30000041ff267230 */ /* 0x000fe20000004100 */
[----:B------:R-:W-:Y:S01]  /*1900*/  FFMA.FTZ R34, R45, R34, R40 ;  /* 0x000000222d227223 */ /* 0x000fe20000010028 */
[----:B------:R-:W-:Y:S01]  /*1910*/  HADD2.F32 R42, -RZ, R42.H1_H1 ;  /* 0x3000002aff2a7230 */ /* 0x000fe20000004100 */
[----:B------:R-:W-:Y:S01]  /*1920*/  FFMA.FTZ R49, R49, R62, R93 ;  /* 0x0000003e31317223 */ /* 0x000fe2000001005d */
        /* <DEDUP_REMOVED lines=8> */
[--C-:B------:R-:W-:Y:S02]  /*19b0*/  HADD2.F32 R24, -RZ, R26.reuse.H0_H0 ;  /* 0x2000001aff187230 */ /* 0x100fe40000004100 */
[----:B------:R-:W-:Y:S02]  /*19c0*/  HADD2.F32 R85, -RZ, R26.H1_H1 ;  /* 0x3000001aff557230 */ /* 0x000fe40000004100 */
        /* <DEDUP_REMOVED lines=10> */
[----:B------:R-:W-:Y:S02]  /*1a70*/  HADD2.F32 R35, -RZ, R20.H0_H0 ;  /* 0x20000014ff237230 */ /* 0x000fe40000004100 */
[----:B------:R-:W-:Y:S02]  /*1a80*/  HADD2.F32 R68, -RZ, R4.H0_H0 ;  /* 0x20000004ff447230 */ /* 0x000fe40000004100 */
[----:B------:R-:W-:-:S02]  /*1a90*/  HADD2.F32 R7, -RZ, R16.H0_H0 ;  /* 0x20000010ff077230 */ /* 0x000fc40000004100 */
[----:B------:R-:W-:Y:S01]  /*1aa0*/  HADD2.F32 R27, -RZ, R12.H0_H0 ;  /* 0x2000000cff1b7230 */ /* 0x000fe20000004100 */
[----:B------:R-:W-:Y:S01]  /*1ab0*/  FFMA.FTZ R34, R35, R68, R34 ;  /* 0x0000004423227223 */ /* 0x000fe20000010022 */
[----:B------:R-:W-:Y:S01]  /*1ac0*/  HADD2.F32 R31, -RZ, R8.H0_H0 ;  /* 0x20000008ff1f7230 */ /* 0x000fe20000004100 */
[----:B------:R-:W-:Y:S01]  /*1ad0*/  FFMA.FTZ R7, R7, R82, R49 ;  /* 0x0000005207077223 */ /* 0x000fe20000010031 */
[----:B------:R-:W-:Y:S01]  /*1ae0*/  HADD2.F32 R43, -RZ, R20.H1_H1 ;  /* 0x30000014ff2b7230 */ /* 0x000fe20000004100 */
[----:B------:R-:W-:Y:S01]  /*1af0*/  FFMA.FTZ R27, R27, R88, R38 ;  /* 0x000000581b1b7223 */ /* 0x000fe20000010026 */
[----:B------:R-:W-:Y:S01]  /*1b00*/  HADD2.F32 R4, -RZ, R4.H1_H1 ;  /* 0x30000004ff047230 */ /* 0x000fe20000004100 */
[----:B------:R-:W-:Y:S01]  /*1b10*/  FFMA.FTZ R0, R31, R92, R0 ;  /* 0x0000005c1f007223 */ /* 0x000fe20000010000 */
[----:B------:R-:W-:Y:S02]  /*1b20*/  HADD2.F32 R74, -RZ, R16.H1_H1 ;  /* 0x30000010ff4a7230 */ /* 0x000fe40000004100 */
[----:B------:R-:W-:Y:S01]  /*1b30*/  HADD2.F32 R50, -RZ, R12.H1_H1 ;  /* 0x3000000cff327230 */ /* 0x000fe20000004100 */
[----:B------:R-:W-:Y:S01]  /*1b40*/  FFMA.FTZ R4, R43, R4, R34 ;  /* 0x000000042b047223 */ /* 0x000fe20000010022 */
[----:B------:R-:W-:Y:S01]  /*1b50*/  HADD2.F32 R8, -RZ, R8.H1_H1 ;  /* 0x30000008ff087230 */ /* 0x000fe20000004100 */
[----:B------:R-:W-:Y:S01]  /*1b60*/  FFMA.FTZ R7, R74, R83, R7 ;  /* 0x000000534a077223 */ /* 0x000fe20000010007 */
[----:B------:R-:W-:Y:S01]  /*1b70*/  HADD2.F32 R20, -RZ, R21.H0_H0 ;  /* 0x20000015ff147230 */ /* 0x000fe20000004100 */
[----:B------:R-:W-:Y:S01]  /*1b80*/  FFMA.FTZ R27, R50, R89, R27 ;  /* 0x00000059321b7223 */ /* 0x000fe2000001001b */
[----:B------:R-:W-:Y:S01]  /*1b90*/  HADD2.F32 R69, -RZ, R5.H0_H0 ;  /* 0x20000005ff457230 */ /* 0x000fe20000004100 */
[----:B------:R-:W-:Y:S01]  /*1ba0*/  FFMA.FTZ R0, R8, R41, R0 ;  /* 0x0000002908007223 */ /* 0x000fe20000010000 */
        /* <DEDUP_REMOVED lines=44> */
[----:B------:R-:W-:Y:S01]  /*1e70*/  HADD2.F32 R15, -RZ, R15.H1_H1 ;  /* 0x3000000fff0f7230 */ /* 0x000fe20000004100 */
[----:B------:R-:W-:Y:S01]  /*1e80*/  FFMA.FTZ R4, R23, R72, R4 ;  /* 0x0000004817047223 */ /* 0x000fe20000010004 */
[----:B------:R-:W-:Y:S01]  /*1e90*/  HADD2.F32 R11, -RZ, R11.H1_H1 ;  /* 0x3000000bff0b7230 */ /* 0x000fe20000004100 */
[----:B------:R-:W-:-:S02]  /*1ea0*/  FFMA.FTZ R7, R19, R26, R7 ;  /* 0x0000001a13077223 */ /* 0x000fc40000010007 */
[----:B------:R-:W-:Y:S01]  /*1eb0*/  FFMA.FTZ R12, R15, R30, R12 ;  /* 0x0000001e0f0c7223 */ /* 0x000fe2000001000c */
[----:B------:R-:W0:Y:S01]  /*1ec0*/  SHFL.BFLY PT, R5, R4, 0x8, 0x1f ;  /* 0x0d001f0004057f89 */ /* 0x000e2200000e0000 */
[----:B------:R-:W-:-:S03]  /*1ed0*/  FFMA.FTZ R32, R11, R32, R0 ;  /* 0x000000200b207223 */ /* 0x000fc60000010000 */
[----:B------:R-:W1:Y:S04]  /*1ee0*/  SHFL.BFLY PT, R0, R7, 0x8, 0x1f ;  /* 0x0d001f0007007f89 */ /* 0x000e6800000e0000 */
[----:B------:R-:W2:Y:S04]  /*1ef0*/  SHFL.BFLY PT, R9, R12, 0x8, 0x1f ;  /* 0x0d001f000c097f89 */ /* 0x000ea800000e0000 */
[----:B------:R-:W3:Y:S01]  /*1f00*/  SHFL.BFLY PT, R11, R32, 0x8, 0x1f ;  /* 0x0d001f00200b7f89 */ /* 0x000ee200000e0000 */
[----:B0-----:R-:W-:Y:S02]  /*1f10*/  FADD.FTZ R5, R4, R5 ;  /* 0x0000000504057221 */ /* 0x001fe40000010000 */
[----:B-1----:R-:W-:-:S03]  /*1f20*/  FADD.FTZ R6, R7, R0 ;  /* 0x0000000007067221 */ /* 0x002fc60000010000 */
[----:B------:R-:W0:Y:S01]  /*1f30*/  SHFL.BFLY PT, R0, R5, 0x4, 0x1f ;  /* 0x0c801f0005007f89 */ /* 0x000e2200000e0000 */
[----:B--2---:R-:W-:-:S03]  /*1f40*/  FADD.FTZ R8, R12, R9 ;  /* 0x000000090c087221 */ /* 0x004fc60000010000 */
[----:B------:R-:W1:Y:S01]  /*1f50*/  SHFL.BFLY PT, R9, R6, 0x4, 0x1f ;  /* 0x0c801f0006097f89 */ /* 0x000e6200000e0000 */
[----:B---3--:R-:W-:-:S03]  /*1f60*/  FADD.FTZ R13, R32, R11 ;  /* 0x0000000b200d7221 */ /* 0x008fc60000010000 */
[----:B------:R-:W2:Y:S04]  /*1f70*/  SHFL.BFLY PT, R11, R8, 0x4, 0x1f ;  /* 0x0c801f00080b7f89 */ /* 0x000ea800000e0000 */
[----:B------:R-:W3:Y:S01]  /*1f80*/  SHFL.BFLY PT, R4, R13, 0x4, 0x1f ;  /* 0x0c801f000d047f89 */ /* 0x000ee200000e0000 */
[----:B0-----:R-:W-:Y:S02]  /*1f90*/  FADD.FTZ R0, R5, R0 ;  /* 0x0000000005007221 */ /* 0x001fe40000010000 */
[----:B-1----:R-:W-:-:S03]  /*1fa0*/  FADD.FTZ R9, R6, R9 ;  /* 0x0000000906097221 */ /* 0x002fc60000010000 */
[----:B------:R-:W0:Y:S01]  /*1fb0*/  SHFL.BFLY PT, R7, R0, 0x2, 0x1f ;  /* 0x0c401f0000077f89 */ /* 0x000e2200000e0000 */
[----:B--2---:R-:W-:Y:S02]  /*1fc0*/  FADD.FTZ R11, R8, R11 ;  /* 0x0000000b080b7221 */ /* 0x004fe40000010000 */
[----:B---3--:R-:W-:-:S03]  /*1fd0*/  FADD.FTZ R12, R13, R4 ;  /* 0x000000040d0c7221 */ /* 0x008fc60000010000 */
[----:B------:R-:W1:Y:S04]  /*1fe0*/  SHFL.BFLY PT, R10, R11, 0x2, 0x1f ;  /* 0x0c401f000b0a7f89 */ /* 0x000e6800000e0000 */
[----:B------:R-:W2:Y:S04]  /*1ff0*/  SHFL.BFLY PT, R4, R9, 0x2, 0x1f ;  /* 0x0c401f0009047f89 */ /* 0x000ea800000e0000 */
[----:B------:R-:W3:Y:S01]  /*2000*/  SHFL.BFLY PT, R15, R12, 0x2, 0x1f ;  /* 0x0c401f000c0f7f89 */ /* 0x000ee200000e0000 */
[----:B0-----:R-:W-:Y:S02]  /*2010*/  FADD.FTZ R7, R0, R7 ;  /* 0x0000000700077221 */ /* 0x001fe40000010000 */
[----:B-1----:R-:W-:-:S02]  /*2020*/  FADD.FTZ R10, R11, R10 ;  /* 0x0000000a0b0a7221 */ /* 0x002fc40000010000 */
[----:B--2---:R-:W-:-:S03]  /*2030*/  FADD.FTZ R5, R9, R4 ;  /* 0x0000000409057221 */ /* 0x004fc60000010000 */
[----:B------:R-:W0:Y:S01]  /*2040*/  SHFL.BFLY PT, R13, R10, 0x1, 0x1f ;  /* 0x0c201f000a0d7f89 */ /* 0x000e2200000e0000 */
[----:B---3--:R-:W-:-:S03]  /*2050*/  FADD.FTZ R15, R12, R15 ;  /* 0x0000000f0c0f7221 */ /* 0x008fc60000010000 */
[----:B------:R-:W1:Y:S04]  /*2060*/  SHFL.BFLY PT, R4, R7, 0x1, 0x1f ;  /* 0x0c201f0007047f89 */ /* 0x000e6800000e0000 */
[----:B------:R-:W2:Y:S04]  /*2070*/  SHFL.BFLY PT, R6, R5, 0x1, 0x1f ;  /* 0x0c201f0005067f89 */ /* 0x000ea800000e0000 */
[----:B------:R-:W3:Y:S01]  /*2080*/  SHFL.BFLY PT, R0, R15, 0x1, 0x1f ;  /* 0x0c201f000f007f89 */ /* 0x000ee200000e0000 */
[----:B0-----:R-:W-:Y:S02]  /*2090*/  FADD.FTZ R9, R10, R13 ;  /* 0x0000000d0a097221 */ /* 0x001fe40000010000 */
[----:B-1----:R-:W-:-:S02]  /*20a0*/  FADD.FTZ R8, R7, R4 ;  /* 0x0000000407087221 */ /* 0x002fc40000010000 */
[----:B--2---:R-:W-:Y:S02]  /*20b0*/  FADD.FTZ R6, R5, R6 ;  /* 0x0000000605067221 */ /* 0x004fe40000010000 */
[----:B---3--:R-:W-:Y:S01]  /*20c0*/  FADD.FTZ R11, R15, R0 ;  /* 0x000000000f0b7221 */ /* 0x008fe20000010000 */
[----:B------:R-:W-:Y:S05]  /*20d0*/  @P0 BRA `(.L_x_997) ;  /* 0x000001b000000947 */ /* 0x000fea0003800000 */
[----:B------:R-:W-:Y:S01]  /*20e0*/  ULDC.64 UR16, c[0x0][0x1c8] ;  /* 0x0000720000107ab9 */ /* 0x000fe20000000a00 */
[----:B------:R-:W-:Y:S01]  /*20f0*/  ISETP.GE.AND P0, PT, R79, UR8, PT ;  /* 0x000000084f007c0c */ /* 0x000fe2000bf06270 */
[----:B------:R-:W-:Y:S01]  /*2100*/  USHF.R.S32.HI UR5, URZ, 0x1f, UR4 ;  /* 0x0000001f3f057899 */ /* 0x000fe20008011404 */
[----:B------:R-:W-:Y:S01]  /*2110*/  ISETP.GE.AND P3, PT, R2, UR8, PT ;  /* 0x0000000802007c0c */ /* 0x000fe2000bf66270 */
[----:B------:R-:W-:Y:S01]  /*2120*/  UIMAD UR9, UR15, UR16, URZ ;  /* 0x000000100f0972a4 */ /* 0x000fe2000f8e023f */
[----:B------:R-:W-:Y:S01]  /*2130*/  ISETP.GE.AND P2, PT, R76, UR8, PT ;  /* 0x000000084c007c0c */ /* 0x000fe2000bf46270 */
[----:B------:R-:W-:Y:S01]  /*2140*/  UIMAD.WIDE.U32 UR6, UR12, UR16, UR4 ;  /* 0x000000100c0672a5 */ /* 0x000fe2000f8e0004 */
[----:B------:R-:W-:Y:S01]  /*2150*/  FSEL R11, R11, RZ, !P0 ;  /* 0x000000ff0b0b7208 */ /* 0x000fe20004000000 */
[----:B------:R-:W-:Y:S01]  /*2160*/  UIMAD UR9, UR12, UR17, UR9 ;  /* 0x000000110c0972a4 */ /* 0x000fe2000f8e0209 */
[----:B------:R-:W-:-:S02]  /*2170*/  FSEL R7, R6, RZ, !P2 ;  /* 0x000000ff06077208 */ /* 0x000fc40005000000 */
[----:B------:R-:W-:Y:S02]  /*2180*/  ULDC.64 UR16, c[0x0][0x1d0] ;  /* 0x0000740000107ab9 */ /* 0x000fe40000000a00 */
[----:B------:R-:W-:Y:S02]  /*2190*/  UIADD3 UR7, UR7, UR9, URZ ;  /* 0x0000000907077290 */ /* 0x000fe4000fffe03f */
[----:B------:R-:W-:Y:S02]  /*21a0*/  UIMAD UR5, UR18, UR16, URZ ;  /* 0x00000010120572a4 */ /* 0x000fe4000f8e023f */
[----:B------:R-:W-:Y:S02]  /*21b0*/  UIMAD.WIDE.U32 UR6, UR14, UR16, UR6 ;  /* 0x000000100e0672a5 */ /* 0x000fe4000f8e0006 */
[----:B------:R-:W-:-:S04]  /*21c0*/  UIMAD UR5, UR14, UR17, UR5 ;  /* 0x000000110e0572a4 */ /* 0x000fc8000f8e0205 */
[----:B------:R-:W-:Y:S02]  /*21d0*/  IADD3 R0, P1, R2, UR6, RZ ;  /* 0x0000000602007c10 */ /* 0x000fe4000ff3e0ff */
[----:B------:R-:W-:Y:S02]  /*21e0*/  MOV R5, UR5 ;  /* 0x0000000500057c02 */ /* 0x000fe40008000f00 */
[----:B------:R-:W-:Y:S02]  /*21f0*/  LEA R4, P4, R0, c[0x0][0x1b0], 0x2 ;  /* 0x00006c0000047a11 */ /* 0x000fe400078810ff */
[----:B------:R-:W-:Y:S02]  /*2200*/  IADD3.X R3, R3, UR7, R5, P1, !PT ;  /* 0x0000000703037c10 */ /* 0x000fe40008ffe405 */
[----:B------:R-:W-:Y:S02]  /*2210*/  ISETP.GE.AND P1, PT, R78, UR8, PT ;  /* 0x000000084e007c0c */ /* 0x000fe4000bf26270 */
[----:B------:R-:W-:-:S02]  /*2220*/  LEA.HI.X R5, R0, c[0x0][0x1b4], R3, 0x2, P4 ;  /* 0x00006d0000057a11 */ /* 0x000fc400020f1403 */
[----:B------:R-:W-:Y:S02]  /*2230*/  FSEL R3, R8, RZ, !P3 ;  /* 0x000000ff08037208 */ /* 0x000fe40005800000 */
[----:B------:R-:W-:Y:S01]  /*2240*/  FSEL R9, R9, RZ, !P1 ;  /* 0x000000ff09097208 */ /* 0x000fe20004800000 */
[----:B------:R0:W-:Y:S04]  /*2250*/  STG.E [R4.64+0x40], R7 ;  /* 0x0000400704007986 */ /* 0x0001e8000c10190a */
[----:B------:R0:W-:Y:S04]  /*2260*/  STG.E [R4.64], R3 ;  /* 0x0000000304007986 */ /* 0x0001e8000c10190a */
[----:B------:R0:W-:Y:S04]  /*2270*/  STG.E [R4.64+0x80], R9 ;  /* 0x0000800904007986 */ /* 0x0001e8000c10190a */
[----:B------:R0:W-:Y:S02]  /*2280*/  STG.E [R4.64+0xc0], R11 ;  /* 0x0000c00b04007986 */ /* 0x0001e4000c10190a */
.L_x_997:
[----:B------:R-:W-:Y:S05]  /*2290*/  BSYNC B0 ;  /* 0x0000000000007941 */ /* 0x000fea0003800000 */
.L_x_996:
[----:B------:R-:W-:Y:S01]  /*22a0*/  ULDC UR5, c[0x0][0x168] ;  /* 0x00005a0000057ab9 */ /* 0x000fe20000000800 */
[----:B------:R-:W-:Y:S01]  /*22b0*/  BSSY B0, `(.L_x_998) ;  /* 0x0000020000007945 */ /* 0x000fe20003800000 */
[----:B------:R-:W-:-:S04]  /*22c0*/  UIADD3 UR5, UR5, 0x3f, URZ ;  /* 0x0000003f05057890 */ /* 0x000fc8000fffe03f */
[----:B------:R-:W-:Y:S02]  /*22d0*/  USHF.R.S32.HI UR6, URZ, 0x1f, UR5 ;  /* 0x0000001f3f067899 */ /* 0x000fe40008011405 */
[----:B------:R-:W-:Y:S02]  /*22e0*/  UIMAD UR7, UR13, -0x40, UR5 ;  /* 0xffffffc00d0778a4 */ /* 0x000fe4000f8e0205 */
[----:B------:R-:W-:-:S04]  /*22f0*/  ULEA.HI UR6, UR6, UR5, URZ, 0x6 ;  /* 0x0000000506067291 */ /* 0x000fc8000f8f303f */
[----:B------:R-:W-:-:S04]  /*2300*/  ULOP3.LUT UR6, UR6, 0xffffffc0, URZ, 0xc0, !UPT ;  /* 0xffffffc006067892 */ /* 0x000fc8000f8ec03f */
[----:B------:R-:W-:-:S06]  /*2310*/  UIADD3 UR6, UR7, UR6, -UR5 ;  /* 0x0000000607067290 */ /* 0x000fcc000fffe805 */
[----:B------:R-:W-:-:S04]  /*2320*/  ISETP.GE.AND P0, PT, R46, UR6, PT ;  /* 0x000000062e007c0c */ /* 0x000fc8000bf06270 */
[----:B------:R-:W-:-:S13]  /*2330*/  ISETP.GT.OR P0, PT, R46, 0x3f, P0 ;  /* 0x0000003f2e00780c */ /* 0x000fda0000704670 */
[----:B------:R-:W-:Y:S05]  /*2340*/  @P0 BRA `(.L_x_999) ;  /* 0x0000016000000947 */ /* 0x000fea0003800000 */
[----:B0-----:R-:W-:Y:S01]  /*2350*/  IMAD.U32 R3, RZ, RZ, UR4 ;  /* 0x00000004ff037e24 */ /* 0x001fe2000f8e00ff */
[----:B------:R-:W-:Y:S01]  /*2360*/  SHF.R.S32.HI R0, RZ, 0x1f, R46 ;  /* 0x0000001fff007819 */ /* 0x000fe2000001142e */
[----:B------:R-:W-:Y:S01]  /*2370*/  ULDC.64 UR6, c[0x0][0x1f8] ;  /* 0x00007e0000067ab9 */ /* 0x000fe20000000a00 */
[----:B------:R-:W-:Y:S01]  /*2380*/  IADD3 R2, P0, R46, UR4, RZ ;  /* 0x000000042e027c10 */ /* 0x000fe2000ff1e0ff */
[----:B------:R-:W-:Y:S01]  /*2390*/  UIMAD UR5, UR15, UR6, URZ ;  /* 0x000000060f0572a4 */ /* 0x000fe2000f8e023f */
[----:B------:R-:W-:Y:S02]  /*23a0*/  MOV R5, UR12 ;  /* 0x0000000c00057c02 */ /* 0x000fe40008000f00 */
[----:B------:R-:W-:Y:S01]  /*23b0*/  LEA.HI.X.SX32 R3, R3, R0, 0x1, P0 ;  /* 0x0000000003037211 */ /* 0x000fe200000f0eff */
[----:B------:R-:W-:Y:S01]  /*23c0*/  UIMAD UR5, UR12, UR7, UR5 ;  /* 0x000000070c0572a4 */ /* 0x000fe2000f8e0205 */
[C---:B------:R-:W-:Y:S01]  /*23d0*/  FMUL.FTZ R0, R77.reuse, 1.4426950216293334961 ;  /* 0x3fb8aa3b4d007820 */ /* 0x040fe20000410000 */
[----:B------:R-:W-:Y:S01]  /*23e0*/  FSETP.NEU.FTZ.AND P0, PT, R77, -INF , PT ;  /* 0xff8000004d00780b */ /* 0x000fe20003f1d000 */
[----:B------:R-:W-:Y:S01]  /*23f0*/  ULDC.64 UR6, c[0x0][0x200] ;  /* 0x0000800000067ab9 */ /* 0x000fe20000000a00 */
[----:B------:R-:W-:Y:S01]  /*2400*/  IMAD.WIDE.U32 R2, R5, c[0x0][0x1f8], R2 ;  /* 0x00007e0005027a25 */ /* 0x000fe200078e0002 */
[----:B------:R-:W-:Y:S01]  /*2410*/  UIMAD UR6, UR18, UR6, URZ ;  /* 0x00000006120672a4 */ /* 0x000fe2000f8e023f */
[----:B------:R-:W-:-:S03]  /*2420*/  MOV R5, UR14 ;  /* 0x0000000e00057c02 */ /* 0x000fc60008000f00 */
[----:B------:R-:W-:Y:S01]  /*2430*/  IADD3 R3, R3, UR5, RZ ;  /* 0x0000000503037c10 */ /* 0x000fe2000fffe0ff */
[----:B------:R-:W-:-:S04]  /*2440*/  UIMAD UR6, UR14, UR7, UR6 ;  /* 0x000000070e0672a4 */ /* 0x000fc8000f8e0206 */
[----:B------:R-:W-:-:S05]  /*2450*/  IMAD.WIDE.U32 R2, R5, c[0x0][0x200], R2 ;  /* 0x0000800005027a25 */ /* 0x000fca00078e0002 */
[----:B------:R-:W-:Y:S02]  /*2460*/  IADD3 R3, R3, UR6, RZ ;  /* 0x0000000603037c10 */ /* 0x000fe4000fffe0ff */
[----:B------:R-:W-:-:S04]  /*2470*/  LEA R4, P1, R2, c[0x0][0x1f0], 0x2 ;  /* 0x00007c0002047a11 */ /* 0x000fc800078210ff */
[----:B------:R-:W-:Y:S02]  /*2480*/  LEA.HI.X R5, R2, c[0x0][0x1f4], R3, 0x2, P1 ;  /* 0x00007d0002057a11 */ /* 0x000fe400008f1403 */
[----:B------:R-:W-:-:S05]  /*2490*/  FSEL R3, R0, RZ, P0 ;  /* 0x000000ff00037208 */ /* 0x000fca0000000000 */
[----:B------:R0:W-:Y:S02]  /*24a0*/  STG.E [R4.64], R3 ;  /* 0x0000000304007986 */ /* 0x0001e4000c10190a */
.L_x_999:
[----:B------:R-:W-:Y:S05]  /*24b0*/  BSYNC B0 ;  /* 0x0000000000007941 */ /* 0x000fea0003800000 */
.L_x_998:
[----:B------:R-:W-:Y:S01]  /*24c0*/  USHF.L.U32 UR5, UR13, 0xe, URZ ;  /* 0x0000000e0d057899 */ /* 0x000fe2000800063f */
[----:B------:R-:W-:Y:S01]  /*24d0*/  IMAD.SHL.U32 R2, R46, 0x4, RZ ;  /* 0x000000042e027824 */ /* 0x000fe200078e00ff */
[----:B------:R-:W-:Y:S01]  /*24e0*/  ULDC.64 UR6, c[0x0][0x220] ;  /* 0x0000880000067ab9 */ /* 0x000fe20000000a00 */
[----:B0-----:R-:W-:-:S03]  /*24f0*/  MOV R5, UR12 ;  /* 0x0000000c00057c02 */ /* 0x001fc60008000f00 */
[----:B------:R-:W-:Y:S02]  /*2500*/  SHF.R.S32.HI R0, RZ, 0x1f, R2 ;  /* 0x0000001fff007819 */ /* 0x000fe40000011402 */
[----:B------:R-:W-:Y:S02]  /*2510*/  IADD3 R2, P0, R2, UR5, RZ ;  /* 0x0000000502027c10 */ /* 0x000fe4000ff1e0ff */
[----:B------:R-:W-:Y:S01]  /*2520*/  MOV R3, UR5 ;  /* 0x0000000500037c02 */ /* 0x000fe20008000f00 */
[----:B------:R-:W-:-:S03]  /*2530*/  UIMAD UR5, UR15, UR6, URZ ;  /* 0x000000060f0572a4 */ /* 0x000fc6000f8e023f */
[----:B------:R-:W-:Y:S01]  /*2540*/  LEA.HI.X.SX32 R3, R3, R0, 0x1, P0 ;  /* 0x0000000003037211 */ /* 0x000fe200000f0eff */
[----:B------:R-:W-:Y:S01]  /*2550*/  UIMAD UR5, UR12, UR7, UR5 ;  /* 0x000000070c0572a4 */ /* 0x000fe2000f8e0205 */
[----:B------:R-:W-:Y:S02]  /*2560*/  ISETP.NE.U32.AND P0, PT, RZ, c[0x0][0x238], PT ;  /* 0x00008e00ff007a0c */ /* 0x000fe40003f05070 */
[----:B------:R-:W-:Y:S01]  /*2570*/  ULDC.64 UR6, c[0x0][0x228] ;  /* 0x00008a0000067ab9 */ /* 0x000fe20000000a00 */
[----:B------:R-:W-:Y:S01]  /*2580*/  IMAD.WIDE.U32 R2, R5, c[0x0][0x220], R2 ;  /* 0x0000880005027a25 */ /* 0x000fe200078e0002 */
[----:B------:R-:W-:Y:S01]  /*2590*/  UIMAD UR6, UR18, UR6, URZ ;  /* 0x00000006120672a4 */ /* 0x000fe2000f8e023f */
[----:B------:R-:W-:Y:S02]  /*25a0*/  ISETP.NE.AND.EX P0, PT, RZ, c[0x0][0x23c], PT, P0 ;  /* 0x00008f00ff007a0c */ /* 0x000fe40003f05300 */
[----:B------:R-:W-:Y:S01]  /*25b0*/  IMAD.U32 R5, RZ, RZ, UR14 ;  /* 0x0000000eff057e24 */ /* 0x000fe2000f8e00ff */
[----:B------:R-:W-:Y:S01]  /*25c0*/  IADD3 R3, R3, UR5, RZ ;  /* 0x0000000503037c10 */ /* 0x000fe2000fffe0ff */
[----:B------:R-:W-:Y:S01]  /*25d0*/  UIMAD UR6, UR14, UR7, UR6 ;  /* 0x000000070e0672a4 */ /* 0x000fe2000f8e0206 */
[----:B------:R-:W-:-:S03]  /*25e0*/  ISETP.NE.OR P0, PT, R46, RZ, !P0 ;  /* 0x000000ff2e00720c */ /* 0x000fc60004705670 */
[----:B------:R-:W-:-:S05]  /*25f0*/  IMAD.WIDE.U32 R2, R5, c[0x0][0x228], R2 ;  /* 0x00008a0005027a25 */ /* 0x000fca00078e0002 */
[----:B------:R-:W-:Y:S02]  /*2600*/  IADD3 R3, R3, UR6, RZ ;  /* 0x0000000603037c10 */ /* 0x000fe4000fffe0ff */
[----:B------:R-:W-:-:S04]  /*2610*/  LEA R4, P1, R2, c[0x0][0x208], 0x2 ;  /* 0x0000820002047a11 */ /* 0x000fc800078210ff */
[----:B------:R-:W-:-:S05]  /*2620*/  LEA.HI.X R5, R2, c[0x0][0x20c], R3, 0x2, P1 ;  /* 0x0000830002057a11 */ /* 0x000fca00008f1403 */
[----:B------:R0:W-:Y:S04]  /*2630*/  STG.E.128 [R4.64], RZ ;  /* 0x000000ff04007986 */ /* 0x0001e8000c101d0a */
[----:B------:R0:W-:Y:S04]  /*2640*/  STG.E.128 [R4.64+0x1000], RZ ;  /* 0x001000ff04007986 */ /* 0x0001e8000c101d0a */
        /* <DEDUP_REMOVED lines=15> */
[----:B------:R-:W-:Y:S02]  /*2740*/  ULDC UR4, c[0x0][0x230] ;  /* 0x00008c0000047ab9 */ /* 0x000fe40000000800 */
[----:B------:R-:W-:-:S02]  /*2750*/  UIMAD UR4, UR13, UR4, UR14 ;  /* 0x000000040d0472a4 */ /* 0x000fc4000f8e020e */
[----:B------:R-:W-:Y:S02]  /*2760*/  ULDC UR6, c[0x0][0x170] ;  /* 0x00005c0000067ab9 */ /* 0x000fe40000000800 */
[----:B------:R-:W-:Y:S02]  /*2770*/  UIMAD UR6, UR4, UR6, UR12 ;  /* 0x00000006040672a4 */ /* 0x000fe4000f8e020c */
[----:B------:R-:W-:Y:S02]  /*2780*/  UMOV UR7, 0x4 ;  /* 0x0000000400077882 */ /* 0x000fe40000000000 */
[----:B------:R-:W-:Y:S02]  /*2790*/  ULDC.64 UR4, c[0x0][0x238] ;  /* 0x00008e0000047ab9 */ /* 0x000fe40000000a00 */
[----:B------:R-:W-:-:S06]  /*27a0*/  UIMAD.WIDE UR4, UR6, UR7, UR4 ;  /* 0x00000007060472a5 */ /* 0x000fcc000f8e0204 */
[----:B------:R-:W-:Y:S02]  /*27b0*/  MOV R2, UR4 ;  /* 0x0000000400027c02 */ /* 0x000fe40008000f00 */
[----:B------:R-:W-:-:S05]  /*27c0*/  MOV R3, UR5 ;  /* 0x0000000500037c02 */ /* 0x000fca0008000f00 */
[----:B------:R-:W-:Y:S01]  /*27d0*/  STG.E [R2.64], RZ ;  /* 0x000000ff02007986 */ /* 0x000fe2000c10190a */
[----:B------:R-:W-:Y:S05]  /*27e0*/  EXIT ;  /* 0x000000000000794d */ /* 0x000fea0003800000 */
.L_x_1000:
        /* <DEDUP_REMOVED lines=9> */
.L_x_1171:


//--------------------- .text._ZN7cutlass13device_kernelIN5flash19enable_sm80_to_sm89INS1_16FlashAttnBwdSm80INS1_25CollectiveMainloopBwdSm80ILi1ELi1EN4cute5tupleIJNS5_1CILi64EEES8_NS7_ILi256EEEEEENS_6half_tEfNS_4arch4Sm80ELb1ELb0ELb0ELb1ELb0ELb0ELb0ELb0ELi2ELi4ELi2ELi2ELb0EEENS1_21CollectiveEpilogueBwdISA_SB_SD_Li256ELb1ELb0ELi4EEENS1_25SingleTileBwdLPTSchedulerILb1ELi64ELb0EEEEEEEEEvNT_6ParamsE --------------------------
	.section	.text._ZN7cutlass13device_kernelIN5flash19enable_sm80_to_sm89INS1_16FlashAttnBwdSm80INS1_25CollectiveMainloopBwdSm80ILi1ELi1EN4cute5tupleIJNS5_1CILi64EEES8_NS7_ILi256EEEEEENS_6half_tEfNS_4arch4Sm80ELb1ELb0ELb0ELb1ELb0ELb0ELb0ELb0ELi2ELi4ELi2ELi2ELb0EEENS1_21CollectiveEpilogueBwdISA_SB_SD_Li256ELb1ELb0ELi4EEENS1_25SingleTileBwdLPTSchedulerILb1ELi64ELb0EEEEEEEEEvNT_6ParamsE,"ax",@progbits
	.sectioninfo	@"SHI_REGISTERS=255"
	.align	128
.text._ZN7cutlass13device_kernelIN5flash19enable_sm80_to_sm89INS1_16FlashAttnBwdSm80INS1_25CollectiveMainloopBwdSm80ILi1ELi1EN4cute5tupleIJNS5_1CILi64EEES8_NS7_ILi256EEEEEENS_6half_tEfNS_4arch4Sm80ELb1ELb0ELb0ELb1ELb0ELb0ELb0ELb0ELi2ELi4ELi2ELi2ELb0EEENS1_21CollectiveEpilogueBwdISA_SB_SD_Li256ELb1ELb0ELi4EEENS1_25SingleTileBwdLPTSchedulerILb1ELi64ELb0EEEEEEEEEvNT_6ParamsE:
        .type           _ZN7cutlass13device_kernelIN5flash19enable_sm80_to_sm89INS1_16FlashAttnBwdSm80INS1_25CollectiveMainloopBwdSm80ILi1ELi1EN4cute5tupleIJNS5_1CILi64EEES8_NS7_ILi256EEEEEENS_6half_tEfNS_4arch4Sm80ELb1ELb0ELb0ELb1ELb0ELb0ELb0ELb0ELi2ELi4ELi2ELi2ELb0EEENS1_21CollectiveEpilogueBwdISA_SB_SD_Li256ELb1ELb0ELi4EEENS1_25SingleTileBwdLPTSchedulerILb1ELi64ELb0EEEEEEEEEvNT_6ParamsE,@function
        .size           _ZN7cutlass13device_kernelIN5flash19enable_sm80_to_sm89INS1_16FlashAttnBwdSm80INS1_25CollectiveMainloopBwdSm80ILi1ELi1EN4cute5tupleIJNS5_1CILi64EEES8_NS7_ILi256EEEEEENS_6half_tEfNS_4arch4Sm80ELb1ELb0ELb0ELb1ELb0ELb0ELb0ELb0ELi2ELi4ELi2ELi2ELb0EEENS1_21CollectiveEpilogueBwdISA_SB_SD_Li256ELb1ELb0ELi4EEENS1_25SingleTileBwdLPTSchedulerILb1ELi64ELb0EEEEEEEEEvNT_6ParamsE,(.L_x_1172 - _ZN7cutlass13device_kernelIN5flash19enable_sm80_to_sm89INS1_16FlashAttnBwdSm80INS1_25CollectiveMainloopBwdSm80ILi1ELi1EN4cute5tupleIJNS5_1CILi64EEES8_NS7_ILi256EEEEEENS_6half_tEfNS_4arch4Sm80ELb1ELb0ELb0ELb1ELb0ELb0ELb0ELb0ELi2ELi4ELi2ELi2ELb0EEENS1_21CollectiveEpilogueBwdISA_SB_SD_Li256ELb1ELb0ELi4EEENS1_25SingleTileBwdLPTSchedulerILb1ELi64ELb0EEEEEEEEEvNT_6ParamsE)
        .other          _ZN7cutlass13device_kernelIN5flash19enable_sm80_to_sm89INS1_16FlashAttnBwdSm80INS1_25CollectiveMainloopBwdSm80ILi1ELi1EN4cute5tupleIJNS5_1CILi64EEES8_NS7_ILi256EEEEEENS_6half_tEfNS_4arch4Sm80ELb1ELb0ELb0ELb1ELb0ELb0ELb0ELb0ELi2ELi4ELi2ELi2ELb0EEENS1_21CollectiveEpilogueBwdISA_SB_SD_Li256ELb1ELb0ELi4EEENS1_25SingleTileBwdLPTSchedulerILb1ELi64ELb0EEEEEEEEEvNT_6ParamsE,@"STO_CUDA_ENTRY STV_DEFAULT"
_ZN7cutlass13device_kernelIN5flash19enable_sm80_to_sm89INS1_16FlashAttnBwdSm80INS1_25CollectiveMainloopBwdSm80ILi1ELi1EN4cute5tupleIJNS5_1CILi64EEES8_NS7_ILi256EEEEEENS_6half_tEfNS_4arch4Sm80ELb1ELb0ELb0ELb1ELb0ELb0ELb0ELb0ELi2ELi4ELi2ELi2ELb0EEENS1_21CollectiveEpilogueBwdISA_SB_SD_Li256ELb1ELb0ELi4EEENS1_25SingleTileBwdLPTSchedulerILb1ELi64ELb0EEEEEEEEEvNT_6ParamsE:
        /* <DEDUP_REMOVED lines=31> */
.L_x_1002:
        /* <DEDUP_REMOVED lines=8> */
.L_x_1003:
        /* <DEDUP_REMOVED lines=22> */
.L_x_1004:
        /* <DEDUP_REMOVED lines=14> */
.L_x_1006:
[----:B------:R-:W-:Y:S02]  /*04b0*/  ULDC UR5, c[0x0][0x3d4] ;  /* 0x0000f50000057ab9 */ /* 0x000fe40000000800 */
.L_x_1005:
[----:B------:R-:W-:-:S04]  /*04c0*/  UIADD3 UR5, UR5, 0x3f, URZ ;  /* 0x0000003f05057890 */ /* 0x000fc8000fffe03f */
[----:B------:R-:W-:-:S04]  /*04d0*/  USHF.R.S32.HI UR4, URZ, 0x1f, UR5 ;  /* 0x0000001f3f047899 */ /* 0x000fc80008011405 */
[----:B------:R-:W-:-:S04]  /*04e0*/  ULEA.HI UR4, UR4, UR5, URZ, 0x6 ;  /* 0x0000000504047291 */ /* 0x000fc8000f8f303f */
[----:B------:R-:W-:-:S04]  /*04f0*/  USHF.R.S32.HI UR4, URZ, 0x6, UR4 ;  /* 0x000000063f047899 */ /* 0x000fc80008011404 */
[----:B------:R-:W-:-:S04]  /*0500*/  UISETP.GE.AND UP0, UPT, UR20, UR4, UPT ;  /* 0x000000041400728c */ /* 0x000fc8000bf06270 */
[----:B------:R-:W-:Y:S01]  /*0510*/  USEL UR18, UR18, 0xffffffff, !UP0 ;  /* 0xffffffff12127887 */ /* 0x000fe2000c000000 */
[----:B------:R-:W-:Y:S05]  /*0520*/  BRA `(.L_x_1007) ;  /* 0x0000049000007947 */ /* 0x000fea0003800000 */
.L_x_1001:
        /* <DEDUP_REMOVED lines=22> */
.L_x_1008:
        /* <DEDUP_REMOVED lines=8> */
.L_x_1009:
        /* <DEDUP_REMOVED lines=22> */
.L_x_1010:
        /* <DEDUP_REMOVED lines=14> */
.L_x_1012:
[----:B------:R-:W-:Y:S02]  /*0950*/  ULDC UR5, c[0x0][0x3d4] ;  /* 0x0000f50000057ab9 */ /* 0x000fe40000000800 */
.L_x_1011:
[----:B------:R-:W-:-:S04]  /*0960*/  UIADD3 UR5, UR5, 0x3f, URZ ;  /* 0x0000003f05057890 */ /* 0x000fc8000fffe03f */
[----:B------:R-:W-:-:S04]  /*0970*/  USHF.R.S32.HI UR4, URZ, 0x1f, UR5 ;  /* 0x0000001f3f047899 */ /* 0x000fc80008011405 */
[----:B------:R-:W-:-:S04]  /*0980*/  ULEA.HI UR4, UR4, UR5, URZ, 0x6 ;  /* 0x0000000504047291 */ /* 0x000fc8000f8f303f */
[----:B------:R-:W-:-:S04]  /*0990*/  USHF.R.S32.HI UR4, URZ, 0x6, UR4 ;  /* 0x000000063f047899 */ /* 0x000fc80008011404 */
[----:B------:R-:W-:-:S04]  /*09a0*/  UISETP.GE.AND UP0, UPT, UR20, UR4, UPT ;  /* 0x000000041400728c */ /* 0x000fc8000bf06270 */
[----:B------:R-:W-:-:S06]  /*09b0*/  USEL UR18, UR18, 0xffffffff, !UP0 ;  /* 0xffffffff12127887 */ /* 0x000fcc000c000000 */
.L_x_1007:
        /* <DEDUP_REMOVED lines=49> */
.L_x_1013:
        /* <DEDUP_REMOVED lines=10> */
.L_x_1014:
[----:B------:R-:W-:Y:S05]  /*0d70*/  @!P2 BRA `(.L_x_1015) ;  /* 0x000000500000a947 */ /* 0x000fea0003800000 */
[----:B------:R1:W2:Y:S04]  /*0d80*/  LDG.E R0, [R2.64] ;  /* 0x0000001602007981 */ /* 0x0002a8000c1e1900 */
[----:B-1----:R-:W3:Y:S01]  /*0d90*/  LDG.E R2, [R2.64+0x4] ;  /* 0x0000041602027981 */ /* 0x002ee2000c1e1900 */
[----:B--2---:R-:W1:Y:S08]  /*0da0*/  R2UR UR16, R0 ;  /* 0x00000000001073c2 */ /* 0x004e7000000e0000 */
[----:B---3--:R-:W1:Y:S02]  /*0db0*/  R2UR UR4, R2 ;  /* 0x00000000020473c2 */ /* 0x008e6400000e0000 */
[----:B-1----:R-:W-:-:S06]  /*0dc0*/  UIADD3 UR16, -UR16, UR4, URZ ;  /* 0x0000000410107290 */ /* 0x002fcc000fffe13f */
.L_x_1015:
        /* <DEDUP_REMOVED lines=10> */
[----:B------:R-:W-:Y:S01]  /*0e70*/  IMAD.MOV.U32 R7, RZ, RZ, RZ ;  /* 0x000000ffff077224 */ /* 0x000fe200078e00ff */
[----:B------:R-:W-:Y:S01]  /*0e80*/  CS2R R152, SRZ ;  /* 0x0000000000987805 */ /* 0x000fe2000001ff00 */
[----:B------:R-:W-:Y:S01]  /*0e90*/  USHF.R.S32.HI UR15, URZ, 0x1f, UR4 ;  /* 0x0000001f3f0f7899 */ /* 0x000fe20008011404 */
[----:B------:R-:W-:Y:S01]  /*0ea0*/  IMAD.MOV.U32 R154, RZ, RZ, RZ ;  /* 0x000000ffff9a7224 */ /* 0x000fe200078e00ff */
[----:B------:R-:W-:Y:S01]  /*0eb0*/  MOV R9, RZ ;  /* 0x000000ff00097202 */ /* 0x000fe20000000f00 */
        /* <DEDUP_REMOVED lines=82> */
[----:B------:R-:W-:Y:S01]  /*13e0*/  ULDC.64 UR6, c[0x0][0x248] ;  /* 0x0000920000067ab9 */ /* 0x000fe20000000a00 */
[----:B------:R-:W-:Y:S01]  /*13f0*/  IMAD.SHL.U32 R3, R101, 0x4, RZ ;  /* 0x0000000465037824 */ /* 0x000fe200078e00ff */
[----:B------:R-:W-:Y:S01]  /*1400*/  UISETP.NE.AND UP0, UPT, UR6, 0x1, UPT ;  /* 0x000000010600788c */ /* 0x000fe2000bf05270 */
[-C--:B------:R-:W-:Y:S01]  /*1410*/  LEA.HI R5, R36, R101.reuse, RZ, 0x3 ;  /* 0x0000006524057211 */ /* 0x080fe200078f18ff */
[----:B------:R-:W-:Y:S01]  /*1420*/  USHF.R.S32.HI UR6, URZ, 0x1f, UR9 ;  /* 0x0000001f3f067899 */ /* 0x000fe20008011409 */
[----:B------:R-:W-:Y:S01]  /*1430*/  IMAD.U32 R10, RZ, RZ, UR20 ;  /* 0x00000014ff0a7e24 */ /* 0x000fe2000f8e00ff */
[----:B------:R-:W-:Y:S01]  /*1440*/  UIMAD.WIDE.U32 UR10, UR19, UR7, URZ ;  /* 0x00000007130a72a5 */ /* 0x000fe2000f8e003f */
[----:B------:R-:W-:Y:S01]  /*1450*/  SHF.R.S32.HI R248, RZ, 0x3, R5 ;  /* 0x00000003fff87819 */ /* 0x000fe20000011405 */
[----:B------:R-:W-:Y:S01]  /*1460*/  USHF.R.S32.HI UR24, URZ, 0x1f, UR19 ;  /* 0x0000001f3f187899 */ /* 0x000fe20008011413 */
[----:B------:R-:W-:Y:S01]  /*1470*/  IMAD.MOV.U32 R32, RZ, RZ, c[0x0][0x1ac] ;  /* 0x00006b00ff207624 */ /* 0x000fe200078e00ff */
[----:B------:R-:W-:Y:S01]  /*1480*/  USHF.L.U32 UR7, UR9, 0x8, URZ ;  /* 0x0000000809077899 */ /* 0x000fe2000800063f */
[----:B------:R-:W-:Y:S01]  /*1490*/  SHF.R.S32.HI R0, RZ, 0x1f, R248 ;  /* 0x0000001fff007819 */ /* 0x000fe200000114f8 */
[----:B------:R-:W-:Y:S01]  /*14a0*/  ULDC.64 UR4, c[0x0][0x270] ;  /* 0x00009c0000047ab9 */ /* 0x000fe20000000a00 */
[C---:B-----5:R-:W-:Y:S01]  /*14b0*/  IADD3 R6, P0, R248.reuse, R8, RZ ;  /* 0x00000008f8067210 */ /* 0x060fe20007f1e0ff */
[----:B------:R-:W-:Y:S01]  /*14c0*/  UIMAD UR4, UR24, UR4, URZ ;  /* 0x00000004180472a4 */ /* 0x000fe2000f8e023f */
[----:B------:R-:W-:Y:S01]  /*14d0*/  IADD3 R13, P1, R248, R14, RZ ;  /* 0x0000000ef80d7210 */ /* 0x000fe20007f3e0ff */
[----:B------:R-:W-:Y:S01]  /*14e0*/  UMOV UR21, UR19 ;  /* 0x0000001300157c82 */ /* 0x000fe20008000000 */
[-C--:B------:R-:W-:Y:S01]  /*14f0*/  LEA.HI.X.SX32 R7, R8, R0.reuse, 0x1, P0 ;  /* 0x0000000008077211 */ /* 0x080fe200000f0eff */
[----:B------:R-:W-:Y:S01]  /*1500*/  IMAD.U32 R8, RZ, RZ, UR19 ;  /* 0x00000013ff087e24 */ /* 0x000fe2000f8e00ff */
[C---:B------:R-:W-:Y:S01]  /*1510*/  IADD3 R2, P0, R3.reuse, UR9, RZ ;  /* 0x0000000903027c10 */ /* 0x040fe2000ff1e0ff */
[----:B------:R-:W-:Y:S01]  /*1520*/  UIMAD UR8, UR19, UR5, UR4 ;  /* 0x00000005130872a4 */ /* 0x000fe2000f8e0204 */
[----:B------:R-:W-:Y:S01]  /*1530*/  LEA.HI.X.SX32 R14, R14, R0, 0x1, P1 ;  /* 0x000000000e0e7211 */ /* 0x000fe200008f0eff */
[----:B------:R-:W-:Y:S01]  /*1540*/  IMAD.U32 R0, RZ, RZ, UR19 ;  /* 0x00000013ff007e24 */ /* 0x000fe2000f8e00ff */
[----:B------:R-:W-:Y:S01]  /*1550*/  LEA.HI.X.SX32 R3, R3, UR6, 0x1, P0 ;  /* 0x0000000603037c11 */ /* 0x000fe200080f0eff */
[----:B------:R-:W-:Y:S01]  /*1560*/  USHF.R.S32.HI UR6, URZ, 0x1f, UR7 ;  /* 0x0000001f3f067899 */ /* 0x000fe20008011407 */
[----:B------:R-:W-:Y:S01]  /*1570*/  IADD3 R4, P0, R101, UR7, RZ ;  /* 0x0000000765047c10 */ /* 0x000fe2000ff1e0ff */
[----:B------:R-:W-:Y:S01]  /*1580*/  ULDC UR4, c[0x0][0x250] ;  /* 0x0000940000047ab9 */ /* 0x000fe20000000800 */
[----:B------:R-:W-:Y:S01]  /*1590*/  IMAD.WIDE R10, R10, 0x40, R6 ;  /* 0x000000400a0a7825 */ /* 0x000fe200078e0206 */
[----:B------:R-:W-:Y:S01]  /*15a0*/  @UP0 USHF.R.U32.HI UR21, URZ, UR4, UR11 ;  /* 0x000000043f150299 */ /* 0x000fe2000801160b */
[----:B------:R-:W-:Y:S01]  /*15b0*/  LEA.HI R33, R36, R101, RZ, 0x2 ;  /* 0x0000006524217211 */ /* 0x000fe200078f10ff */
[----:B------:R-:W-:Y:S01]  /*15c0*/  USHF.R.S32.HI UR11, URZ, 0x1f, UR18 ;  /* 0x0000001f3f0b7899 */ /* 0x000fe20008011412 */
[--C-:B------:R-:W-:Y:S01]  /*15d0*/  IMAD.WIDE.U32 R8, R8, c[0x0][0x270], R2.reuse ;  /* 0x00009c0008087a25 */ /* 0x100fe200078e0002 */
[----:B------:R-:W-:Y:S01]  /*15e0*/  USHF.R.S32.HI UR12, URZ, 0x1f, UR21 ;  /* 0x0000001f3f0c7899 */ /* 0x000fe20008011415 */
[----:B------:R-:W-:Y:S01]  /*15f0*/  CS2R R162, SRZ ;  /* 0x0000000000a27805 */ /* 0x000fe2000001ff00 */
[----:B------:R-:W-:Y:S01]  /*1600*/  ULDC.64 UR4, c[0x0][0x1e0] ;  /* 0x0000780000047ab9 */ /* 0x000fe20000000a00 */
[C---:B------:R-:W-:Y:S01]  /*1610*/  IMAD.WIDE.U32 R28, R0.reuse, c[0x0][0x288], R2 ;  /* 0x0000a200001c7a25 */ /* 0x040fe200078e0002 */
[----:B------:R-:W-:Y:S01]  /*1620*/  LOP3.LUT R2, R5, 0xfffffff8, RZ, 0xc0, !PT ;  /* 0xfffffff805027812 */ /* 0x000fe200078ec0ff */
[----:B------:R-:W-:Y:S01]  /*1630*/  UIMAD UR4, UR12, UR4, URZ ;  /* 0x000000040c0472a4 */ /* 0x000fe2000f8e023f */
[C---:B------:R-:W-:Y:S01]  /*1640*/  LEA.HI.X.SX32 R5, R101.reuse, UR6, 0x1, P0 ;  /* 0x0000000665057c11 */ /* 0x040fe200080f0eff */
[----:B------:R-:W-:Y:S01]  /*1650*/  IMAD.U32 R12, RZ, RZ, UR21 ;  /* 0x00000015ff0c7e24 */ /* 0x000fe2000f8e00ff */
[----:B------:R-:W-:Y:S01]  /*1660*/  USEL UR9, UR11, URZ, !UP1 ;  /* 0x0000003f0b097287 */ /* 0x000fe2000c800000 */
[----:B------:R-:W-:Y:S01]  /*1670*/  IMAD.IADD R31, R101, 0x1, -R2 ;  /* 0x00000001651f7824 */ /* 0x000fe200078e0a02 */
[----:B------:R-:W-:Y:S01]  /*1680*/  UIMAD UR25, UR21, UR5, UR4 ;  /* 0x00000005151972a4 */ /* 0x000fe2000f8e0204 */
[----:B------:R-:W-:Y:S01]  /*1690*/  IMAD.WIDE.U32 R26, R0, c[0x0][0x238], R4 ;  /* 0x00008e00001a7a25 */ /* 0x000fe200078e0004 */
[----:B------:R-:W-:Y:S01]  /*16a0*/  USEL UR10, UR18, URZ, !UP1 ;  /* 0x0000003f120a7287 */ /* 0x000fe2000c800000 */
[----:B------:R-:W-:Y:S01]  /*16b0*/  IADD3 R19, R9, UR8, RZ ;  /* 0x0000000809137c10 */ /* 0x000fe2000fffe0ff */
[----:B------:R-:W-:Y:S01]  /*16c0*/  ULDC.64 UR6, c[0x0][0x1e8] ;  /* 0x00007a0000067ab9 */ /* 0x000fe20000000a00 */
[----:B------:R-:W-:Y:S01]  /*16d0*/  IMAD.SHL.U32 R2, R31, 0x8, RZ ;  /* 0x000000081f027824 */ /* 0x000fe200078e00ff */
[----:B------:R-:W-:Y:S01]  /*16e0*/  ULDC.64 UR4, c[0x0][0x1b0] ;  /* 0x00006c0000047ab9 */ /* 0x000fe20000000a00 */
[----:B------:R-:W-:Y:S01]  /*16f0*/  IMAD.SHL.U32 R0, R248, 0x40, RZ ;  /* 0x00000040f8007824 */ /* 0x000fe200078e00ff */
[----:B------:R-:W-:Y:S01]  /*1700*/  UIMAD UR6, UR9, UR6, URZ ;  /* 0x00000006090672a4 */ /* 0x000fe2000f8e023f */
[----:B------:R-:W-:Y:S01]  /*1710*/  IMAD.MOV.U32 R18, RZ, RZ, R8 ;  /* 0x000000ffff127224 */ /* 0x000fe200078e0008 */
[--C-:B------:R-:W-:Y:S01]  /*1720*/  SHF.R.S32.HI R3, RZ, 0x1f, R2.reuse ;  /* 0x0000001fff037819 */ /* 0x100fe20000011402 */
[----:B------:R-:W-:Y:S01]  /*1730*/  UIMAD UR4, UR12, UR4, URZ ;  /* 0x000000040c0472a4 */ /* 0x000fe2000f8e023f */
[----:B------:R-:W-:Y:S01]  /*1740*/  LOP3.LUT R0, R0, 0x1c0, RZ, 0xc0, !PT ;  /* 0x000001c000007812 */ /* 0x000fe200078ec0ff */
[----:B------:R-:W-:Y:S01]  /*1750*/  UIMAD UR6, UR10, UR7, UR6 ;  /* 0x000000070a0672a4 */ /* 0x000fe2000f8e0206 */
[----:B------:R-:W-:Y:S01]  /*1760*/  IMAD R8, R14, c[0x0][0x178], RZ ;  /* 0x00005e000e087a24 */ /* 0x000fe200078e02ff */
[----:B------:R-:W-:Y:S01]  /*1770*/  UIMAD UR7, UR21, UR5, UR4 ;  /* 0x00000005150772a4 */ /* 0x000fe2000f8e0204 */
[--C-:B------:R-:W-:Y:S01]  /*1780*/  LOP3.LUT R6, R0, 0x38, R2.reuse, 0xf8, !PT ;  /* 0x0000003800067812 */ /* 0x100fe200078ef802 */
[----:B------:R-:W-:Y:S01]  /*1790*/  IMAD.WIDE.U32 R4, R12, c[0x0][0x1e0], R2 ;  /* 0x000078000c047a25 */ /* 0x000fe200078e0002 */
[----:B------:R-:W-:Y:S01]  /*17a0*/  SHF.R.U32.HI R0, RZ, 0x3, R0 ;  /* 0x00000003ff007819 */ /* 0x000fe20000011600 */
[----:B------:R-:W-:Y:S01]  /*17b0*/  ULDC.64 UR4, c[0x0][0x1b8] ;  /* 0x00006e0000047ab9 */ /* 0x000fe20000000a00 */
[----:B------:R-:W-:Y:S01]  /*17c0*/  IADD3 R22, R2, 0x40, RZ ;  /* 0x0000004002167810 */ /* 0x000fe20007ffe0ff */
[----:B------:R-:W-:Y:S01]  /*17d0*/  IMAD R8, R13, c[0x0][0x17c], R8 ;  /* 0x00005f000d087a24 */ /* 0x000fe200078e0208 */
[----:B------:R-:W-:Y:S01]  /*17e0*/  LOP3.LUT R20, R6, R0, RZ, 0x3c, !PT ;  /* 0x0000000006147212 */ /* 0x000fe200078e3cff */
[----:B------:R-:W-:Y:S01]  /*17f0*/  IMAD.MOV.U32 R6, RZ, RZ, R4 ;  /* 0x000000ffff067224 */ /* 0x000fe200078e0004 */
[----:B------:R-:W-:Y:S01]  /*1800*/  IADD3 R7, R5, UR25, RZ ;  /* 0x0000001905077c10 */ /* 0x000fe2000fffe0ff */
[----:B------:R-:W-:Y:S01]  /*1810*/  IMAD.WIDE.U32 R4, R12, c[0x0][0x1b0], R2 ;  /* 0x00006c000c047a25 */ /* 0x000fe200078e0002 */
[----:B------:R-:W-:Y:S01]  /*1820*/  UIMAD UR4, UR9, UR4, URZ ;  /* 0x00000004090472a4 */ /* 0x000fe2000f8e023f */
[----:B------:R-:W-:Y:S01]  /*1830*/  ISETP.GE.AND P2, PT, R2, c[0x0][0x1cc], PT ;  /* 0x0000730002007a0c */ /* 0x000fe20003f46270 */
[----:B------:R-:W-:Y:S01]  /*1840*/  USEL UR12, UR18, URZ, !UP2 ;  /* 0x0000003f120c7287 */ /* 0x000fe2000d000000 */
[----:B------:R-:W-:Y:S01]  /*1850*/  IMAD.U32 R12, RZ, RZ, UR10 ;  /* 0x0000000aff0c7e24 */ /* 0x000fe2000f8e00ff */
[----:B------:R-:W-:Y:S01]  /*1860*/  IADD3 R5, R5, UR7, RZ ;  /* 0x0000000705057c10 */ /* 0x000fe2000fffe0ff */
[----:B------:R-:W-:Y:S01]  /*1870*/  IMAD R0, R14, c[0x0][0x208], RZ ;  /* 0x000082000e007a24 */ /* 0x000fe200078e02ff */
[----:B------:R-:W-:Y:S01]  /*1880*/  UIMAD UR4, UR10, UR5, UR4 ;  /* 0x000000050a0472a4 */ /* 0x000fe2000f8e0204 */
[----:B------:R-:W-:Y:S01]  /*1890*/  IMAD.WIDE.U32 R6, R12, c[0x0][0x1e8], R6 ;  /* 0x00007a000c067a25 */ /* 0x000fe200078e0006 */
[----:B------:R-:W-:Y:S01]  /*18a0*/  UIADD3 UR10, -UR13, UR16, URZ ;  /* 0x000000100d0a7290 */ /* 0x000fe2000fffe13f */
[C---:B------:R-:W-:Y:S01]  /*18b0*/  IADD3 R23, R2.reuse, 0x80, RZ ;  /* 0x0000008002177810 */ /* 0x040fe20007ffe0ff */
[----:B------:R-:W-:Y:S01]  /*18c0*/  USHF.R.S32.HI UR8, URZ, 0x1f, UR15 ;  /* 0x0000001f3f087899 */ /* 0x000fe2000801140f */
[----:B------:R-:W-:Y:S01]  /*18d0*/  IMAD R24, R13, c[0x0][0x20c], R0 ;  /* 0x000083000d187a24 */ /* 0x000fe200078e0200 */
[----:B------:R-:W-:Y:S01]  /*18e0*/  IADD3 R7, R7, UR6, RZ ;  /* 0x0000000607077c10 */ /* 0x000fe2000fffe0ff */
[--C-:B------:R-:W-:Y:S01]  /*18f0*/  IMAD.WIDE.U32 R14, R13, c[0x0][0x178], R2.reuse ;  /* 0x00005e000d0e7a25 */ /* 0x100fe200078e0002 */
[----:B------:R-:W-:Y:S01]  /*1900*/  IADD3 R25, R2, 0xc0, RZ ;  /* 0x000000c002197810 */ /* 0x000fe20007ffe0ff */
[----:B------:R-:W-:Y:S01]  /*1910*/  USEL UR11, UR11, URZ, !UP2 ;  /* 0x0000003f0b0b7287 */ /* 0x000fe2000d000000 */
[----:B------:R-:W-:Y:S01]  /*1920*/  CS2R R160, SRZ ;  /* 0x0000000000a07805 */ /* 0x000fe2000001ff00 */
[----:B------:R-:W-:Y:S01]  /*1930*/  IMAD R0, R11, c[0x0][0x1d8], RZ ;  /* 0x000076000b007a24 */ /* 0x000fe200078e02ff */
[----:B------:R-:W-:Y:S01]  /*1940*/  ISETP.GE.AND P4, PT, R25, c[0x0][0x1cc], PT ;  /* 0x0000730019007a0c */ /* 0x000fe20003f86270 */
[----:B------:R-:W-:Y:S01]  /*1950*/  IMAD.WIDE.U32 R16, R13, c[0x0][0x208], R2 ;  /* 0x000082000d107a25 */ /* 0x000fe200078e0002 */
[----:B------:R-:W-:Y:S01]  /*1960*/  USHF.L.U32 UR21, UR15, 0x6, URZ ;  /* 0x000000060f157899 */ /* 0x000fe2000800063f */
[----:B------:R-:W-:Y:S01]  /*1970*/  CS2R R158, SRZ ;  /* 0x00000000009e7805 */ /* 0x000fe2000001ff00 */
[----:B------:R-:W-:Y:S01]  /*1980*/  CS2R R156, SRZ ;  /* 0x00000000009c7805 */ /* 0x000fe2000001ff00 */
[----:B------:R-:W-:Y:S01]  /*1990*/  IMAD.WIDE.U32 R12, R12, c[0x0][0x1b8], R4 ;  /* 0x00006e000c0c7a25 */ /* 0x000fe200078e0004 */
[----:B------:R-:W-:Y:S01]  /*19a0*/  USHF.R.S32.HI UR25, URZ, 0x1f, UR21 ;  /* 0x0000001f3f197899 */ /* 0x000fe20008011415 */
[----:B------:R-:W-:Y:S01]  /*19b0*/  CS2R R154, SRZ ;  /* 0x00000000009a7805 */ /* 0x000fe2000001ff00 */
[----:B------:R-:W-:Y:S01]  /*19c0*/  CS2R R152, SRZ ;  /* 0x0000000000987805 */ /* 0x000fe2000001ff00 */
[----:B------:R-:W-:Y:S01]  /*19d0*/  IMAD.IADD R5, R15, 0x1, R8 ;  /* 0x000000010f057824 */ /* 0x000fe200078e0208 */
[----:B------:R-:W-:Y:S01]  /*19e0*/  CS2R R150, SRZ ;  /* 0x0000000000967805 */ /* 0x000fe2000001ff00 */
[----:B------:R-:W-:Y:S01]  /*19f0*/  IMAD.U32 R15, RZ, RZ, UR19 ;  /* 0x00000013ff0f7e24 */ /* 0x000fe2000f8e00ff */
[----:B------:R-:W-:Y:S01]  /*1a00*/  CS2R R148, SRZ ;  /* 0x0000000000947805 */ /* 0x000fe2000001ff00 */
[C---:B------:R-:W-:Y:S01]  /*1a10*/  IMAD R3, R10.reuse, c[0x0][0x1dc], R0 ;  /* 0x000077000a037a24 */ /* 0x040fe200078e0200 */
[----:B------:R-:W-:Y:S01]  /*1a20*/  CS2R R146, SRZ ;  /* 0x0000000000927805 */ /* 0x000fe2000001ff00 */
[----:B------:R-:W-:Y:S01]  /*1a30*/  IMAD.WIDE.U32 R8, R10, c[0x0][0x1d8], R6 ;  /* 0x000076000a087a25 */ /* 0x000fe200078e0006 */
[----:B------:R-:W-:Y:S01]  /*1a40*/  IADD3 R7, R13, UR4, RZ ;  /* 0x000000040d077c10 */ /* 0x000fe2000fffe0ff */
[----:B------:R-:W-:Y:S01]  /*1a50*/  ULDC.64 UR4, c[0x0][0x180] ;  /* 0x0000600000047ab9 */ /* 0x000fe20000000a00 */
[----:B------:R-:W-:Y:S01]  /*1a60*/  CS2R R144, SRZ ;  /* 0x0000000000907805 */ /* 0x000fe2000001ff00 */
[----:B------:R-:W-:Y:S01]  /*1a70*/  IMAD.MOV.U32 R4, RZ, RZ, R14 ;  /* 0x000000ffff047224 */ /* 0x000fe200078e000e */
[----:B------:R-:W-:Y:S01]  /*1a80*/  UIMAD UR4, UR24, UR4, URZ ;  /* 0x00000004180472a4 */ /* 0x000fe2000f8e023f */
[----:B------:R-:W-:Y:S01]  /*1a90*/  IMAD.IADD R3, R9, 0x1, R3 ;  /* 0x0000000109037824 */ /* 0x000fe200078e0203 */
[----:B------:R-:W-:Y:S01]  /*1aa0*/  CS2R R142, SRZ ;  /* 0x00000000008e7805 */ /* 0x000fe2000001ff00 */
[----:B------:R-:W-:Y:S01]  /*1ab0*/  IMAD.WIDE.U32 R14, R15, c[0x0][0x180], R4 ;  /* 0x000060000f0e7a25 */ /* 0x000fe200078e0004 */
[C---:B------:R-:W-:Y:S01]  /*1ac0*/  LEA R4, P0, R8.reuse, c[0x0][0x1c0], 0x1 ;  /* 0x0000700008047a11 */ /* 0x040fe200078008ff */
[----:B------:R-:W-:Y:S01]  /*1ad0*/  UIMAD UR6, UR19, UR5, UR4 ;  /* 0x00000005130672a4 */ /* 0x000fe2000f8e0204 */
[----:B------:R-:W-:Y:S01]  /*1ae0*/  CS2R R140, SRZ ;  /* 0x00000000008c7805 */ /* 0x000fe2000001ff00 */
[----:B------:R-:W-:Y:S01]  /*1af0*/  IMAD R0, R11, c[0x0][0x1a8], RZ ;  /* 0x00006a000b007a24 */ /* 0x000fe200078e02ff */
[----:B------:R-:W-:Y:S01]  /*1b00*/  LEA.HI.X R5, R8, c[0x0][0x1c4], R3, 0x1, P0 ;  /* 0x0000710008057a11 */ /* 0x000fe200000f0c03 */
[----:B------:R-:W-:Y:S01]  /*1b10*/  IMAD.MOV.U32 R6, RZ, RZ, R12 ;  /* 0x000000ffff067224 */ /* 0x000fe200078e000c */
[----:B------:R-:W-:Y:S01]  /*1b20*/  ULDC.64 UR4, c[0x0][0x178] ;  /* 0x00005e0000047ab9 */ /* 0x000fe20000000a00 */
[C---:B------:R-:W-:Y:S01]  /*1b30*/  IMAD R0, R10.reuse, c[0x0][0x1ac], R0 ;  /* 0x00006b000a007a24 */ /* 0x040fe200078e0200 */
[----:B------:R-:W-:Y:S01]  /*1b40*/  UIMAD.WIDE.U32 UR26, UR15, UR4, URZ ;  /* 0x000000040f1a72a5 */ /* 0x000fe2000f8e003f */
[----:B------:R-:W-:Y:S01]  /*1b50*/  IMAD.MOV.U32 R3, RZ, RZ, c[0x0][0x1d8] ;  /* 0x00007600ff037624 */ /* 0x000fe200078e00ff */
[----:B------:R-:W-:Y:S01]  /*1b60*/  UIMAD UR4, UR8, UR4, URZ ;  /* 0x00000004080472a4 */ /* 0x000fe2000f8e023f */
[----:B------:R-:W-:Y:S01]  /*1b70*/  IMAD.WIDE.U32 R10, R10, c[0x0][0x1a8], R6 ;  /* 0x00006a000a0a7a25 */ /* 0x000fe200078e0006 */
[----:B------:R-:W-:Y:S01]  /*1b80*/  CS2R R138, SRZ ;  /* 0x00000000008a7805 */ /* 0x000fe2000001ff00 */
[----:B------:R-:W-:Y:S01]  /*1b90*/  CS2R R136, SRZ ;  /* 0x0000000000887805 */ /* 0x000fe2000001ff00 */
[----:B------:R-:W-:Y:S01]  /*1ba0*/  LEA R8, P1, R3, R4, 0x6 ;  /* 0x0000000403087211 */ /* 0x000fe200078230ff */
[----:B------:R-:W-:Y:S01]  /*1bb0*/  IMAD.MOV.U32 R9, RZ, RZ, c[0x0][0x1dc] ;  /* 0x00007700ff097624 */ /* 0x000fe200078e00ff */
[C---:B------:R-:W-:Y:S01]  /*1bc0*/  LEA R6, P0, R10.reuse, c[0x0][0x190], 0x1 ;  /* 0x000064000a067a11 */ /* 0x040fe200078008ff */
[----:B------:R-:W-:Y:S01]  /*1bd0*/  IMAD.IADD R0, R11, 0x1, R0 ;  /* 0x000000010b007824 */ /* 0x000fe200078e0200 */
[----:B------:R-:W-:Y:S01]  /*1be0*/  IADD3 R11, R15, UR6, RZ ;  /* 0x000000060f0b7c10 */ /* 0x000fe2000fffe0ff */
[----:B------:R-:W-:Y:S01]  /*1bf0*/  IMAD.MOV.U32 R13, RZ, RZ, c[0x0][0x1a8] ;  /* 0x00006a00ff0d7624 */ /* 0x000fe200078e00ff */
[----:B------:R-:W-:Y:S01]  /*1c00*/  LEA.HI.X R9, R3, R5, R9, 0x6, P1 ;  /* 0x0000000503097211 */ /* 0x000fe200008f3409 */
[----:B------:R-:W-:Y:S01]  /*1c10*/  UIMAD UR6, UR15, UR5, UR4 ;  /* 0x000000050f0672a4 */ /* 0x000fe2000f8e0204 */
[----:B------:R-:W-:Y:S01]  /*1c20*/  LEA.HI.X R7, R10, c[0x0][0x194], R0, 0x1, P0 ;  /* 0x000065000a077a11 */ /* 0x000fe200000f0c00 */
[----:B------:R-:W-:Y:S01]  /*1c30*/  IMAD.MOV.U32 R10, RZ, RZ, R14 ;  /* 0x000000ffff0a7224 */ /* 0x000fe200078e000e */
[----:B------:R-:W-:Y:S01]  /*1c40*/  LEA.HI R3, R36, R101, RZ, 0x6 ;  /* 0x0000006524037211 */ /* 0x000fe200078f30ff */
[----:B------:R-:W-:Y:S01]  /*1c50*/  ULDC.64 UR4, c[0x0][0x188] ;  /* 0x0000620000047ab9 */ /* 0x000fe20000000a00 */
[----:B------:R-:W-:Y:S01]  /*1c60*/  IADD3 R0, -R248, UR10, RZ ;  /* 0x0000000af8007c10 */ /* 0x000fe2000fffe1ff */
[----:B------:R-:W-:Y:S01]  /*1c70*/  UIMAD UR4, UR11, UR4, URZ ;  /* 0x000000040b0472a4 */ /* 0x000fe2000f8e023f */
[----:B------:R-:W-:Y:S01]  /*1c80*/  ISETP.GE.AND P1, PT, R22, c[0x0][0x1cc], PT ;  /* 0x0000730016007a0c */ /* 0x000fe20003f26270 */
[----:B------:R-:W-:Y:S01]  /*1c90*/  UIADD3 UR6, UR27, UR6, URZ ;  /* 0x000000061b067290 */ /* 0x000fe2000fffe03f */
[----:B------:R-:W-:Y:S01]  /*1ca0*/  SHF.R.S32.HI R30, RZ, 0x6, R3 ;  /* 0x00000006ff1e7819 */ /* 0x000fe20000011403 */
[----:B------:R-:W-:Y:S01]  /*1cb0*/  UIMAD UR4, UR12, UR5, UR4 ;  /* 0x000000050c0472a4 */ /* 0x000fe2000f8e0204 */
[C---:B------:R-:W-:Y:S01]  /*1cc0*/  ISETP.LT.OR P5, PT, R0.reuse, 0x1, P2 ;  /* 0x000000010000780c */ /* 0x040fe200017a1670 */
[----:B------:R-:W-:Y:S01]  /*1cd0*/  IMAD.MOV.U32 R246, RZ, RZ, 0x20 ;  /* 0x00000020fff67424 */ /* 0x000fe200078e00ff */
[----:B------:R-:W-:Y:S01]  /*1ce0*/  ISETP.LT.OR P3, PT, R0, 0x1, P1 ;  /* 0x000000010000780c */ /* 0x000fe20000f61670 */
[----:B------:R-:W-:Y:S01]  /*1cf0*/  IMAD R3, R30, 0x200, R20 ;  /* 0x000002001e037824 */ /* 0x000fe200078e0214 */
[----:B------:R-:W-:Y:S01]  /*1d00*/  ISETP.GE.AND P0, PT, R23, c[0x0][0x1cc], PT ;  /* 0x0000730017007a0c */ /* 0x000fe20003f06270 */
[----:B------:R-:W-:Y:S01]  /*1d10*/  IMAD.U32 R20, RZ, RZ, UR12 ;  /* 0x0000000cff147e24 */ /* 0x000fe2000f8e00ff */
[----:B------:R-:W-:Y:S01]  /*1d20*/  ISETP.LT.OR P6, PT, R0, 0x1, P4 ;  /* 0x000000010000780c */ /* 0x000fe200027c1670 */
[----:B------:R-:W-:Y:S01]  /*1d30*/  IMAD.SHL.U32 R240, R3, 0x2, RZ ;  /* 0x0000000203f07824 */ /* 0x000fe200078e00ff */
[----:B------:R-:W-:Y:S01]  /*1d40*/  CS2R R134, SRZ ;  /* 0x0000000000867805 */ /* 0x000fe2000001ff00 */
[----:B------:R-:W-:Y:S01]  /*1d50*/  IMAD.WIDE.U32 R34, R20, c[0x0][0x188], R10 ;  /* 0x0000620014227a25 */ /* 0x000fe200078e000a */
[----:B------:R-:W-:Y:S01]  /*1d60*/  CS2R R132, SRZ ;  /* 0x0000000000847805 */ /* 0x000fe2000001ff00 */
[----:B------:R-:W-:Y:S01]  /*1d70*/  CS2R R130, SRZ ;  /* 0x0000000000827805 */ /* 0x000fe2000001ff00 */
[----:B------:R-:W-:Y:S01]  /*1d80*/  CS2R R128, SRZ ;  /* 0x0000000000807805 */ /* 0x000fe2000001ff00 */
[----:B------:R-:W-:Y:S01]  /*1d90*/  @!PT LDS RZ, [RZ] ;  /* 0x00000000fffff984 */ /* 0x000fe20000000800 */
[----:B------:R-:W-:Y:S01]  /*1da0*/  @!PT LDS RZ, [RZ] ;  /* 0x00000000fffff984 */ /* 0x000fe20000000800 */
[----:B------:R-:W-:Y:S01]  /*1db0*/  @!PT LDS RZ, [RZ] ;  /* 0x00000000fffff984 */ /* 0x000fe20000000800 */
[----:B------:R1:W-:Y:S01]  /*1dc0*/  LDGSTS.E.BYPASS.LTC128B.128 [R240+0x8080], [R4.64], !P5 ;  /* 0x0808000004f07fae */ /* 0x0003e2000e901d56 */
[----:B------:R-:W-:Y:S01]  /*1dd0*/  ISETP.LT.OR P5, PT, R0, 0x21, P2 ;  /* 0x000000210000780c */ /* 0x000fe200017a1670 */
[----:B------:R-:W-:Y:S01]  /*1de0*/  IMAD.WIDE.U32 R14, R20, c[0x0][0x278], R18 ;  /* 0x00009e00140e7a25 */ /* 0x000fe200078e0012 */
[C---:B------:R-:W-:Y:S01]  /*1df0*/  ISETP.LT.OR P2, PT, R0.reuse, 0x21, P1 ;  /* 0x000000210000780c */ /* 0x040fe20000f41670 */
[----:B------:R1:W-:Y:S01]  /*1e00*/  LDGSTS.E.BYPASS.LTC128B.128 [R240+0xa080], [R4.64+0x80], !P3 ;  /* 0x0a08008004f07fae */ /* 0x0003e2000d901d56 */
[C---:B------:R-:W-:Y:S01]  /*1e10*/  LEA R12, P3, R13.reuse, R6, 0x6 ;  /* 0x000000060d0c7211 */ /* 0x040fe200078630ff */
[----:B------:R-:W-:Y:S01]  /*1e20*/  CS2R R126, SRZ ;  /* 0x00000000007e7805 */ /* 0x000fe2000001ff00 */
[C---:B------:R-:W-:Y:S01]  /*1e30*/  ISETP.LT.OR P1, PT, R0.reuse, 0x21, P0 ;  /* 0x000000210000780c */ /* 0x040fe20000721670 */
[----:B------:R-:W-:Y:S01]  /*1e40*/  STL.64 [R1], R34 ;  /* 0x0000002201007387 */ /* 0x000fe20000100a00 */
[----:B------:R-:W-:Y:S01]  /*1e50*/  LEA.HI.X R13, R13, R7, R32, 0x6, P3 ;  /* 0x000000070d0d7211 */ /* 0x000fe200018f3420 */
[----:B------:R-:W-:Y:S01]  /*1e60*/  CS2R R124, SRZ ;  /* 0x00000000007c7805 */ /* 0x000fe2000001ff00 */
[C---:B------:R-:W-:Y:S01]  /*1e70*/  ISETP.LT.OR P3, PT, R0.reuse, 0x1, P0 ;  /* 0x000000010000780c */ /* 0x040fe20000761670 */
[----:B------:R-:W-:Y:S01]  /*1e80*/  CS2R R122, SRZ ;  /* 0x00000000007a7805 */ /* 0x000fe2000001ff00 */
[----:B------:R-:W-:Y:S01]  /*1e90*/  ISETP.LT.OR P0, PT, R0, 0x21, P4 ;  /* 0x000000210000780c */ /* 0x000fe20002701670 */
[----:B------:R-:W-:Y:S01]  /*1ea0*/  CS2R R120, SRZ ;  /* 0x0000000000787805 */ /* 0x000fe2000001ff00 */
[----:B------:R-:W-:Y:S01]  /*1eb0*/  ISETP.GE.AND P4, PT, R2, c[0x0][0x19c], PT ;  /* 0x0000670002007a0c */ /* 0x000fe20003f86270 */
[----:B------:R-:W-:Y:S01]  /*1ec0*/  CS2R R118, SRZ ;  /* 0x0000000000767805 */ /* 0x000fe2000001ff00 */
[----:B------:R-:W-:Y:S01]  /*1ed0*/  IADD3 R21, R35, UR4, RZ ;  /* 0x0000000423157c10 */ /* 0x000fe2000fffe0ff */
[----:B------:R-:W-:Y:S01]  /*1ee0*/  ULDC.64 UR4, c[0x0][0x278] ;  /* 0x00009e0000047ab9 */ /* 0x000fe20000000a00 */
[----:B------:R-:W-:Y:S01]  /*1ef0*/  SHF.R.S32.HI R19, RZ, 0x2, R33 ;  /* 0x00000002ff137819 */ /* 0x000fe20000011421 */
[----:B------:R-:W-:Y:S01]  /*1f00*/  UIMAD UR4, UR11, UR4, URZ ;  /* 0x000000040b0472a4 */ /* 0x000fe2000f8e023f */
[----:B------:R-:W-:Y:S01]  /*1f10*/  CS2R R116, SRZ ;  /* 0x0000000000747805 */ /* 0x000fe2000001ff00 */
[----:B------:R2:W-:Y:S01]  /*1f20*/  STL [R1+0x8], R21 ;  /* 0x0000081501007387 */ /* 0x0005e20000100800 */
        /* <DEDUP_REMOVED lines=10> */
[----:B------:R-:W-:Y:S01]  /*1fd0*/  CS2R R102, SRZ ;  /* 0x0000000000667805 */ /* 0x000fe2000001ff00 */
[----:B------:R3:W-:Y:S01]  /*1fe0*/  LDGSTS.E.BYPASS.LTC128B.128 [R240+0x9080], [R8.64], !P5 ;  /* 0x0908000008f07fae */ /* 0x0007e2000e901d56 */
[C---:B------:R-:W-:Y:S01]  /*1ff0*/  ISETP.LT.OR P5, PT, R0.reuse, 0x1, P3 ;  /* 0x000000010000780c */ /* 0x040fe20001fa1670 */
        /* <DEDUP_REMOVED lines=14> */
[----:B------:R4:W-:Y:S01]  /*20e0*/  LDGSTS.E.BYPASS.LTC128B.128 [R240+0x80], [R6.64], !P6 ;  /* 0x0008000006f07fae */ /* 0x0009e2000f101d56 */
[C---:B------:R-:W-:Y:S01]  /*20f0*/  ISETP.LT.OR P6, PT, R0.reuse, 0x1, P2 ;  /* 0x000000010000780c */ /* 0x040fe200017c1670 */
[----:B------:R-:W-:Y:S01]  /*2100*/  CS2R R80, SRZ ;  /* 0x0000000000507805 */ /* 0x000fe2000001ff00 */
[----:B------:R-:W-:Y:S01]  /*2110*/  CS2R R78, SRZ ;  /* 0x00000000004e7805 */ /* 0x000fe2000001ff00 */
[----:B------:R4:W-:Y:S01]  /*2120*/  LDGSTS.E.BYPASS.LTC128B.128 [R240+0x2080], [R6.64+0x80], !P5 ;  /* 0x0208008006f07fae */ /* 0x0009e2000e901d56 */
[C---:B------:R-:W-:Y:S01]  /*2130*/  ISETP.LT.OR P5, PT, R0.reuse, 0x1, P1 ;  /* 0x000000010000780c */ /* 0x040fe20000fa1670 */
[----:B------:R-:W-:Y:S01]  /*2140*/  CS2R R76, SRZ ;  /* 0x00000000004c7805 */ /* 0x000fe2000001ff00 */
[----:B------:R-:W-:Y:S01]  /*2150*/  P2R R10, PR, RZ, 0x40 ;  /* 0x00000040ff0a7803 */ /* 0x000fe20000000000 */
[----:B-1----:R-:W-:Y:S01]  /*2160*/  IMAD.U32 R4, RZ, RZ, UR26 ;  /* 0x0000001aff047e24 */ /* 0x002fe2000f8e00ff */
[C---:B------:R-:W-:Y:S01]  /*2170*/  ISETP.LT.OR P6, PT, R0.reuse, 0x21, P4 ;  /* 0x000000210000780c */ /* 0x040fe200027c1670 */
[----:B------:R-:W-:Y:S01]  /*2180*/  IMAD.U32 R5, RZ, RZ, UR27 ;  /* 0x0000001bff057e24 */ /* 0x000fe2000f8e00ff */
[----:B------:R-:W-:Y:S01]  /*2190*/  ISETP.LT.OR P4, PT, R0, 0x21, P1 ;  /* 0x000000210000780c */ /* 0x000fe20000f81670 */
[----:B------:R-:W-:Y:S01]  /*21a0*/  IMAD.U32 R5, RZ, RZ, UR6 ;  /* 0x00000006ff057e24 */ /* 0x000fe2000f8e00ff */
[----:B------:R-:W-:Y:S01]  /*21b0*/  ISETP.NE.AND P1, PT, R10, RZ, PT ;  /* 0x000000ff0a00720c */ /* 0x000fe20003f25270 */
[----:B------:R-:W-:Y:S01]  /*21c0*/  ULDC.64 UR6, c[0x0][0x210] ;  /* 0x0000840000067ab9 */ /* 0x000fe20000000a00 */
[C---:B------:R-:W-:Y:S01]  /*21d0*/  LEA R3, P0, R4.reuse, R34, 0x6 ;  /* 0x0000002204037211 */ /* 0x040fe200078030ff */
[----:B------:R-:W-:Y:S01]  /*21e0*/  UIMAD UR6, UR24, UR6, URZ ;  /* 0x00000006180672a4 */ /* 0x000fe2000f8e023f */
[----:B------:R1:W-:Y:S01]  /*21f0*/  STL.64 [R1+0x18], R14 ;  /* 0x0000180e01007387 */ /* 0x0003e20000100a00 */
[----:B------:R-:W-:Y:S01]  /*2200*/  CS2R R74, SRZ ;  /* 0x00000000004a7805 */ /* 0x000fe2000001ff00 */
[----:B------:R-:W-:Y:S01]  /*2210*/  LEA.HI.X R5, R4, R21, R5, 0x6, P0 ;  /* 0x0000001504057211 */ /* 0x000fe200000f3405 */
[----:B------:R-:W-:Y:S01]  /*2220*/  UIMAD UR7, UR19, UR7, UR6 ;  /* 0x00000007130772a4 */ /* 0x000fe2000f8e0206 */
[----:B------:R-:W-:Y:S01]  /*2230*/  LEA R4, P0, R3, c[0x0][0x160], 0x1 ;  /* 0x0000580003047a11 */ /* 0x000fe200078008ff */
[----:B------:R-:W-:Y:S01]  /*2240*/  UIMAD UR6, UR12, UR5, UR4 ;  /* 0x000000050c0672a4 */ /* 0x000fe2000f8e0204 */
[----:B---3--:R-:W-:Y:S01]  /*2250*/  P2R R8, PR, RZ, 0x20 ;  /* 0x00000020ff087803 */ /* 0x008fe20000000000 */
[----:B------:R-:W-:Y:S01]  /*2260*/  IMAD.IADD R9, R17, 0x1, R24 ;  /* 0x0000000111097824 */ /* 0x000fe200078e0218 */
[C---:B------:R-:W-:Y:S01]  /*2270*/  ISETP.LT.OR P5, PT, R0.reuse, 0x21, P3 ;  /* 0x000000210000780c */ /* 0x040fe20001fa1670 */
[----:B------:R4:W-:Y:S01]  /*2280*/  LDGSTS.E.BYPASS.LTC128B.128 [R240+0x4080], [R6.64+0x100], !P1 ;  /* 0x0408010006f07fae */ /* 0x0009e2000c901d56 */
[----:B------:R-:W-:Y:S01]  /*2290*/  ISETP.LT.OR P3, PT, R0, 0x21, P2 ;  /* 0x000000210000780c */ /* 0x000fe20001761670 */
[----:B------:R-:W-:Y:S01]  /*22a0*/  IMAD.U32 R0, RZ, RZ, UR21 ;  /* 0x00000015ff007e24 */ /* 0x000fe2000f8e00ff */
[----:B------:R-:W-:Y:S01]  /*22b0*/  ISETP.NE.AND P2, PT, R8, RZ, PT ;  /* 0x000000ff0800720c */ /* 0x000fe20003f45270 */
[----:B------:R-:W-:Y:S01]  /*22c0*/  IMAD.MOV.U32 R8, RZ, RZ, R16 ;  /* 0x000000ffff087224 */ /* 0x000fe200078e0010 */
[----:B------:R-:W-:Y:S01]  /*22d0*/  ISETP.GE.AND P1, PT, R22, c[0x0][0x16c], PT ;  /* 0x00005b0016007a0c */ /* 0x000fe20003f26270 */
[----:B------:R-:W-:Y:S01]  /*22e0*/  ULDC.64 UR4, c[0x0][0x218] ;  /* 0x0000860000047ab9 */ /* 0x000fe20000000a00 */
[----:B------:R-:W-:Y:S01]  /*22f0*/  IADD3 R0, -R0, UR17, -R248 ;  /* 0x0000001100007c10 */ /* 0x000fe2000fffe9f8 */
[----:B------:R-:W-:Y:S01]  /*2300*/  UIMAD UR4, UR11, UR4, URZ ;  /* 0x000000040b0472a4 */ /* 0x000fe2000f8e023f */
[----:B------:R-:W-:Y:S01]  /*2310*/  LEA.HI.X R5, R3, c[0x0][0x164], R5, 0x1, P0 ;  /* 0x0000590003057a11 */ /* 0x000fe200000f0c05 */
[----:B------:R-:W-:Y:S01]  /*2320*/  IMAD.U32 R3, RZ, RZ, UR19 ;  /* 0x00000013ff037e24 */ /* 0x000fe2000f8e00ff */
[-C--:B--2---:R-:W-:Y:S01]  /*2330*/  LEA.HI R21, R36, R101.reuse, RZ, 0x4 ;  /* 0x0000006524157211 */ /* 0x084fe200078f20ff */
[----:B------:R-:W-:Y:S01]  /*2340*/  UIMAD UR5, UR12, UR5, UR4 ;  /* 0x000000050c0572a4 */ /* 0x000fe2000f8e0204 */
[----:B------:R-:W-:Y:S01]  /*2350*/  IADD3 R11, R15, UR6, RZ ;  /* 0x000000060f0b7c10 */ /* 0x000fe2000fffe0ff */
[----:B------:R-:W-:Y:S01]  /*2360*/  IMAD.WIDE.U32 R8, R3, c[0x0][0x210], R8 ;  /* 0x0000840003087a25 */ /* 0x000fe200078e0008 */
[----:B------:R-:W-:Y:S01]  /*2370*/  CS2R R72, SRZ ;  /* 0x0000000000487805 */ /* 0x000fe2000001ff00 */
[----:B------:R4:W-:Y:S01]  /*2380*/  LDGSTS.E.BYPASS.LTC128B.128 [R240+0x6080], [R6.64+0x180], !P2 ;  /* 0x0608018006f07fae */ /* 0x0009e2000d101d56 */
[----:B------:R-:W-:Y:S01]  /*2390*/  ISETP.GE.AND P2, PT, R2, c[0x0][0x16c], PT ;  /* 0x00005b0002007a0c */ /* 0x000fe20003f46270 */
[----:B------:R-:W-:Y:S01]  /*23a0*/  IMAD.MOV.U32 R3, RZ, RZ, c[0x0][0x178] ;  /* 0x00005e00ff037624 */ /* 0x000fe200078e00ff */
[----:B-1----:R-:W-:Y:S01]  /*23b0*/  LEA.HI R15, R36, R101, RZ, 0x5 ;  /* 0x00000065240f7211 */ /* 0x002fe200078f28ff */
[----:B------:R1:W-:Y:S01]  /*23c0*/  LDGSTS.E.BYPASS.LTC128B.128 [R240+0x1080], [R12.64], !P6 ;  /* 0x010800000cf07fae */ /* 0x0003e2000f101d56 */
[C---:B------:R-:W-:Y:S01]  /*23d0*/  ISETP.LT.OR P6, PT, R0.reuse, 0x1, P2 ;  /* 0x000000010000780c */ /* 0x040fe200017c1670 */
        /* <DEDUP_REMOVED lines=18> */
[----:B------:R2:W-:Y:S01]  /*2500*/  LDGSTS.E.BYPASS.LTC128B.128 [R240+0x10080], [R4.64], !P6 ;  /* 0x1008000004f07fae */ /* 0x0005e2000f101d56 */
[----:B------:R-:W-:Y:S01]  /*2510*/  ISETP.GT.AND P6, PT, R101, 0xf, PT ;  /* 0x0000000f6500780c */ /* 0x000fe20003fc4270 */
[----:B------:R-:W-:Y:S01]  /*2520*/  CS2R R54, SRZ ;  /* 0x0000000000367805 */ /* 0x000fe2000001ff00 */
[----:B----4-:R-:W-:Y:S01]  /*2530*/  IMAD.MOV.U32 R7, RZ, RZ, c[0x0][0x17c] ;  /* 0x00005f00ff077624 */ /* 0x010fe200078e00ff */
[----:B------:R2:W-:Y:S01]  /*2540*/  LDGSTS.E.BYPASS.LTC128B.128 [R240+0x12080], [R4.64+0x80], !P3 ;  /* 0x1208008004f07fae */ /* 0x0005e2000d901d56 */
[----:B------:R-:W-:Y:S01]  /*2550*/  ISETP.LT.OR P3, PT, R0, 0x1, P4 ;  /* 0x000000010000780c */ /* 0x000fe20002761670 */
[----:B------:R-:W-:Y:S01]  /*2560*/  CS2R R52, SRZ ;  /* 0x0000000000347805 */ /* 0x000fe2000001ff00 */
[C---:B------:R-:W-:Y:S01]  /*2570*/  ISETP.GE.AND P6, PT, R2.reuse, c[0x0][0x16c], PT ;  /* 0x00005b0002007a0c */ /* 0x040fe20003fc6270 */
[----:B------:R2:W-:Y:S01]  /*2580*/  LDGSTS.E.BYPASS.LTC128B.128 [R240+0x14080], [R4.64+0x100], !P0 ;  /* 0x1408010004f07fae */ /* 0x0005e2000c101d56 */
[C---:B------:R-:W-:Y:S01]  /*2590*/  LEA R6, P0, R3.reuse, R4, 0x6 ;  /* 0x0000000403067211 */ /* 0x040fe200078030ff */
[----:B------:R-:W-:Y:S01]  /*25a0*/  CS2R R50, SRZ ;  /* 0x0000000000327805 */ /* 0x000fe2000001ff00 */
[----:B------:R-:W-:Y:S01]  /*25b0*/  SEL R35, RZ, 0x1, P6 ;  /* 0x00000001ff237807 */ /* 0x000fe20003000000 */
[----:B------:R3:W-:Y:S01]  /*25c0*/  STL [R1+0x30], R11 ;  /* 0x0000300b01007387 */ /* 0x0007e20000100800 */
[----:B------:R-:W-:Y:S01]  /*25d0*/  LEA.HI.X R7, R3, R5, R7, 0x6, P0 ;  /* 0x0000000503077211 */ /* 0x000fe200000f3407 */
[----:B------:R-:W-:Y:S01]  /*25e0*/  CS2R R48, SRZ ;  /* 0x0000000000307805 */ /* 0x000fe2000001ff00 */
[----:B------:R-:W-:Y:S01]  /*25f0*/  IADD3 R3, R9, UR7, RZ ;  /* 0x0000000709037c10 */ /* 0x000fe2000fffe0ff */
[----:B------:R-:W-:Y:S01]  /*2600*/  ULDC.64 UR6, c[0x0][0x208] ;  /* 0x0000820000067ab9 */ /* 0x000fe20000000a00 */
[----:B------:R-:W-:Y:S01]  /*2610*/  SHF.R.S32.HI R9, RZ, 0x1f, R33 ;  /* 0x0000001fff097819 */ /* 0x000fe20000011421 */
[----:B------:R2:W-:Y:S01]  /*2620*/  LDGSTS.E.BYPASS.LTC128B.128 [R240+0x16080], [R4.64+0x180], !P3 ;  /* 0x1608018004f07fae */ /* 0x0005e2000d901d56 */
[----:B------:R-:W-:Y:S01]  /*2630*/  ISETP.GT.AND P3, PT, R101, 0xf, PT ;  /* 0x0000000f6500780c */ /* 0x000fe20003f64270 */
[----:B------:R-:W-:Y:S01]  /*2640*/  UIMAD UR4, UR8, UR6, URZ ;  /* 0x00000006080472a4 */ /* 0x000fe2000f8e023f */
[----:B-1----:R-:W-:Y:S01]  /*2650*/  SHF.R.S32.HI R13, RZ, 0x4, R21 ;  /* 0x00000004ff0d7819 */ /* 0x002fe20000011415 */
[----:B------:R1:W-:Y:S01]  /*2660*/  LDGSTS.E.BYPASS.LTC128B.128 [R240+0x11080], [R6.64], !P2 ;  /* 0x1108000006f07fae */ /* 0x0003e2000d101d56 */
[----:B------:R-:W-:Y:S01]  /*2670*/  UIMAD.WIDE.U32 UR26, UR15, UR6, URZ ;  /* 0x000000060f1a72a5 */ /* 0x000fe2000f8e003f */
[C---:B------:R-:W-:Y:S01]  /*2680*/  ISETP.GE.AND P2, PT, R2.reuse, c[0x0][0x1fc], PT ;  /* 0x00007f0002007a0c */ /* 0x040fe20003f46270 */
[----:B------:R-:W-:Y:S01]  /*2690*/  UIMAD UR4, UR15, UR7, UR4 ;  /* 0x000000070f0472a4 */ /* 0x000fe2000f8e0204 */
[----:B------:R-:W-:Y:S01]  /*26a0*/  LEA.HI R10, R21, R13, RZ, 0x1 ;  /* 0x0000000d150a7211 */ /* 0x000fe200078f08ff */
[----:B------:R1:W-:Y:S01]  /*26b0*/  LDGSTS.E.BYPASS.LTC128B.128 [R240+0x13080], [R6.64+0x80], !P1 ;  /* 0x1308008006f07fae */ /* 0x0003e2000c901d56 */
[----:B------:R-:W-:Y:S01]  /*26c0*/  ISETP.GE.AND P1, PT, R2, c[0x0][0x1fc], PT ;  /* 0x00007f0002007a0c */ /* 0x000fe20003f26270 */
[----:B------:R-:W-:Y:S01]  /*26d0*/  IMAD.MOV.U32 R2, RZ, RZ, R8 ;  /* 0x000000ffff027224 */ /* 0x000fe200078e0008 */
[----:B------:R-:W-:Y:S01]  /*26e0*/  LOP3.LUT R10, R10, 0xfffffffe, RZ, 0xc0, !PT ;  /* 0xfffffffe0a0a7812 */ /* 0x000fe200078ec0ff */
[----:B------:R-:W-:Y:S01]  /*26f0*/  UIADD3 UR4, UR27, UR4, URZ ;  /* 0x000000041b047290 */ /* 0x000fe2000fffe03f */
[----:B------:R-:W-:Y:S01]  /*2700*/  SHF.R.S32.HI R8, RZ, 0x1f, R15 ;  /* 0x0000001fff087819 */ /* 0x000fe2000001140f */
[----:B------:R-:W-:Y:S01]  /*2710*/  IMAD.WIDE.U32 R250, R20, c[0x0][0x218], R2 ;  /* 0x0000860014fa7a25 */ /* 0x000fe200078e0002 */
[----:B------:R-:W-:Y:S01]  /*2720*/  ULDC.64 UR8, c[0x0][0x288] ;  /* 0x0000a20000087ab9 */ /* 0x000fe20000000a00 */
[----:B------:R-:W-:Y:S01]  /*2730*/  CS2R R46, SRZ ;  /* 0x00000000002e7805 */ /* 0x000fe2000001ff00 */
[----:B------:R-:W-:Y:S01]  /*2740*/  UIMAD UR8, UR24, UR8, URZ ;  /* 0x00000008180872a4 */ /* 0x000fe2000f8e023f */
[----:B------:R-:W-:Y:S01]  /*2750*/  IMAD.IADD R17, R13, 0x1, -R10 ;  /* 0x000000010d117824 */ /* 0x000fe200078e0a0a */
[----:B------:R-:W-:Y:S01]  /*2760*/  IADD3 R252, R251, UR5, RZ ;  /* 0x00000005fbfc7c10 */ /* 0x000fe2000fffe0ff */
[----:B------:R-:W-:Y:S01]  /*2770*/  IMAD.U32 R3, RZ, RZ, UR4 ;  /* 0x00000004ff037e24 */ /* 0x000fe2000f8e00ff */
[----:B------:R-:W-:Y:S01]  /*2780*/  SHF.R.S32.HI R10, RZ, 0x5, R15 ;  /* 0x00000005ff0a7819 */ /* 0x000fe2000001140f */
[----:B------:R-:W-:Y:S01]  /*2790*/  ULDC.64 UR4, c[0x0][0x238] ;  /* 0x00008e0000047ab9 */ /* 0x000fe20000000a00 */
[----:B------:R-:W-:Y:S01]  /*27a0*/  CS2R R44, SRZ ;  /* 0x00000000002c7805 */ /* 0x000fe2000001ff00 */
[----:B------:R-:W-:Y:S01]  /*27b0*/  UIMAD UR4, UR24, UR4, URZ ;  /* 0x00000004180472a4 */ /* 0x000fe2000f8e023f */
[----:B------:R-:W-:Y:S01]  /*27c0*/  LEA.HI R16, R10, R10, RZ, 0x1 ;  /* 0x0000000a0a107211 */ /* 0x000fe200078f08ff */
[----:B------:R-:W-:Y:S01]  /*27d0*/  UIMAD UR8, UR19, UR9, UR8 ;  /* 0x00000009130872a4 */ /* 0x000fe2000f8e0208 */
[----:B--2---:R-:W-:Y:S01]  /*27e0*/  @!P3 IADD3 R4, P0, R14, UR21, RZ ;  /* 0x000000150e04bc10 */ /* 0x004fe2000ff1e0ff */
[----:B------:R-:W-:Y:S01]  /*27f0*/  UIMAD UR4, UR19, UR5, UR4 ;  /* 0x00000005130472a4 */ /* 0x000fe2000f8e0204 */
[----:B------:R-:W-:Y:S01]  /*2800*/  P2R R14, PR, RZ, 0x2 ;  /* 0x00000002ff0e7803 */ /* 0x000fe20000000000 */
[----:B------:R-:W-:Y:S01]  /*2810*/  CS2R R42, SRZ ;  /* 0x00000000002a7805 */ /* 0x000fe2000001ff00 */
[----:B------:R-:W-:Y:S01]  /*2820*/  @!P3 IADD3.X R5, R11, UR25, RZ, P0, !PT ;  /* 0x000000190b05bc10 */ /* 0x000fe200087fe4ff */
[----:B------:R-:W-:Y:S01]  /*2830*/  CS2R R40, SRZ ;  /* 0x0000000000287805 */ /* 0x000fe2000001ff00 */
[----:B------:R-:W-:-:S02]  /*2840*/  @!P3 LEA R12, P0, R4, c[0x0][0x258], 0x2 ;  /* 0x00009600040cba11 */ /* 0x000fc400078010ff */
[----:B---3--:R-:W-:Y:S02]  /*2850*/  P2R R11, PR, RZ, 0x4 ;  /* 0x00000004ff0b7803 */ /* 0x008fe40000000000 */
[----:B------:R-:W-:Y:S01]  /*2860*/  @!P3 LEA.HI.X R13, R4, c[0x0][0x25c], R5, 0x2, P0 ;  /* 0x00009700040dba11 */ /* 0x000fe200000f1405 */
[----:B------:R-:W-:Y:S01]  /*2870*/  IMAD.U32 R4, RZ, RZ, UR26 ;  /* 0x0000001aff047e24 */ /* 0x000fe2000f8e00ff */
[C---:B------:R-:W-:Y:S01]  /*2880*/  ISETP.LT.OR P2, PT, R0.reuse, 0x21, P5 ;  /* 0x000000210000780c */ /* 0x040fe20002f41670 */
[----:B------:R-:W-:Y:S01]  /*2890*/  IMAD.U32 R5, RZ, RZ, UR27 ;  /* 0x0000001bff057e24 */ /* 0x000fe2000f8e00ff */
[----:B------:R-:W-:Y:S02]  /*28a0*/  ISETP.LT.OR P1, PT, R0, 0x21, P4 ;  /* 0x000000210000780c */ /* 0x000fe40002721670 */
[C---:B------:R-:W-:Y:S02]  /*28b0*/  LEA R2, P0, R4.reuse, R250, 0x6 ;  /* 0x000000fa04027211 */ /* 0x040fe400078030ff */
[----:B------:R-:W-:Y:S01]  /*28c0*/  ISETP.NE.AND P5, PT, R11, RZ, PT ;  /* 0x000000ff0b00720c */ /* 0x000fe20003fa5270 */
[----:B------:R-:W-:Y:S01]  /*28d0*/  IMAD.U32 R11, RZ, RZ, UR6 ;  /* 0x00000006ff0b7e24 */ /* 0x000fe2000f8e00ff */
[----:B------:R-:W-:-:S02]  /*28e0*/  LEA.HI.X R3, R4, R252, R3, 0x6, P0 ;  /* 0x000000fc04037211 */ /* 0x000fc400000f3403 */
[----:B------:R-:W-:Y:S02]  /*28f0*/  LEA.HI R5, R8, R10, RZ, 0x2 ;  /* 0x0000000a08057211 */ /* 0x000fe400078f10ff */
[C---:B------:R-:W-:Y:S01]  /*2900*/  ISETP.GE.AND P0, PT, R22.reuse, c[0x0][0x16c], PT ;  /* 0x00005b0016007a0c */ /* 0x040fe20003f06270 */
[----:B------:R1:W-:Y:S01]  /*2910*/  LDGSTS.E.BYPASS.LTC128B.128 [R240+0x15080], [R6.64+0x100], !P2 ;  /* 0x1508010006f07fae */ /* 0x0003e2000d101d56 */
[C---:B------:R-:W-:Y:S02]  /*2920*/  ISETP.GE.AND P3, PT, R22.reuse, c[0x0][0x1fc], PT ;  /* 0x00007f0016007a0c */ /* 0x040fe40003f66270 */
[----:B------:R-:W-:Y:S01]  /*2930*/  ISETP.GE.AND P4, PT, R22, c[0x0][0x1fc], PT ;  /* 0x00007f0016007a0c */ /* 0x000fe20003f86270 */
[----:B------:R1:W-:Y:S01]  /*2940*/  LDGSTS.E.BYPASS.LTC128B.128 [R240+0x17080], [R6.64+0x180], !P1 ;  /* 0x1708018006f07fae */ /* 0x0003e2000c901d56 */
[----:B------:R-:W-:Y:S02]  /*2950*/  LEA.HI R8, R9, R19, RZ, 0x3 ;  /* 0x0000001309087211 */ /* 0x000fe400078f18ff */
[----:B------:R-:W-:-:S02]  /*2960*/  SEL R22, RZ, 0x1, P5 ;  /* 0x00000001ff167807 */ /* 0x000fc40002800000 */
[----:B------:R-:W-:Y:S02]  /*2970*/  ISETP.GT.AND P5, PT, R101, 0xf, PT ;  /* 0x0000000f6500780c */ /* 0x000fe40003fa4270 */
[----:B------:R-:W-:Y:S02]  /*2980*/  SEL R32, RZ, 0xffffffff, P0 ;  /* 0xffffffffff207807 */ /* 0x000fe40000000000 */
[----:B------:R-:W-:Y:S02]  /*2990*/  LOP3.LUT R8, R8, 0xfffffff8, RZ, 0xc0, !PT ;  /* 0xfffffff808087812 */ /* 0x000fe400078ec0ff */
[----:B------:R-:W-:Y:S02]  /*29a0*/  ISETP.GE.AND P0, PT, R25, c[0x0][0x16c], PT ;  /* 0x00005b0019007a0c */ /* 0x000fe40003f06270 */
[----:B------:R-:W-:Y:S01]  /*29b0*/  LOP3.LUT R9, R5, 0xfffffffc, RZ, 0xc0, !PT ;  /* 0xfffffffc05097812 */ /* 0x000fe200078ec0ff */
[----:B------:R-:W-:Y:S01]  /*29c0*/  IMAD.IADD R24, R19, 0x1, -R8 ;  /* 0x0000000113187824 */ /* 0x000fe200078e0a08 */
[----:B------:R-:W-:-:S02]  /*29d0*/  LOP3.LUT R5, R16, 0xfffffffe, RZ, 0xc0, !PT ;  /* 0xfffffffe10057812 */ /* 0x000fc400078ec0ff */
[----:B------:R-:W-:Y:S01]  /*29e0*/  ISETP.GE.AND P1, PT, R23, c[0x0][0x16c], PT ;  /* 0x00005b0017007a0c */ /* 0x000fe20003f26270 */
[C---:B------:R-:W-:Y:S01]  /*29f0*/  IMAD.IADD R18, R10.reuse, 0x1, -R9 ;  /* 0x000000010a127824 */ /* 0x040fe200078e0a09 */
[----:B------:R-:W-:Y:S01]  /*2a00*/  SEL R243, RZ, 0x8, P0 ;  /* 0x00000008fff37807 */ /* 0x000fe20000000000 */
[----:B------:R-:W-:Y:S01]  /*2a10*/  IMAD.IADD R236, R10, 0x1, -R5 ;  /* 0x000000010aec7824 */ /* 0x000fe200078e0a05 */
[----:B------:R-:W-:Y:S01]  /*2a20*/  ISETP.NE.AND P6, PT, R14, RZ, PT ;  /* 0x000000ff0e00720c */ /* 0x000fe20003fc5270 */
[----:B------:R-:W-:Y:S01]  /*2a30*/  IMAD.U32 R14, RZ, RZ, UR7 ;  /* 0x00000007ff0e7e24 */ /* 0x000fe2000f8e00ff */
[----:B------:R-:W-:Y:S01]  /*2a40*/  LEA R4, P0, R2, c[0x0][0x1f0], 0x1 ;  /* 0x00007c0002047a11 */ /* 0x000fe200078008ff */
[----:B------:R-:W-:Y:S01]  /*2a50*/  USHF.L.U64.HI UR7, UR6, 0x5, UR7 ;  /* 0x0000000506077899 */ /* 0x000fe20008010207 */
[----:B------:R-:W-:Y:S01]  /*2a60*/  LOP3.LUT R8, R21, 0xfffffff0, RZ, 0xc0, !PT ;  /* 0xfffffff015087812 */ /* 0x000fe200078ec0ff */
[----:B------:R-:W-:Y:S01]  /*2a70*/  USHF.L.U32 UR6, UR6, 0x5, URZ ;  /* 0x0000000506067899 */ /* 0x000fe2000800063f */
[----:B------:R-:W-:Y:S01]  /*2a80*/  LOP3.LUT R9, R15, 0xffffffe0, RZ, 0xc0, !PT ;  /* 0xffffffe00f097812 */ /* 0x000fe200078ec0ff */
[----:B-1----:R-:W-:Y:S01]  /*2a90*/  IMAD.MOV.U32 R6, RZ, RZ, R28 ;  /* 0x000000ffff067224 */ /* 0x002fe200078e001c */
[----:B------:R-:W-:Y:S01]  /*2aa0*/  SEL R34, RZ, 0x4, P1 ;  /* 0x00000004ff227807 */ /* 0x000fe20000800000 */
[C---:B------:R-:W-:Y:S01]  /*2ab0*/  IMAD.IADD R8, R101.reuse, 0x1, -R8 ;  /* 0x0000000165087824 */ /* 0x040fe200078e0a08 */
[----:B------:R-:W-:Y:S01]  /*2ac0*/  SEL R15, RZ, 0xffffffff, P3 ;  /* 0xffffffffff0f7807 */ /* 0x000fe20001800000 */
[----:B------:R-:W-:Y:S01]  /*2ad0*/  IMAD.IADD R9, R101, 0x1, -R9 ;  /* 0x0000000165097824 */ /* 0x000fe200078e0a09 */
[----:B------:R-:W-:-:S02]  /*2ae0*/  ISETP.GE.AND P1, PT, R23, c[0x0][0x1fc], PT ;  /* 0x00007f0017007a0c */ /* 0x000fc40003f26270 */
[----:B------:R-:W-:Y:S01]  /*2af0*/  LEA.HI.X R5, R2, c[0x0][0x1f4], R3, 0x1, P0 ;  /* 0x00007d0002057a11 */ /* 0x000fe200000f0c03 */
[----:B------:R-:W-:Y:S01]  /*2b00*/  @!P5 IMAD.SHL.U32 R2, R101, 0x10, RZ ;  /* 0x000000106502d824 */ /* 0x000fe200078e00ff */
[C---:B------:R-:W-:Y:S02]  /*2b10*/  ISETP.LT.OR P3, PT, R0.reuse, 0x1, P6 ;  /* 0x000000010000780c */ /* 0x040fe40003761670 */
[----:B------:R-:W-:Y:S02]  /*2b20*/  ISETP.GE.AND P2, PT, R23, c[0x0][0x1fc], PT ;  /* 0x00007f0017007a0c */ /* 0x000fe40003f46270 */
[C---:B------:R-:W-:Y:S01]  /*2b30*/  ISETP.LT.OR P0, PT, R0.reuse, 0x1, P4 ;  /* 0x000000010000780c */ /* 0x040fe20002701670 */
[----:B------:R1:W-:Y:S01]  /*2b40*/  @!P5 LDGSTS.E.BYPASS.LTC128B.128 [R2+0x20080], [R12.64] ;  /* 0x200800000c02dfae */ /* 0x0003e2000b901d56 */
[----:B------:R-:W-:Y:S02]  /*2b50*/  SEL R242, RZ, 0x4, P1 ;  /* 0x00000004fff27807 */ /* 0x000fe40000800000 */
[----:B------:R-:W-:Y:S01]  /*2b60*/  ISETP.LT.OR P1, PT, R0, 0x1, P2 ;  /* 0x000000010000780c */ /* 0x000fe20001721670 */
[----:B------:R-:W0:Y:S01]  /*2b70*/  LDGDEPBAR ;  /* 0x00000000000079af */ /* 0x000e220000000000 */
[----:B------:R-:W-:-:S02]  /*2b80*/  SHF.R.S32.HI R10, RZ, 0x1f, R9 ;  /* 0x0000001fff0a7819 */ /* 0x000fc40000011409 */
[----:B------:R-:W-:Y:S01]  /*2b90*/  IADD3 R3, R27, UR4, RZ ;  /* 0x000000041b037c10 */ /* 0x000fe2000fffe0ff */
[----:B------:R2:W-:Y:S01]  /*2ba0*/  LDGSTS.E.BYPASS.LTC128B.128 [R240+0x18080], [R4.64], !P3 ;  /* 0x1808000004f07fae */ /* 0x0005e2000d901d56 */
[C---:B------:R-:W-:Y:S01]  /*2bb0*/  ISETP.LT.OR P3, PT, R0.reuse, 0x21, P6 ;  /* 0x000000210000780c */ /* 0x040fe20003761670 */
[----:B------:R-:W-:Y:S01]  /*2bc0*/  ULDC.64 UR4, c[0x0][0x290] ;  /* 0x0000a40000047ab9 */ /* 0x000fe20000000a00 */
[C---:B------:R-:W-:Y:S01]  /*2bd0*/  ISETP.LT.OR P6, PT, R0.reuse, 0x21, P4 ;  /* 0x000000210000780c */ /* 0x040fe200027c1670 */
[----:B------:R2:W-:Y:S01]  /*2be0*/  LDGSTS.E.BYPASS.LTC128B.128 [R240+0x1a080], [R4.64+0x80], !P0 ;  /* 0x1a08008004f07fae */ /* 0x0005e2000c101d56 */
[----:B------:R-:W-:Y:S01]  /*2bf0*/  ISETP.GE.AND P0, PT, R25, c[0x0][0x1fc], PT ;  /* 0x00007f0019007a0c */ /* 0x000fe20003f06270 */
[----:B------:R-:W-:Y:S01]  /*2c00*/  UIMAD UR4, UR11, UR4, URZ ;  /* 0x000000040b0472a4 */ /* 0x000fe2000f8e023f */
[----:B------:R-:W-:Y:S01]  /*2c10*/  P2R R21, PR, RZ, 0x8 ;  /* 0x00000008ff157803 */ /* 0x000fe20000000000 */
[----:B------:R2:W-:Y:S01]  /*2c20*/  LDGSTS.E.BYPASS.LTC128B.128 [R240+0x1c080], [R4.64+0x100], !P1 ;  /* 0x1c08010004f07fae */ /* 0x0005e2000c901d56 */
[C---:B------:R-:W-:Y:S01]  /*2c30*/  ISETP.LT.OR P4, PT, R0.reuse, 0x21, P2 ;  /* 0x000000210000780c */ /* 0x040fe20001781670 */
[----:B------:R-:W-:Y:S01]  /*2c40*/  UIMAD UR4, UR12, UR5, UR4 ;  /* 0x000000050c0472a4 */ /* 0x000fe2000f8e0204 */
[----:B------:R-:W-:-:S02]  /*2c50*/  ISETP.LT.OR P1, PT, R0, 0x1, P0 ;  /* 0x000000010000780c */ /* 0x000fc40000721670 */
[----:B------:R-:W-:Y:S02]  /*2c60*/  ISETP.LT.OR P3, PT, R0, 0x21, P0 ;  /* 0x000000210000780c */ /* 0x000fe40000761670 */
[----:B------:R-:W-:Y:S02]  /*2c70*/  IADD3 R7, R29, UR8, RZ ;  /* 0x000000081d077c10 */ /* 0x000fe4000fffe0ff */
[----:B------:R-:W-:Y:S02]  /*2c80*/  ISETP.GE.AND P5, PT, R25, c[0x0][0x1fc], PT ;  /* 0x00007f0019007a0c */ /* 0x000fe40003fa6270 */
[----:B-1----:R-:W-:Y:S01]  /*2c90*/  SHF.R.S32.HI R2, RZ, 0x1f, R8 ;  /* 0x0000001fff027819 */ /* 0x002fe20000011408 */
[----:B------:R-:W-:Y:S01]  /*2ca0*/  IMAD.WIDE.U32 R38, R20, c[0x0][0x290], R6 ;  /* 0x0000a40014267a25 */ /* 0x000fe200078e0006 */
[----:B------:R-:W-:Y:S02]  /*2cb0*/  LEA.HI R13, R10, R9, RZ, 0x2 ;  /* 0x000000090a0d7211 */ /* 0x000fe400078f10ff */
[----:B------:R-:W-:Y:S01]  /*2cc0*/  LEA.HI R230, R2, R8, RZ, 0x3 ;  /* 0x0000000802e67211 */ /* 0x000fe200078f18ff */
[----:B------:R-:W-:Y:S01]  /*2cd0*/  IMAD.MOV.U32 R2, RZ, RZ, R26 ;  /* 0x000000ffff027224 */ /* 0x000fe200078e001a */
[----:B------:R-:W-:Y:S01]  /*2ce0*/  LOP3.LUT R0, R13, 0x7ffffffc, RZ, 0xc0, !PT ;  /* 0x7ffffffc0d007812 */ /* 0x000fe200078ec0ff */
[----:B------:R-:W-:Y:S01]  /*2cf0*/  IMAD.SHL.U32 R6, R236, 0x10, RZ ;  /* 0x00000010ec067824 */ /* 0x000fe200078e00ff */
[----:B------:R-:W-:Y:S01]  /*2d00*/  LOP3.LUT R10, R230, 0xfffffff8, RZ, 0xc0, !PT ;  /* 0xfffffff8e60a7812 */ /* 0x000fe200078ec0ff */
[----:B------:R-:W-:Y:S01]  /*2d10*/  IMAD.WIDE.U32 R164, R20, c[0x0][0x240], R2 ;  /* 0x0000900014a47a25 */ /* 0x000fe200078e0002 */
[----:B------:R-:W-:Y:S01]  /*2d20*/  LEA.HI R7, R36, R101, RZ, 0x7 ;  /* 0x0000006524077211 */ /* 0x000fe200078f38ff */
[----:B------:R2:W-:Y:S01]  /*2d30*/  LDGSTS.E.BYPASS.LTC128B.128 [R240+0x1e080], [R4.64+0x180], !P1 ;  /* 0x1e08018004f07fae */ /* 0x0005e2000c901d56 */
[----:B------:R-:W-:Y:S01]  /*2d40*/  IADD3 R37, R39, UR4, RZ ;  /* 0x0000000427257c10 */ /* 0x000fe2000fffe0ff */
[----:B------:R-:W-:Y:S01]  /*2d50*/  IMAD.IADD R16, R8, 0x1, -R10 ;  /* 0x0000000108107824 */ /* 0x000fe200078e0a0a */
[----:B------:R-:W-:Y:S01]  /*2d60*/  LEA R10, P0, R11, R4, 0x6 ;  /* 0x000000040b0a7211 */ /* 0x000fe200078030ff */
[----:B------:R-:W-:Y:S01]  /*2d70*/  IMAD.SHL.U32 R8, R31, 0x40, RZ ;  /* 0x000000401f087824 */ /* 0x000fe200078e00ff */
[----:B------:R-:W-:Y:S01]  /*2d80*/  ULDC.64 UR4, c[0x0][0x240] ;  /* 0x0000900000047ab9 */ /* 0x000fe20000000a00 */
[----:B------:R-:W-:Y:S01]  /*2d90*/  IMAD.IADD R12, R9, 0x1, -R0 ;  /* 0x00000001090c7824 */ /* 0x000fe200078e0a00 */
[----:B------:R-:W-:Y:S01]  /*2da0*/  LEA.HI.X R11, R11, R5, R14, 0x6, P0 ;  /* 0x000000050b0b7211 */ /* 0x000fe200000f340e */
[----:B------:R-:W-:Y:S01]  /*2db0*/  IMAD.SHL.U32 R2, R248, 0x8, RZ ;  /* 0x00000008f8027824 */ /* 0x000fe200078e00ff */
[----:B------:R-:W-:Y:S01]  /*2dc0*/  LOP3.LUT R0, R8, 0x1c0, RZ, 0xc0, !PT ;  /* 0x000001c008007812 */ /* 0x000fe200078ec0ff */
[----:B------:R-:W-:Y:S01]  /*2dd0*/  IMAD.SHL.U32 R230, R230, 0x40, RZ ;  /* 0x00000040e6e67824 */ /* 0x000fe200078e00ff */
[----:B------:R-:W-:Y:S01]  /*2de0*/  UIMAD UR4, UR11, UR4, URZ ;  /* 0x000000040b0472a4 */ /* 0x000fe2000f8e023f */
[----:B------:R1:W-:Y:S01]  /*2df0*/  STL.64 [R1+0x10], R38 ;  /* 0x0000102601007387 */ /* 0x0003e20000100a00 */
[----:B------:R-:W-:-:S02]  /*2e00*/  LOP3.LUT R2, R2, 0x8, RZ, 0xc0, !PT ;  /* 0x0000000802027812 */ /* 0x000fc400078ec0ff */
[----:B------:R-:W-:Y:S01]  /*2e10*/  SHF.R.U32.HI R3, RZ, 0x3, R0 ;  /* 0x00000003ff037819 */ /* 0x000fe20000011600 */
[----:B------:R-:W-:Y:S01]  /*2e20*/  UIMAD UR4, UR12, UR5, UR4 ;  /* 0x000000050c0472a4 */ /* 0x000fe2000f8e0204 */
[----:B------:R-:W-:Y:S01]  /*2e30*/  LOP3.LUT R6, R0, 0x10, R6, 0xf8, !PT ;  /* 0x0000001000067812 */ /* 0x000fe200078ef806 */
[----:B------:R-:W-:Y:S01]  /*2e40*/  STL.64 [R1+0x28], R164 ;  /* 0x000028a401007387 */ /* 0x000fe20000100a00 */
[C---:B------:R-:W-:Y:S02]  /*2e50*/  LOP3.LUT R8, R3.reuse, R2, R0, 0x1e, !PT ;  /* 0x0000000203087212 */ /* 0x040fe400078e1e00 */
[----:B------:R-:W-:Y:S01]  /*2e60*/  SHF.R.S32.HI R0, RZ, 0x7, R7 ;  /* 0x00000007ff007819 */ /* 0x000fe20000011407 */
[----:B------:R-:W-:Y:S01]  /*2e70*/  IMAD.SHL.U32 R7, R30, 0x8, RZ ;  /* 0x000000081e077824 */ /* 0x000fe200078e00ff */
[----:B------:R-:W-:Y:S01]  /*2e80*/  LOP3.LUT R20, R3, R6, R2, 0x1e, !PT ;  /* 0x0000000603147212 */ /* 0x000fe200078e1e02 */
[C---:B------:R-:W-:Y:S01]  /*2e90*/  IMAD.SHL.U32 R3, R17.reuse, 0x20, RZ ;  /* 0x0000002011037824 */ /* 0x040fe200078e00ff */
[----:B------:R-:W-:Y:S01]  /*2ea0*/  LEA.HI R9, R0, R0, RZ, 0x1 ;  /* 0x0000000000097211 */ /* 0x000fe200078f08ff */
[----:B------:R-:W-:Y:S01]  /*2eb0*/  IMAD R2, R17, 0x2, R0 ;  /* 0x0000000211027824 */ /* 0x000fe200078e0200 */
[----:B------:R-:W-:Y:S01]  /*2ec0*/  LOP3.LUT R230, R230, 0xfffffe00, RZ, 0xc0, !PT ;  /* 0xfffffe00e6e67812 */ /* 0x000fe200078ec0ff */
[----:B--2---:R-:W-:Y:S01]  /*2ed0*/  IMAD.SHL.U32 R5, R15, 0x2, RZ ;  /* 0x000000020f057824 */ /* 0x004fe200078e00ff */
[----:B------:R-:W-:Y:S01]  /*2ee0*/  LOP3.LUT R6, R3, 0x20, RZ, 0xc0, !PT ;  /* 0x0000002003067812 */ /* 0x000fe200078ec0ff */
[----:B------:R-:W-:Y:S01]  /*2ef0*/  IMAD.U32 R2, R2, 0x200, R8 ;  /* 0x0000020002027824 */ /* 0x000fe200078e0008 */
[----:B------:R-:W-:Y:S01]  /*2f00*/  LOP3.LUT R3, R9, 0x1ffffffe, RZ, 0xc0, !PT ;  /* 0x1ffffffe09037812 */ /* 0x000fe200078ec0ff */
[----:B------:R-:W-:Y:S01]  /*2f10*/  IMAD R236, R236, 0x400, R230 ;  /* 0x00000400ecec7824 */ /* 0x000fe200078e02e6 */
[----:B------:R-:W-:Y:S01]  /*2f20*/  LOP3.LUT R19, R6, 0x18, R7, 0xf8, !PT ;  /* 0x0000001806137812 */ /* 0x000fe200078ef807 */
[----:B------:R-:W-:Y:S01]  /*2f30*/  IMAD.SHL.U32 R6, R32, 0x2, RZ ;  /* 0x0000000220067824 */ /* 0x000fe200078e00ff */
[----:B------:R-:W-:Y:S01]  /*2f40*/  LOP3.LUT R7, R5, 0x2, R22, 0xe2, !PT ;  /* 0x0000000205077812 */ /* 0x000fe200078ee216 */
[----:B------:R-:W-:Y:S01]  /*2f50*/  IMAD.IADD R4, R0, 0x1, -R3 ;  /* 0x0000000100047824 */ /* 0x000fe200078e0a03 */
[----:B------:R-:W-:Y:S01]  /*2f60*/  IADD3 R3, P0, R38, UR21, RZ ;  /* 0x0000001526037c10 */ /* 0x000fe2000ff1e0ff */
[----:B------:R2:W-:Y:S01]  /*2f70*/  STL [R1+0x20], R37 ;  /* 0x0000202501007387 */ /* 0x0005e20000100800 */
[----:B------:R-:W-:Y:S01]  /*2f80*/  LOP3.LUT R8, R6, 0x2, R35, 0xe2, !PT ;  /* 0x0000000206087812 */ /* 0x000fe200078ee223 */
[----:B------:R-:W-:Y:S01]  /*2f90*/  IMAD R23, R4, 0x4, R12 ;  /* 0x0000000404177824 */ /* 0x000fe200078e020c */
[----:B------:R-:W-:Y:S01]  /*2fa0*/  IADD3.X R4, R37, UR25, RZ, P0, !PT ;  /* 0x0000001925047c10 */ /* 0x000fe200087fe4ff */
[----:B------:R-:W-:Y:S01]  /*2fb0*/  IMAD.SHL.U32 R12, R18, 0x400, RZ ;  /* 0x00000400120c7824 */ /* 0x000fe200078e00ff */
[----:B------:R-:W-:Y:S01]  /*2fc0*/  LEA R14, P0, R3, c[0x0][0x280], 0x2 ;  /* 0x0000a000030e7a11 */ /* 0x000fe200078010ff */
[----:B------:R-:W-:Y:S01]  /*2fd0*/  IMAD.SHL.U32 R2, R2, 0x2, RZ ;  /* 0x0000000202027824 */ /* 0x000fe200078e00ff */
[----:B------:R-:W-:Y:S01]  /*2fe0*/  LOP3.LUT R5, R33, 0x3ffffffc, RZ, 0xc0, !PT ;  /* 0x3ffffffc21057812 */ /* 0x000fe200078ec0ff */
[----:B-1----:R-:W-:Y:S01]  /*2ff0*/  CS2R R38, SRZ ;  /* 0x0000000000267805 */ /* 0x002fe2000001ff00 */
[----:B------:R-:W-:Y:S01]  /*3000*/  LEA.HI.X R15, R3, c[0x0][0x284], R4, 0x2, P0 ;  /* 0x0000a100030f7a11 */ /* 0x000fe200000f1404 */
[----:B------:R-:W-:Y:S01]  /*3010*/  IMAD.SHL.U32 R4, R24, 0x40, RZ ;  /* 0x0000004018047824 */ /* 0x000fe200078e00ff */
[----:B------:R-:W-:Y:S01]  /*3020*/  SHF.R.S32.HI R6, RZ, 0x2, R13 ;  /* 0x00000002ff067819 */ /* 0x000fe2000001140d */
[----:B------:R-:W-:Y:S01]  /*3030*/  IMAD.SHL.U32 R3, R0, 0x8, RZ ;  /* 0x0000000800037824 */ /* 0x000fe200078e00ff */
[----:B------:R-:W-:Y:S01]  /*3040*/  ISETP.NE.AND P0, PT, R21, RZ, PT ;  /* 0x000000ff1500720c */ /* 0x000fe20003f05270 */
[----:B------:R-:W-:Y:S01]  /*3050*/  IMAD.IADD R5, R101, 0x1, -R5 ;  /* 0x0000000165057824 */ /* 0x000fe200078e0a05 */
[----:B------:R-:W-:Y:S01]  /*3060*/  LOP3.LUT R0, R4, 0x1c0, RZ, 0xc0, !PT ;  /* 0x000001c004007812 */ /* 0x000fe200078ec0ff */
[----:B------:R-:W-:Y:S01]  /*3070*/  IMAD R241, R18, 0x10, R6 ;  /* 0x0000001012f17824 */ /* 0x000fe200078e0206 */
[----:B------:R-:W-:Y:S01]  /*3080*/  R2P PR, R16, 0x6 ;  /* 0x0000000610007804 */ /* 0x000fe20000000000 */
[----:B------:R-:W-:Y:S01]  /*3090*/  IMAD.MOV.U32 R13, RZ, RZ, 0x10 ;  /* 0x00000010ff0d7424 */ /* 0x000fe200078e00ff */
[----:B------:R-:W-:-:S02]  /*30a0*/  LOP3.LUT R3, R0, 0x8, R3, 0xf8, !PT ;  /* 0x0000000800037812 */ /* 0x000fc400078ef803 */
[----:B------:R-:W-:Y:S02]  /*30b0*/  SHF.R.U32.HI R0, RZ, 0x3, R0 ;  /* 0x00000003ff007819 */ /* 0x000fe40000011600 */
[----:B------:R-:W-:Y:S02]  /*30c0*/  SEL R6, RZ, 0x8, P5 ;  /* 0x00000008ff067807 */ /* 0x000fe40002800000 */
[----:B------:R-:W-:Y:S01]  /*30d0*/  LOP3.LUT R3, R3, R0, RZ, 0x3c, !PT ;  /* 0x0000000003037212 */ /* 0x000fe200078e3cff */
[----:B------:R-:W-:Y:S01]  /*30e0*/  IMAD R0, R5, 0x2, R12 ;  /* 0x0000000205007824 */ /* 0x000fe200078e020c */
[----:B------:R-:W-:Y:S01]  /*30f0*/  SEL R5, R13, 0xfffffff0, !P1 ;  /* 0xfffffff00d057807 */ /* 0x000fe20004800000 */
[----:B------:R1:W-:Y:S01]  /*3100*/  LDGSTS.E.BYPASS.LTC128B.128 [R240+0x19080], [R10.64], !P0 ;  /* 0x190800000af07fae */ /* 0x0003e2000c101d56 */
[----:B------:R-:W-:Y:S01]  /*3110*/  SEL R4, R246, 0xffffffe0, !P2 ;  /* 0xffffffe0f6047807 */ /* 0x000fe20005000000 */
[----:B------:R-:W-:Y:S01]  /*3120*/  IMAD.IADD R9, R3, 0x1, R0 ;  /* 0x0000000103097824 */ /* 0x000fe200078e0200 */
[----:B------:R-:W-:Y:S01]  /*3130*/  LOP3.LUT R242, R6, R7, R242, 0xfe, !PT ;  /* 0x0000000706f27212 */ /* 0x000fe200078efef2 */
[----:B------:R-:W-:Y:S01]  /*3140*/  IMAD.SHL.U32 R6, R16, 0x40, RZ ;  /* 0x0000004010067824 */ /* 0x000fe200078e00ff */
[----:B------:R-:W-:Y:S01]  /*3150*/  R2P PR, R31, 0x6 ;  /* 0x000000061f007804 */ /* 0x000fe20000000000 */
[----:B------:R-:W-:Y:S01]  /*3160*/  IMAD.SHL.U32 R244, R9, 0x2, RZ ;  /* 0x0000000209f47824 */ /* 0x000fe200078e00ff */
[----:B------:R-:W-:Y:S01]  /*3170*/  LOP3.LUT R243, R243, R8, R34, 0xfe, !PT ;  /* 0x00000008f3f37212 */ /* 0x000fe200078efe22 */
[----:B------:R-:W-:Y:S01]  /*3180*/  IMAD.SHL.U32 R8, R17, 0x8, RZ ;  /* 0x0000000811087824 */ /* 0x000fe200078e00ff */
[----:B------:R-:W-:Y:S01]  /*3190*/  LOP3.LUT R6, R6, 0x1c0, RZ, 0xc0, !PT ;  /* 0x000001c006067812 */ /* 0x000fe200078ec0ff */
[----:B------:R1:W-:Y:S01]  /*31a0*/  LDGSTS.E.BYPASS.LTC128B.128 [R240+0x1b080], [R10.64+0x80], !P6 ;  /* 0x1b0800800af07fae */ /* 0x0003e2000f101d56 */
[----:B------:R-:W-:Y:S01]  /*31b0*/  SEL R3, R13, 0xfffffff0, !P1 ;  /* 0xfffffff00d037807 */ /* 0x000fe20004800000 */
[----:B------:R-:W-:Y:S01]  /*31c0*/  IMAD R0, R17, 0x200, R20 ;  /* 0x0000020011007824 */ /* 0x000fe200078e0214 */
[----:B------:R-:W-:Y:S01]  /*31d0*/  SEL R228, R246, 0xffffffe0, !P2 ;  /* 0xffffffe0f6e47807 */ /* 0x000fe20005000000 */
[----:B------:R1:W-:Y:S01]  /*31e0*/  LDGSTS.E.BYPASS.LTC128B.128 [R240+0x1d080], [R10.64+0x100], !P4 ;  /* 0x1d0801000af07fae */ /* 0x0003e2000e101d56 */
[----:B------:R-:W-:Y:S01]  /*31f0*/  R2P PR, R24, 0x6 ;  /* 0x0000000618007804 */ /* 0x000fe20000000000 */
[----:B------:R-:W-:Y:S01]  /*3200*/  IMAD R3, R3, 0x2, R2 ;  /* 0x0000000203037824 */ /* 0x000fe200078e0202 */
[----:B------:R-:W-:Y:S01]  /*3210*/  ISETP.GE.AND P0, PT, R101, 0x10, PT ;  /* 0x000000106500780c */ /* 0x000fe20003f06270 */
[----:B------:R1:W-:Y:S01]  /*3220*/  LDGSTS.E.BYPASS.LTC128B.128 [R240+0x1f080], [R10.64+0x180], !P3 ;  /* 0x1f0801800af07fae */ /* 0x0003e2000d901d56 */
[----:B------:R-:W-:Y:S01]  /*3230*/  SHF.R.U32.HI R7, RZ, 0x3, R6 ;  /* 0x00000003ff077819 */ /* 0x000fe20000011606 */
[----:B------:R-:W-:Y:S01]  /*3240*/  IMAD.IADD R232, R0, 0x1, R228 ;  /* 0x0000000100e87824 */ /* 0x000fe200078e02e4 */
[----:B------:R-:W-:Y:S01]  /*3250*/  LOP3.LUT R8, R6, 0x8, R8, 0xf8, !PT ;  /* 0x0000000806087812 */ /* 0x000fe200078ef808 */
[----:B------:R-:W-:Y:S01]  /*3260*/  IMAD.SHL.U32 R235, R0, 0x2, RZ ;  /* 0x0000000200eb7824 */ /* 0x000fe200078e00ff */
[----:B------:R-:W-:Y:S01]  /*3270*/  LOP3.LUT R6, R7, R19, R6, 0x1e, !PT ;  /* 0x0000001307067212 */ /* 0x000fe200078e1e06 */
[----:B------:R-:W-:Y:S01]  /*3280*/  IMAD R229, R228, 0x2, R2 ;  /* 0x00000002e4e57824 */ /* 0x000fe200078e0202 */
[----:B------:R-:W-:Y:S01]  /*3290*/  LOP3.LUT R7, R8, R7, RZ, 0x3c, !PT ;  /* 0x0000000708077212 */ /* 0x000fe200078e3cff */
[----:B--2---:R-:W-:Y:S01]  /*32a0*/  CS2R R36, SRZ ;  /* 0x0000000000247805 */ /* 0x004fe2000001ff00 */
[-C--:B------:R-:W-:Y:S01]  /*32b0*/  LOP3.LUT R6, R6, R230.reuse, RZ, 0xfc, !PT ;  /* 0x000000e606067212 */ /* 0x080fe200078efcff */
[----:B------:R-:W-:Y:S01]  /*32c0*/  IMAD R228, R228, 0x2, R3 ;  /* 0x00000002e4e47824 */ /* 0x000fe200078e0203 */
[C---:B------:R-:W-:Y:S01]  /*32d0*/  IADD3 R230, R7.reuse, R230, R12 ;  /* 0x000000e607e67210 */ /* 0x040fe20007ffe00c */
[----:B------:R-:W-:Y:S01]  /*32e0*/  IMAD.IADD R236, R7, 0x1, R236 ;  /* 0x0000000107ec7824 */ /* 0x000fe200078e02ec */
[C---:B------:R-:W-:Y:S01]  /*32f0*/  IADD3 R8, R244.reuse, 0x20280, RZ ;  /* 0x00020280f4087810 */ /* 0x040fe20007ffe0ff */
[----:B------:R-:W-:Y:S01]  /*3300*/  @!P0 IMAD.SHL.U32 R7, R101, 0x10, RZ ;  /* 0x0000001065078824 */ /* 0x000fe200078e00ff */
[----:B------:R-:W-:Y:S01]  /*3310*/  IADD3 R245, R244, 0x202c0, RZ ;  /* 0x000202c0f4f57810 */ /* 0x000fe20007ffe0ff */
[----:B------:R-:W-:Y:S01]  /*3320*/  IMAD.SHL.U32 R230, R230, 0x2, RZ ;  /* 0x00000002e6e67824 */ /* 0x000fe200078e00ff */
[----:B------:R-:W-:Y:S01]  /*3330*/  @P2 IADD3 R245, R8, -0x40, RZ ;  /* 0xffffffc008f52810 */ /* 0x000fe20007ffe0ff */
[----:B------:R-:W-:Y:S01]  /*3340*/  IMAD.SHL.U32 R8, R23, 0x2, RZ ;  /* 0x0000000217087824 */ /* 0x000fe200078e00ff */
[----:B------:R2:W-:Y:S01]  /*3350*/  @!P0 LDGSTS.E.BYPASS.LTC128B.128 [R7+0x20180], [R14.64] ;  /* 0x201800000e078fae */ /* 0x0005e2000b901d56 */
[----:B------:R-:W-:Y:S01]  /*3360*/  LEA R236, R236, 0x22280, 0x1 ;  /* 0x00022280ecec7811 */ /* 0x000fe200078e08ff */
[C---:B------:R-:W-:Y:S01]  /*3370*/  IMAD R231, R5.reuse, 0x2, R230 ;  /* 0x0000000205e77824 */ /* 0x040fe200078e02e6 */
[----:B------:R-:W-:Y:S01]  /*3380*/  SEL R246, R246, 0xffffffe0, !P1 ;  /* 0xffffffe0f6f67807 */ /* 0x000fe20004800000 */
[----:B------:R1:W-:Y:S01]  /*3390*/  STL [R1+0xc], R8 ;  /* 0x00000c0801007387 */ /* 0x0003e20000100800 */
[----:B------:R-:W-:Y:S01]  /*33a0*/  CS2R R100, SRZ ;  /* 0x0000000000647805 */ /* 0x000fe2000001ff00 */
[----:B------:R-:W-:Y:S01]  /*33b0*/  IMAD R237, R5, 0x2, R236 ;  /* 0x0000000205ed7824 */ /* 0x000fe200078e02ec */
[----:B------:R-:W-:Y:S01]  /*33c0*/  IADD3 R249, -R8, UR10, RZ ;  /* 0x0000000a08f97c10 */ /* 0x000fe2000fffe1ff */
[----:B------:R-:W0:Y:S01]  /*33d0*/  LDGDEPBAR ;  /* 0x00000000000079af */ /* 0x000e220000000000 */
[----:B------:R-:W-:-:S02]  /*33e0*/  IMAD.IADD R247, R244, 0x1, R246 ;  /* 0x00000001f4f77824 */ /* 0x000fc400078e02f6 */
[----:B------:R-:W-:Y:S02]  /*33f0*/  IMAD.SHL.U32 R0, R6, 0x2, RZ ;  /* 0x0000000206007824 */ /* 0x000fe400078e00ff */
[----:B------:R-:W-:Y:S02]  /*3400*/  IMAD.SHL.U32 R232, R232, 0x2, RZ ;  /* 0x00000002e8e87824 */ /* 0x000fe400078e00ff */
[----:B------:R-:W-:Y:S02]  /*3410*/  IMAD.IADD R246, R246, 0x1, R245 ;  /* 0x00000001f6f67824 */ /* 0x000fe400078e02f5 */
[C---:B------:R-:W-:Y:S02]  /*3420*/  IMAD R234, R4.reuse, 0x2, R230 ;  /* 0x0000000204ea7824 */ /* 0x040fe400078e02e6 */
[C---:B------:R-:W-:Y:S02]  /*3430*/  IMAD R239, R4.reuse, 0x2, R236 ;  /* 0x0000000204ef7824 */ /* 0x040fe400078e02ec */
[----:B------:R-:W-:-:S02]  /*3440*/  IMAD R233, R4, 0x2, R231 ;  /* 0x0000000204e97824 */ /* 0x000fc400078e02e7 */
[----:B------:R-:W-:Y:S01]  /*3450*/  IMAD R238, R4, 0x2, R237 ;  /* 0x0000000204ee7824 */ /* 0x000fe200078e02ed */
[----:B--2---:R-:W-:-:S05]  /*3460*/  IADD3 R7, R165, UR4, RZ ;  /* 0x00000004a5077c10 */ /* 0x004fca000fffe0ff */
[----:B------:R1:W-:Y:S02]  /*3470*/  STL [R1+0x24], R7 ;  /* 0x0000240701007387 */ /* 0x0003e40000100800 */
.L_x_1019:
[----:B------:R-:W-:Y:S04]  /*3480*/  DEPBAR.LE SB0, 0x0 ;  /* 0x000080000000791a */ /* 0x000fe80000000000 */
[----:B------:R-:W-:Y:S01]  /*3490*/  BAR.SYNC.DEFER_BLOCKING 0x0 ;  /* 0x0000000000007b1d */ /* 0x000fe20000010000 */
[----:B------:R-:W-:Y:S02]  /*34a0*/  ULEA UR4, UR15, 0x1, 0x6 ;  /* 0x000000010f047891 */ /* 0x000fe4000f8e303f */
[----:B------:R-:W-:Y:S02]  /*34b0*/  UIADD3 UR8, UR15, 0x1, URZ ;  /* 0x000000010f087890 */ /* 0x000fe4000fffe03f */
[----:B------:R-:W-:Y:S02]  /*34c0*/  UIADD3 UR4, UR16, UR4, -UR13 ;  /* 0x0000000410047290 */ /* 0x000fe4000fffe80d */
[----:B------:R-:W-:Y:S01]  /*34d0*/  UISETP.GE.AND UP0, UPT, UR8, UR14, UPT ;  /* 0x0000000e0800728c */ /* 0x000fe2000bf06270 */
[----:B-1----:R-:W-:Y:S05]  /*34e0*/  LDSM.16.M88.4 R16, [R230+0x10080] ;  /* 0x01008000e610783b */ /* 0x002fea0000000200 */
[----:B-1----:R-:W1:Y:S05]  /*34f0*/  LDSM.16.M88.4 R8, [R2+0x80] ;  /* 0x000080000208783b */ /* 0x002e6a0000000200 */
        /* <DEDUP_REMOVED lines=204> */
[----:B------:R-:W-:Y:S04]  /*41c0*/  IADD3 R164, R241, -UR17, R164 ;  /* 0x80000011f1a47c10 */ /* 0x000fe8000fffe0a4 */
[C---:B--2---:R-:W-:Y:S05]  /*41d0*/  HMMA.16816.F32 R20, R168.reuse, R184, R20 ;  /* 0x000000b8a814723c */ /* 0x044fea0000001814 */
[----:B-----5:R-:W-:Y:S02]  /*41e0*/  IMAD.IADD R180, R164, 0x1, -R198 ;  /* 0x00000001a4b47824 */ /* 0x020fe400078e0ac6 */
[----:B------:R-:W1:Y:S01]  /*41f0*/  LDSM.16.M88.4 R164, [R231+0x1e080] ;  /* 0x01e08000e7a4783b */ /* 0x000e620000000200 */
[C---:B------:R-:W-:Y:S04]  /*4200*/  HMMA.16816.F32 R24, R168.reuse, R186, R24 ;  /* 0x000000baa818723c */ /* 0x040fe80000001818 */
[C---:B------:R-:W-:Y:S02]  /*4210*/  IMNMX R188, R249.reuse, R180, PT ;  /* 0x000000b4f9bc7217 */ /* 0x040fe40003800200 */
        /* <DEDUP_REMOVED lines=258> */
[----:B------:R-:W2:Y:S01]  /*5240*/  LDL.64 R202, [R1+0x10] ;  /* 0x0000100001ca7983 */ /* 0x000ea20000100a00 */
[----:B------:R-:W-:Y:S01]  /*5250*/  LOP3.LUT P3, RZ, R242, 0x2, RZ, 0xc0, !PT ;  /* 0x00000002f2ff7812 */ /* 0x000fe2000786c0ff */
[----:B------:R-:W-:Y:S01]  /*5260*/  USHF.R.S32.HI UR9, URZ, 0x1f, UR8 ;  /* 0x0000001f3f097899 */ /* 0x000fe20008011408 */
[----:B------:R-:W-:Y:S01]  /*5270*/  IMAD.U32 R16, RZ, RZ, UR7 ;  /* 0x00000007ff107e24 */ /* 0x000fe2000f8e00ff */
[----:B------:R-:W3:Y:S01]  /*5280*/  LDL R200, [R1+0x20] ;  /* 0x0000200001c87983 */ /* 0x000ee20000100800 */
[----:B------:R-:W-:Y:S02]  /*5290*/  ULDC.64 UR4, c[0x0][0x208] ;  /* 0x0000820000047ab9 */ /* 0x000fe40000000a00 */
[----:B------:R-:W-:Y:S02]  /*52a0*/  UIMAD UR9, UR9, UR4, URZ ;  /* 0x00000004090972a4 */ /* 0x000fe4000f8e023f */
[----:B------:R-:W-:Y:S02]  /*52b0*/  UIMAD.WIDE.U32 UR10, UR8, UR4, URZ ;  /* 0x00000004080a72a5 */ /* 0x000fe4000f8e003f */
[----:B------:R-:W-:Y:S02]  /*52c0*/  UIMAD UR9, UR8, UR5, UR9 ;  /* 0x00000005080972a4 */ /* 0x000fe4000f8e0209 */
[----:B------:R-:W-:Y:S02]  /*52d0*/  USHF.L.U32 UR4, UR10, 0x6, URZ ;  /* 0x000000060a047899 */ /* 0x000fe4000800063f */
[----:B------:R-:W-:Y:S02]  /*52e0*/  UIADD3 UR9, UR11, UR9, URZ ;  /* 0x000000090b097290 */ /* 0x000fe4000fffe03f */
[----:B------:R-:W-:Y:S02]  /*52f0*/  USHF.L.U32 UR5, UR8, 0x6, URZ ;  /* 0x0000000608057899 */ /* 0x000fe4000800063f */
[----:B------:R-:W-:Y:S01]  /*5300*/  IADD3 R8, P1, R250, UR4, RZ ;  /* 0x00000004fa087c10 */ /* 0x000fe2000ff3e0ff */
[----:B------:R-:W-:Y:S03]  /*5310*/  USHF.L.U64.HI UR9, UR10, 0x6, UR9 ;  /* 0x000000060a097899 */ /* 0x000fe60008010209 */
[----:B------:R-:W-:Y:S01]  /*5320*/  LEA R12, P0, R8, c[0x0][0x1f0], 0x1 ;  /* 0x00007c00080c7a11 */ /* 0x000fe200078008ff */
[----:B------:R-:W-:Y:S02]  /*5330*/  IMAD.U32 R10, RZ, RZ, UR5 ;  /* 0x00000005ff0a7e24 */ /* 0x000fe4000f8e00ff */
[----:B------:R-:W-:Y:S01]  /*5340*/  IADD3.X R9, R252, UR9, RZ, P1, !PT ;  /* 0x00000009fc097c10 */ /* 0x000fe20008ffe4ff */
[----:B------:R-:W-:Y:S03]  /*5350*/  IMAD.U32 R15, RZ, RZ, UR5 ;  /* 0x00000005ff0f7e24 */ /* 0x000fe6000f8e00ff */
[----:B------:R-:W-:Y:S01]  /*5360*/  LEA.HI.X R13, R8, c[0x0][0x1f4], R9, 0x1, P0 ;  /* 0x00007d00080d7a11 */ /* 0x000fe200000f0c09 */
[----:B------:R-:W-:Y:S01]  /*5370*/  IMAD.U32 R9, RZ, RZ, UR6 ;  /* 0x00000006ff097e24 */ /* 0x000fe2000f8e00ff */
[----:B------:R-:W-:Y:S04]  /*5380*/  IADD3 R8, -R248, UR17, -R10 ;  /* 0x00000011f8087c10 */ /* 0x000fe8000fffe90a */
[C---:B------:R-:W-:Y:S02]  /*5390*/  ISETP.LT.OR P6, PT, R8.reuse, 0x1, !P4 ;  /* 0x000000010800780c */ /* 0x040fe400067c1670 */
[----:B------:R-:W-:Y:S02]  /*53a0*/  ISETP.LT.OR P5, PT, R8, 0x1, !P3 ;  /* 0x000000010800780c */ /* 0x000fe40005fa1670 */
[----:B------:R-:W-:Y:S02]  /*53b0*/  IADD3 R9, P2, P1, R250, UR4, R9 ;  /* 0x00000004fa097c10 */ /* 0x000fe4000f95e009 */
[----:B------:R-:W-:Y:S02]  /*53c0*/  ISETP.LT.OR P4, PT, R8, 0x21, !P4 ;  /* 0x000000210800780c */ /* 0x000fe40006781670 */
[----:B------:R-:W-:Y:S02]  /*53d0*/  IADD3.X R16, R252, UR9, R16, P2, P1 ;  /* 0x00000009fc107c10 */ /* 0x000fe400097e2410 */
[----:B------:R-:W-:Y:S02]  /*53e0*/  LEA R10, P1, R9, c[0x0][0x1f0], 0x1 ;  /* 0x00007c00090a7a11 */ /* 0x000fe400078208ff */
[----:B------:R-:W-:Y:S01]  /*53f0*/  ISETP.LT.OR P3, PT, R8, 0x21, !P3 ;  /* 0x000000210800780c */ /* 0x000fe20005f61670 */
[----:B------:R-:W-:Y:S01]  /*5400*/  @!PT LDS RZ, [RZ] ;  /* 0x00000000fffff984 */ /* 0x000fe20000000800 */
[----:B------:R-:W-:Y:S01]  /*5410*/  @!PT LDS RZ, [RZ] ;  /* 0x00000000fffff984 */ /* 0x000fe20000000800 */
[----:B------:R-:W-:Y:S01]  /*5420*/  @!PT LDS RZ, [RZ] ;  /* 0x00000000fffff984 */ /* 0x000fe20000000800 */
[----:B------:R1:W-:Y:S04]  /*5430*/  LDGSTS.E.BYPASS.LTC128B.128 [R240+0x18080], [R12.64], !P6 ;  /* 0x180800000cf07fae */ /* 0x0003e8000f101d56 */
[----:B------:R1:W-:Y:S01]  /*5440*/  LDGSTS.E.BYPASS.LTC128B.128 [R240+0x1a080], [R12.64+0x80], !P5 ;  /* 0x1a0800800cf07fae */ /* 0x0003e2000e901d56 */
[----:B--2---:R-:W-:Y:S04]  /*5450*/  IADD3 R11, P0, R202, UR5, RZ ;  /* 0x00000005ca0b7c10 */ /* 0x004fe8000ff1e0ff */
[----:B---3--:R-:W-:Y:S02]  /*5460*/  LEA.HI.X.SX32 R15, R15, R200, 0x1, P0 ;  /* 0x000000c80f0f7211 */ /* 0x008fe400000f0eff */
[----:B------:R-:W2:Y:S01]  /*5470*/  S2R R200, SR_TID.X ;  /* 0x0000000000c87919 */ /* 0x000ea20000002100 */
[C---:B------:R-:W-:Y:S04]  /*5480*/  LEA R14, P0, R11.reuse, c[0x0][0x280], 0x2 ;  /* 0x0000a0000b0e7a11 */ /* 0x040fe800078010ff */
[----:B------:R-:W-:Y:S02]  /*5490*/  LEA.HI.X R15, R11, c[0x0][0x284], R15, 0x2, P0 ;  /* 0x0000a1000b0f7a11 */ /* 0x000fe400000f140f */
[----:B------:R-:W-:Y:S02]  /*54a0*/  LOP3.LUT P0, RZ, R242, 0x4, RZ, 0xc0, !PT ;  /* 0x00000004f2ff7812 */ /* 0x000fe4000780c0ff */
[----:B------:R-:W-:Y:S02]  /*54b0*/  LEA.HI.X R11, R9, c[0x0][0x1f4], R16, 0x1, P1 ;  /* 0x00007d00090b7a11 */ /* 0x000fe400008f0c10 */
[----:B------:R-:W-:Y:S02]  /*54c0*/  ISETP.LT.OR P6, PT, R8, 0x1, !P0 ;  /* 0x000000010800780c */ /* 0x000fe400047c1670 */
[----:B------:R-:W-:Y:S02]  /*54d0*/  LOP3.LUT P1, RZ, R242, 0x8, RZ, 0xc0, !PT ;  /* 0x00000008f2ff7812 */ /* 0x000fe4000782c0ff */
[C---:B------:R-:W-:Y:S02]  /*54e0*/  ISETP.LT.OR P2, PT, R8.reuse, 0x21, !P0 ;  /* 0x000000210800780c */ /* 0x040fe40004741670 */
[C---:B------:R-:W-:Y:S02]  /*54f0*/  ISETP.LT.OR P5, PT, R8.reuse, 0x1, !P1 ;  /* 0x000000010800780c */ /* 0x040fe40004fa1670 */
[----:B------:R-:W-:Y:S05]  /*5500*/  ISETP.LT.OR P0, PT, R8, 0x21, !P1 ;  /* 0x000000210800780c */ /* 0x000fea0004f01670 */
[----:B------:R1:W-:Y:S01]  /*5510*/  LDGSTS.E.BYPASS.LTC128B.128 [R240+0x1c080], [R12.64+0x100], !P6 ;  /* 0x1c0801000cf07fae */ /* 0x0003e2000f101d56 */
[C---:B--2---:R-:W-:Y:S05]  /*5520*/  ISETP.GT.AND P1, PT, R200.reuse, 0xf, PT ;  /* 0x0000000fc800780c */ /* 0x044fea0003f24270 */
[----:B------:R1:W-:Y:S04]  /*5530*/  LDGSTS.E.BYPASS.LTC128B.128 [R240+0x1e080], [R12.64+0x180], !P5 ;  /* 0x1e0801800cf07fae */ /* 0x0003e8000e901d56 */
[----:B------:R1:W-:Y:S04]  /*5540*/  LDGSTS.E.BYPASS.LTC128B.128 [R240+0x19080], [R10.64], !P4 ;  /* 0x190800000af07fae */ /* 0x0003e8000e101d56 */
[----:B------:R1:W-:Y:S01]  /*5550*/  LDGSTS.E.BYPASS.LTC128B.128 [R240+0x1b080], [R10.64+0x80], !P3 ;  /* 0x1b0800800af07fae */ /* 0x0003e2000d901d56 */
[----:B------:R-:W-:Y:S03]  /*5560*/  @!P1 IMAD.SHL.U32 R8, R200, 0x10, RZ ;  /* 0x00000010c8089824 */ /* 0x000fe600078e00ff */
[----:B------:R1:W-:Y:S04]  /*5570*/  LDGSTS.E.BYPASS.LTC128B.128 [R240+0x1d080], [R10.64+0x100], !P2 ;  /* 0x1d0801000af07fae */ /* 0x0003e8000d101d56 */
[----:B------:R1:W-:Y:S04]  /*5580*/  LDGSTS.E.BYPASS.LTC128B.128 [R240+0x1f080], [R10.64+0x180], !P0 ;  /* 0x1f0801800af07fae */ /* 0x0003e8000c101d56 */
[----:B------:R1:W-:Y:S02]  /*5590*/  @!P1 LDGSTS.E.BYPASS.LTC128B.128 [R8+0x20180], [R14.64] ;  /* 0x201800000e089fae */ /* 0x0003e4000b901d56 */
.L_x_1017:
        /* <DEDUP_REMOVED lines=92> */
[----:B--2---:R-:W2:Y:S01]  /*5b60*/  LDL.64 R226, [R1] ;  /* 0x0000000001e27983 */ /* 0x004ea20000100a00 */
        /* <DEDUP_REMOVED lines=24> */
[----:B------:R-:W-:Y:S02]  /*5cf0*/  IADD3 R5, P1, R226, UR10, RZ ;  /* 0x0000000ae2057c10 */ /* 0x000fe4000ff3e0ff */
[----:B------:R-:W-:Y:S02]  /*5d00*/  ISETP.LT.OR P5, PT, R4, 0x1, !P3 ;  /* 0x000000010400780c */ /* 0x000fe40005fa1670 */
[----:B---3--:R-:W-:Y:S02]  /*5d10*/  LEA.HI.X.SX32 R11, R11, R225, 0x1, P0 ;  /* 0x000000e10b0b7211 */ /* 0x008fe400000f0eff */
[----:B------:R-:W-:Y:S02]  /*5d20*/  LEA R10, P0, R7, c[0x0][0x258], 0x2 ;  /* 0x00009600070a7a11 */ /* 0x000fe400078010ff */
[----:B------:R-:W-:Y:S02]  /*5d30*/  IADD3.X R12, R224, UR4, RZ, P1, !PT ;  /* 0x00000004e00c7c10 */ /* 0x000fe40008ffe4ff */
[----:B------:R-:W2:Y:S01]  /*5d40*/  S2R R224, SR_TID.X ;  /* 0x0000000000e07919 */ /* 0x000ea20000002100 */
[C---:B------:R-:W-:Y:S02]  /*5d50*/  ISETP.LT.OR P4, PT, R4.reuse, 0x1, !P2 ;  /* 0x000000010400780c */ /* 0x040fe40005781670 */
[----:B------:R-:W-:Y:S02]  /*5d60*/  LEA R6, P1, R5, c[0x0][0x160], 0x1 ;  /* 0x0000580005067a11 */ /* 0x000fe400078208ff */
[----:B------:R-:W-:Y:S01]  /*5d70*/  @!PT LDS RZ, [RZ] ;  /* 0x00000000fffff984 */ /* 0x000fe20000000800 */
[----:B------:R-:W-:Y:S01]  /*5d80*/  @!PT LDS RZ, [RZ] ;  /* 0x00000000fffff984 */ /* 0x000fe20000000800 */
[----:B------:R-:W-:Y:S01]  /*5d90*/  @!PT LDS RZ, [RZ] ;  /* 0x00000000fffff984 */ /* 0x000fe20000000800 */
[----:B------:R3:W-:Y:S01]  /*5da0*/  LDGSTS.E.BYPASS.LTC128B.128 [R240+0x10080], [R8.64], !P5 ;  /* 0x1008000008f07fae */ /* 0x0007e2000e901d56 */
[----:B------:R-:W-:Y:S02]  /*5db0*/  LEA.HI.X R11, R7, c[0x0][0x25c], R11, 0x2, P0 ;  /* 0x00009700070b7a11 */ /* 0x000fe400000f140b */
[----:B------:R-:W-:Y:S02]  /*5dc0*/  LOP3.LUT P0, RZ, R243, 0x4, RZ, 0xc0, !PT ;  /* 0x00000004f3ff7812 */ /* 0x000fe4000780c0ff */
[----:B------:R-:W-:Y:S02]  /*5dd0*/  LEA.HI.X R7, R5, c[0x0][0x164], R12, 0x1, P1 ;  /* 0x0000590005077a11 */ /* 0x000fe400008f0c0c */
[C---:B------:R-:W-:Y:S02]  /*5de0*/  ISETP.LT.OR P6, PT, R4.reuse, 0x1, !P0 ;  /* 0x000000010400780c */ /* 0x040fe400047c1670 */
[----:B------:R3:W-:Y:S01]  /*5df0*/  LDGSTS.E.BYPASS.LTC128B.128 [R240+0x12080], [R8.64+0x80], !P4 ;  /* 0x1208008008f07fae */ /* 0x0007e2000e101d56 */
[----:B------:R-:W-:Y:S02]  /*5e00*/  LOP3.LUT P1, RZ, R243, 0x8, RZ, 0xc0, !PT ;  /* 0x00000008f3ff7812 */ /* 0x000fe4000782c0ff */
[C---:B------:R-:W-:Y:S02]  /*5e10*/  ISETP.LT.OR P4, PT, R4.reuse, 0x21, !P3 ;  /* 0x000000210400780c */ /* 0x040fe40005f81670 */
[C---:B------:R-:W-:Y:S02]  /*5e20*/  ISETP.LT.OR P5, PT, R4.reuse, 0x1, !P1 ;  /* 0x000000010400780c */ /* 0x040fe40004fa1670 */
[C---:B------:R-:W-:Y:S02]  /*5e30*/  ISETP.LT.OR P3, PT, R4.reuse, 0x21, !P2 ;  /* 0x000000210400780c */ /* 0x040fe40005761670 */
[C---:B------:R-:W-:Y:S02]  /*5e40*/  ISETP.LT.OR P2, PT, R4.reuse, 0x21, !P0 ;  /* 0x000000210400780c */ /* 0x040fe40004741670 */
[----:B------:R3:W-:Y:S01]  /*5e50*/  LDGSTS.E.BYPASS.LTC128B.128 [R240+0x14080], [R8.64+0x100], !P6 ;  /* 0x1408010008f07fae */ /* 0x0007e2000f101d56 */
[----:B------:R-:W-:Y:S02]  /*5e60*/  ISETP.LT.OR P0, PT, R4, 0x21, !P1 ;  /* 0x000000210400780c */ /* 0x000fe40004f01670 */
[C---:B--2---:R-:W-:Y:S04]  /*5e70*/  ISETP.GT.AND P1, PT, R224.reuse, 0xf, PT ;  /* 0x0000000fe000780c */ /* 0x044fe80003f24270 */
[----:B------:R3:W-:Y:S04]  /*5e80*/  LDGSTS.E.BYPASS.LTC128B.128 [R240+0x16080], [R8.64+0x180], !P5 ;  /* 0x1608018008f07fae */ /* 0x0007e8000e901d56 */
[----:B------:R3:W-:Y:S04]  /*5e90*/  LDGSTS.E.BYPASS.LTC128B.128 [R240+0x11080], [R6.64], !P4 ;  /* 0x1108000006f07fae */ /* 0x0007e8000e101d56 */
[----:B------:R3:W-:Y:S01]  /*5ea0*/  LDGSTS.E.BYPASS.LTC128B.128 [R240+0x13080], [R6.64+0x80], !P3 ;  /* 0x1308008006f07fae */ /* 0x0007e2000d901d56 */
[----:B------:R-:W-:Y:S03]  /*5eb0*/  @!P1 IMAD.SHL.U32 R4, R224, 0x10, RZ ;  /* 0x00000010e0049824 */ /* 0x000fe600078e00ff */
[----:B------:R3:W-:Y:S04]  /*5ec0*/  LDGSTS.E.BYPASS.LTC128B.128 [R240+0x15080], [R6.64+0x100], !P2 ;  /* 0x1508010006f07fae */ /* 0x0007e8000d101d56 */
[----:B------:R3:W-:Y:S04]  /*5ed0*/  LDGSTS.E.BYPASS.LTC128B.128 [R240+0x17080], [R6.64+0x180], !P0 ;  /* 0x1708018006f07fae */ /* 0x0007e8000c101d56 */
[----:B------:R3:W-:Y:S02]  /*5ee0*/  @!P1 LDGSTS.E.BYPASS.LTC128B.128 [R4+0x20080], [R10.64] ;  /* 0x200800000a049fae */ /* 0x0007e4000b901d56 */
.L_x_1018:
        /* <DEDUP_REMOVED lines=218> */
.L_x_1016:
        /* <DEDUP_REMOVED lines=30> */
[----:B------:R-:W-:-:S02]  /*6e70*/  LEA.HI R5, R5, R101, RZ, 0x6 ;  /* 0x0000006505057211 */ /* 0x000fc400078f30ff */
        /* <DEDUP_REMOVED lines=66> */
[----:B-----5:R-:W-:-:S02]  /*72a0*/  F2FP.PACK_AB R14, R145, R144 ;  /* 0x00000090910e723e */ /* 0x020fc400000000ff */
        /* <DEDUP_REMOVED lines=92> */
.L_x_1021:
        /* <DEDUP_REMOVED lines=65> */
.L_x_1023:
[----:B--234-:R-:W-:Y:S05]  /*7c80*/  BSYNC B0 ;  /* 0x0000000000007941 */ /* 0x01cfea0003800000 */
.L_x_1022:
        /* <DEDUP_REMOVED lines=17> */
.L_x_1025:
[----:B------:R-:W-:Y:S05]  /*7da0*/  BSYNC B0 ;  /* 0x0000000000007941 */ /* 0x000fea0003800000 */
.L_x_1024:
        /* <DEDUP_REMOVED lines=16> */
.L_x_1027:
[----:B------:R-:W-:Y:S05]  /*7eb0*/  BSYNC B0 ;  /* 0x0000000000007941 */ /* 0x000fea0003800000 */
.L_x_1026:
        /* <DEDUP_REMOVED lines=16> */
.L_x_1029:
[----:B------:R-:W-:Y:S05]  /*7fc0*/  BSYNC B0 ;  /* 0x0000000000007941 */ /* 0x000fea0003800000 */
.L_x_1028:
        /* <DEDUP_REMOVED lines=16> */
.L_x_1031:
[----:B------:R-:W-:Y:S05]  /*80d0*/  BSYNC B0 ;  /* 0x0000000000007941 */ /* 0x000fea0003800000 */
.L_x_1030:
        /* <DEDUP_REMOVED lines=16> */
.L_x_1033:
[----:B------:R-:W-:Y:S05]  /*81e0*/  BSYNC B0 ;  /* 0x0000000000007941 */ /* 0x000fea0003800000 */
.L_x_1032:
        /* <DEDUP_REMOVED lines=16> */
.L_x_1035:
[----:B------:R-:W-:Y:S05]  /*82f0*/  BSYNC B0 ;  /* 0x0000000000007941 */ /* 0x000fea0003800000 */
.L_x_1034:
        /* <DEDUP_REMOVED lines=16> */
.L_x_1037:
[----:B------:R-:W-:Y:S05]  /*8400*/  BSYNC B0 ;  /* 0x0000000000007941 */ /* 0x000fea0003800000 */
.L_x_1036:
        /* <DEDUP_REMOVED lines=23> */
.L_x_1039:
[----:B------:R-:W-:Y:S05]  /*8580*/  BSYNC B0 ;  /* 0x0000000000007941 */ /* 0x000fea0003800000 */
.L_x_1038:
        /* <DEDUP_REMOVED lines=15> */
.L_x_1041:
[----:B------:R-:W-:Y:S05]  /*8680*/  BSYNC B0 ;  /* 0x0000000000007941 */ /* 0x000fea0003800000 */
.L_x_1040:
        /* <DEDUP_REMOVED lines=14> */
.L_x_1043:
[----:B------:R-:W-:Y:S05]  /*8770*/  BSYNC B0 ;  /* 0x0000000000007941 */ /* 0x000fea0003800000 */
.L_x_1042:
        /* <DEDUP_REMOVED lines=14> */
.L_x_1045:
[----:B------:R-:W-:Y:S05]  /*8860*/  BSYNC B0 ;  /* 0x0000000000007941 */ /* 0x000fea0003800000 */
.L_x_1044:
        /* <DEDUP_REMOVED lines=14> */
.L_x_1047:
[----:B------:R-:W-:Y:S05]  /*8950*/  BSYNC B0 ;  /* 0x0000000000007941 */ /* 0x000fea0003800000 */
.L_x_1046:
        /* <DEDUP_REMOVED lines=14> */
.L_x_1049:
[----:B------:R-:W-:Y:S05]  /*8a40*/  BSYNC B0 ;  /* 0x0000000000007941 */ /* 0x000fea0003800000 */
.L_x_1048:
        /* <DEDUP_REMOVED lines=14> */
.L_x_1051:
[----:B------:R-:W-:Y:S05]  /*8b30*/  BSYNC B0 ;  /* 0x0000000000007941 */ /* 0x000fea0003800000 */
.L_x_1050:
        /* <DEDUP_REMOVED lines=14> */
.L_x_1020:
        /* <DEDUP_REMOVED lines=31> */
.L_x_1052:
        /* <DEDUP_REMOVED lines=42> */
.L_x_1054:
[----:B------:R-:W-:Y:S05]  /*90b0*/  BSYNC B0 ;  /* 0x0000000000007941 */ /* 0x000fea0003800000 */
.L_x_1053:
        /* <DEDUP_REMOVED lines=17> */
.L_x_1056:
[----:B------:R-:W-:Y:S05]  /*91d0*/  BSYNC B0 ;  /* 0x0000000000007941 */ /* 0x000fea0003800000 */
.L_x_1055:
        /* <DEDUP_REMOVED lines=16> */
.L_x_1058:
[----:B------:R-:W-:Y:S05]  /*92e0*/  BSYNC B0 ;  /* 0x0000000000007941 */ /* 0x000fea0003800000 */
.L_x_1057:
        /* <DEDUP_REMOVED lines=16> */
.L_x_1060:
[----:B------:R-:W-:Y:S05]  /*93f0*/  BSYNC B0 ;  /* 0x0000000000007941 */ /* 0x000fea0003800000 */
.L_x_1059:
        /* <DEDUP_REMOVED lines=16> */
.L_x_1062:
[----:B------:R-:W-:Y:S05]  /*9500*/  BSYNC B0 ;  /* 0x0000000000007941 */ /* 0x000fea0003800000 */
.L_x_1061:
        /* <DEDUP_REMOVED lines=16> */
.L_x_1064:
[----:B------:R-:W-:Y:S05]  /*9610*/  BSYNC B0 ;  /* 0x0000000000007941 */ /* 0x000fea0003800000 */
.L_x_1063:
        /* <DEDUP_REMOVED lines=16> */
.L_x_1066:
[----:B------:R-:W-:Y:S05]  /*9720*/  BSYNC B0 ;  /* 0x0000000000007941 */ /* 0x000fea0003800000 */
.L_x_1065:
        /* <DEDUP_REMOVED lines=16> */
.L_x_1068:
[----:B------:R-:W-:Y:S05]  /*9830*/  BSYNC B0 ;  /* 0x0000000000007941 */ /* 0x000fea0003800000 */
.L_x_1067:
        /* <DEDUP_REMOVED lines=23> */
.L_x_1070:
[----:B------:R-:W-:Y:S05]  /*99b0*/  BSYNC B0 ;  /* 0x0000000000007941 */ /* 0x000fea0003800000 */
.L_x_1069:
        /* <DEDUP_REMOVED lines=15> */
.L_x_1072:
[----:B------:R-:W-:Y:S05]  /*9ab0*/  BSYNC B0 ;  /* 0x0000000000007941 */ /* 0x000fea0003800000 */
.L_x_1071:
        /* <DEDUP_REMOVED lines=14> */
.L_x_1074:
[----:B------:R-:W-:Y:S05]  /*9ba0*/  BSYNC B0 ;  /* 0x0000000000007941 */ /* 0x000fea0003800000 */
.L_x_1073:
        /* <DEDUP_REMOVED lines=14> */
.L_x_1076:
[----:B------:R-:W-:Y:S05]  /*9c90*/  BSYNC B0 ;  /* 0x0000000000007941 */ /* 0x000fea0003800000 */
.L_x_1075:
        /* <DEDUP_REMOVED lines=14> */
.L_x_1078:
[----:B------:R-:W-:Y:S05]  /*9d80*/  BSYNC B0 ;  /* 0x0000000000007941 */ /* 0x000fea0003800000 */
.L_x_1077:
        /* <DEDUP_REMOVED lines=14> */
.L_x_1080:
[----:B------:R-:W-:Y:S05]  /*9e70*/  BSYNC B0 ;  /* 0x0000000000007941 */ /* 0x000fea0003800000 */
.L_x_1079:
        /* <DEDUP_REMOVED lines=14> */
.L_x_1082:
[----:B------:R-:W-:Y:S05]  /*9f60*/  BSYNC B0 ;  /* 0x0000000000007941 */ /* 0x000fea0003800000 */
.L_x_1081:
        /* <DEDUP_REMOVED lines=14> */
.L_x_1083:
        /* <DEDUP_REMOVED lines=11> */
.L_x_1172:


//--------------------- .text._ZN7cutlass13device_kernelIN5flash32FlashAttnBwdPostprocessConvertdQIN4cute5tupleIJNS3_1CILi64EEENS5_ILi256EEEEEENS_6half_tEfNS_4arch4Sm80ELi256ENS3_8TiledMMAINS3_8MMA_AtomIJNS3_28SM80_16x8x16_F32F16F16F32_TNEEEENS3_6LayoutINS4_IJNS5_ILi2EEENS5_ILi4EEENS5_ILi1EEEEEENS4_IJSJ_SH_NS5_ILi0EEEEEEEENS4_IJNS5_ILi32EEES6_NS5_ILi16EEEEEEEELb0EEEEEvNT_6ParamsE --------------------------
	.section	.text._ZN7cutlass13device_kernelIN5flash32FlashAttnBwdPostprocessConvertdQIN4cute5tupleIJNS3_1CILi64EEENS5_ILi256EEEEEENS_6half_tEfNS_4arch4Sm80ELi256ENS3_8TiledMMAINS3_8MMA_AtomIJNS3_28SM80_16x8x16_F32F16F16F32_TNEEEENS3_6LayoutINS4_IJNS5_ILi2EEENS5_ILi4EEENS5_ILi1EEEEEENS4_IJSJ_SH_NS5_ILi0EEEEEEEENS4_IJNS5_ILi32EEES6_NS5_ILi16EEEEEEEELb0EEEEEvNT_6ParamsE,"ax",@progbits
	.sectioninfo	@"SHI_REGISTERS=86"
	.align	128
.text._ZN7cutlass13device_kernelIN5flash32FlashAttnBwdPostprocessConvertdQIN4cute5tupleIJNS3_1CILi64EEENS5_ILi256EEEEEENS_6half_tEfNS_4arch4Sm80ELi256ENS3_8TiledMMAINS3_8MMA_AtomIJNS3_28SM80_16x8x16_F32F16F16F32_TNEEEENS3_6LayoutINS4_IJNS5_ILi2EEENS5_ILi4EEENS5_ILi1EEEEEENS4_IJSJ_SH_NS5_ILi0EEEEEEEENS4_IJNS5_ILi32EEES6_NS5_ILi16EEEEEEEELb0EEEEEvNT_6ParamsE:
        .type           _ZN7cutlass13device_kernelIN5flash32FlashAttnBwdPostprocessConvertdQIN4cute5tupleIJNS3_1CILi64EEENS5_ILi256EEEEEENS_6half_tEfNS_4arch4Sm80ELi256ENS3_8TiledMMAINS3_8MMA_AtomIJNS3_28SM80_16x8x16_F32F16F16F32_TNEEEENS3_6LayoutINS4_IJNS5_ILi2EEENS5_ILi4EEENS5_ILi1EEEEEENS4_IJSJ_SH_NS5_ILi0EEEEEEEENS4_IJNS5_ILi32EEES6_NS5_ILi16EEEEEEEELb0EEEEEvNT_6ParamsE,@function
        .size           _ZN7cutlass13device_kernelIN5flash32FlashAttnBwdPostprocessConvertdQIN4cute5tupleIJNS3_1CILi64EEENS5_ILi256EEEEEENS_6half_tEfNS_4arch4Sm80ELi256ENS3_8TiledMMAINS3_8MMA_AtomIJNS3_28SM80_16x8x16_F32F16F16F32_TNEEEENS3_6LayoutINS4_IJNS5_ILi2EEENS5_ILi4EEENS5_ILi1EEEEEENS4_IJSJ_SH_NS5_ILi0EEEEEEEENS4_IJNS5_ILi32EEES6_NS5_ILi16EEEEEEEELb0EEEEEvNT_6ParamsE,(.L_x_1173 - _ZN7cutlass13device_kernelIN5flash32FlashAttnBwdPostprocessConvertdQIN4cute5tupleIJNS3_1CILi64EEENS5_ILi256EEEEEENS_6half_tEfNS_4arch4Sm80ELi256ENS3_8TiledMMAINS3_8MMA_AtomIJNS3_28SM80_16x8x16_F32F16F16F32_TNEEEENS3_6LayoutINS4_IJNS5_ILi2EEENS5_ILi4EEENS5_ILi1EEEEEENS4_IJSJ_SH_NS5_ILi0EEEEEEEENS4_IJNS5_ILi32EEES6_NS5_ILi16EEEEEEEELb0EEEEEvNT_6ParamsE)
        .other          _ZN7cutlass13device_kernelIN5flash32FlashAttnBwdPostprocessConvertdQIN4cute5tupleIJNS3_1CILi64EEENS5_ILi256EEEEEENS_6half_tEfNS_4arch4Sm80ELi256ENS3_8TiledMMAINS3_8MMA_AtomIJNS3_28SM80_16x8x16_F32F16F16F32_TNEEEENS3_6LayoutINS4_IJNS5_ILi2EEENS5_ILi4EEENS5_ILi1EEEEEENS4_IJSJ_SH_NS5_ILi0EEEEEEEENS4_IJNS5_ILi32EEES6_NS5_ILi16EEEEEEEELb0EEEEEvNT_6ParamsE,@"STO_CUDA_ENTRY STV_DEFAULT"
_ZN7cutlass13device_kernelIN5flash32FlashAttnBwdPostprocessConvertdQIN4cute5tupleIJNS3_1CILi64EEENS5_ILi256EEEEEENS_6half_tEfNS_4arch4Sm80ELi256ENS3_8TiledMMAINS3_8MMA_AtomIJNS3_28SM80_16x8x16_F32F16F16F32_TNEEEENS3_6LayoutINS4_IJNS5_ILi2EEENS5_ILi4EEENS5_ILi1EEEEEENS4_IJSJ_SH_NS5_ILi0EEEEEEEENS4_IJNS5_ILi32EEES6_NS5_ILi16EEEEEEEELb0EEEEEvNT_6ParamsE:
        /* <DEDUP_REMOVED lines=15> */
[----:B-1----:R-:W-:Y:S01]  /*00f0*/  SHF.L.U32 R72, R70, 0x6, RZ ;  /* 0x0000000646487819 */ /* 0x002fe200000006ff */
[----:B------:R-:W-:Y:S05]  /*0100*/  @P0 BRA `(.L_x_1084) ;  /* 0x0000004000000947 */ /* 0x000fea0003800000 */
[----:B0-----:R-:W-:Y:S05]  /*0110*/  @!P1 BRA `(.L_x_1084) ;  /* 0x0000003000009947 */ /* 0x001fea0003800000 */
[----:B------:R-:W2:Y:S04]  /*0120*/  LDG.E R4, [R2.64] ;  /* 0x0000000402047981 */ /* 0x000ea8000c1e1900 */
[----:B-----5:R-:W2:Y:S02]  /*0130*/  LDG.E R75, [R2.64+0x4] ;  /* 0x00000404024b7981 */ /* 0x020ea4000c1e1900 */
[----:B--2---:R-:W-:-:S03]  /*0140*/  IMAD.IADD R75, R75, 0x1, -R4 ;  /* 0x000000014b4b7824 */ /* 0x004fc600078e0a04 */
.L_x_1084:
[----:B0-----:R-:W-:Y:S01]  /*0150*/  ISETP.NE.AND.EX P0, PT, RZ, c[0x0][0x1c4], PT, P2 ;  /* 0x00007100ff007a0c */ /* 0x001fe20003f05320 */
[----:B-----5:R-:W-:Y:S01]  /*0160*/  @P1 IMAD R2, R71, 0x40, R0 ;  /* 0x0000004047021824 */ /* 0x020fe200078e0200 */
[----:B------:R-:W-:-:S13]  /*0170*/  ISETP.LE.AND P2, PT, R75, R72, PT ;  /* 0x000000484b00720c */ /* 0x000fda0003f43270 */
[----:B------:R-:W-:Y:S05]  /*0180*/  @P0 EXIT P2 ;  /* 0x000000000000094d */ /* 0x000fea0001000000 */
[----:B------:R-:W0:Y:S01]  /*0190*/  S2R R73, SR_TID.X ;  /* 0x0000000000497919 */ /* 0x000e220000002100 */
[----:B------:R-:W-:Y:S01]  /*01a0*/  @P1 SHF.R.S32.HI R3, RZ, 0x1f, R2 ;  /* 0x0000001fff031819 */ /* 0x000fe20000011402 */
[----:B------:R-:W-:Y:S01]  /*01b0*/  CS2R R4, SRZ ;  /* 0x0000000000047805 */ /* 0x000fe2000001ff00 */
[----:B------:R-:W-:Y:S01]  /*01c0*/  SHF.L.U32 R7, R70, 0xe, RZ ;  /* 0x0000000e46077819 */ /* 0x000fe200000006ff */
[----:B------:R-:W1:Y:S01]  /*01d0*/  S2R R68, SR_CTAID.Y ;  /* 0x0000000000447919 */ /* 0x000e620000002600 */
[----:B------:R-:W-:Y:S02]  /*01e0*/  @P1 LEA.HI R3, R3, R2, RZ, 0x6 ;  /* 0x0000000203031211 */ /* 0x000fe400078f30ff */
[----:B------:R-:W-:-:S03]  /*01f0*/  SHF.R.S32.HI R9, RZ, 0x1f, R7 ;  /* 0x0000001fff097819 */ /* 0x000fc60000011407 */
[----:B------:R-:W-:-:S05]  /*0200*/  @P1 IMAD.SHL.U32 R3, R3, 0x100, RZ ;  /* 0x0000010003031824 */ /* 0x000fca00078e00ff */
[----:B------:R-:W-:-:S04]  /*0210*/  @P1 LOP3.LUT R3, R3, 0xffffc000, RZ, 0xc0, !PT ;  /* 0xffffc00003031812 */ /* 0x000fc800078ec0ff */
[--C-:B------:R-:W-:Y:S01]  /*0220*/  @P1 SHF.R.S32.HI R5, RZ, 0x1f, R3.reuse ;  /* 0x0000001fff051819 */ /* 0x100fe20000011403 */
[----:B------:R-:W-:Y:S02]  /*0230*/  @P1 IMAD.MOV.U32 R4, RZ, RZ, R3 ;  /* 0x000000ffff041224 */ /* 0x000fe400078e0003 */
        /* <DEDUP_REMOVED lines=8> */
[----:B------:R-:W-:Y:S02]  /*02c0*/  SEL R2, R2, RZ, !P0 ;  /* 0x000000ff02027207 */ /* 0x000fe40004000000 */
[----:B------:R-:W-:Y:S01]  /*02d0*/  SEL R71, R71, RZ, !P0 ;  /* 0x000000ff47477207 */ /* 0x000fe20004000000 */
        /* <DEDUP_REMOVED lines=29> */
[----:B------:R-:W-:Y:S02]  /*04b0*/  IMNMX R72, R72, 0x40, PT ;  /* 0x0000004048487817 */ /* 0x000fe40003800200 */
[--C-:B------:R-:W-:Y:S02]  /*04c0*/  SHF.R.S32.HI R77, RZ, 0x2, R74.reuse ;  /* 0x00000002ff4d7819 */ /* 0x100fe4000001144a */
[----:B------:R-:W-:Y:S02]  /*04d0*/  SHF.R.S32.HI R76, RZ, 0x1f, R74 ;  /* 0x0000001fff4c7819 */ /* 0x000fe4000001144a */
[----:B0-----:R-:W-:Y:S02]  /*04e0*/  LOP3.LUT R80, R74, 0x7ffffffc, RZ, 0xc0, !PT ;  /* 0x7ffffffc4a507812 */ /* 0x001fe400078ec0ff */
[----:B------:R-:W-:Y:S02]  /*04f0*/  LEA.HI R69, R76, R77, RZ, 0x3 ;  /* 0x0000004d4c457211 */ /* 0x000fe400078f18ff */
[----:B------:R-:W-:Y:S01]  /*0500*/  LEA.HI R76, R78, R73, RZ, 0x5 ;  /* 0x000000494e4c7211 */ /* 0x000fe200078f28ff */
[----:B------:R-:W-:Y:S01]  /*0510*/  IMAD.IADD R80, R73, 0x1, -R80 ;  /* 0x0000000149507824 */ /* 0x000fe200078e0a50 */
[----:B------:R-:W-:-:S02]  /*0520*/  LOP3.LUT R82, R69, 0xfffffff8, RZ, 0xc0, !PT ;  /* 0xfffffff845527812 */ /* 0x000fc400078ec0ff */
[----:B------:R-:W-:-:S03]  /*0530*/  SHF.R.S32.HI R69, RZ, 0x5, R76 ;  /* 0x00000005ff457819 */ /* 0x000fc6000001144c */
[----:B------:R-:W-:Y:S01]  /*0540*/  IMAD.IADD R77, R77, 0x1, -R82 ;  /* 0x000000014d4d7824 */ /* 0x000fe200078e0a52 */
[----:B------:R-:W-:Y:S02]  /*0550*/  LEA.HI R82, R78, R73, RZ, 0x7 ;  /* 0x000000494e527211 */ /* 0x000fe400078f38ff */
[----:B------:R-:W-:Y:S02]  /*0560*/  LEA.HI R79, R76, R69, RZ, 0x1 ;  /* 0x000000454c4f7211 */ /* 0x000fe400078f08ff */
[----:B------:R-:W-:Y:S02]  /*0570*/  SHF.R.S32.HI R81, RZ, 0x7, R82 ;  /* 0x00000007ff517819 */ /* 0x000fe40000011452 */
[----:B------:R-:W-:Y:S02]  /*0580*/  SHF.R.S32.HI R74, RZ, 0x1f, R77 ;  /* 0x0000001fff4a7819 */ /* 0x000fe4000001144d */
[----:B------:R-:W-:Y:S01]  /*0590*/  LOP3.LUT R82, R79, 0xfffffe, RZ, 0xc0, !PT ;  /* 0x00fffffe4f527812 */ /* 0x000fe200078ec0ff */
[C---:B------:R-:W-:Y:S01]  /*05a0*/  IMAD R83, R81.reuse, 0x200, R80 ;  /* 0x0000020051537824 */ /* 0x040fe200078e0250 */
[----:B------:R-:W-:Y:S01]  /*05b0*/  LEA.HI R79, R74, R77, RZ, 0x2 ;  /* 0x0000004d4a4f7211 */ /* 0x000fe200078f10ff */
[----:B------:R-:W-:Y:S01]  /*05c0*/  IMAD.SHL.U32 R81, R81, 0x40, RZ ;  /* 0x0000004051517824 */ /* 0x000fe200078e00ff */
[----:B------:R-:W-:-:S02]  /*05d0*/  LEA.HI R78, R78, R73, RZ, 0x6 ;  /* 0x000000494e4e7211 */ /* 0x000fc400078f30ff */
[C---:B------:R-:W-:Y:S01]  /*05e0*/  LOP3.LUT R80, R79.reuse, 0x7fffffc, RZ, 0xc0, !PT ;  /* 0x07fffffc4f507812 */ /* 0x040fe200078ec0ff */
[----:B------:R-:W-:Y:S01]  /*05f0*/  IMAD.SHL.U32 R79, R79, 0x10, RZ ;  /* 0x000000104f4f7824 */ /* 0x000fe200078e00ff */
[----:B------:R-:W-:Y:S02]  /*0600*/  LOP3.LUT R81, R81, 0x40, RZ, 0xc0, !PT ;  /* 0x0000004051517812 */ /* 0x000fe400078ec0ff */
[----:B------:R-:W-:Y:S01]  /*0610*/  IADD3 R74, R69, -R82, RZ ;  /* 0x80000052454a7210 */ /* 0x000fe20007ffe0ff */
[----:B------:R-:W-:Y:S01]  /*0620*/  IMAD.IADD R77, R77, 0x1, -R80 ;  /* 0x000000014d4d7824 */ /* 0x000fe200078e0a50 */
[----:B------:R-:W-:Y:S02]  /*0630*/  SHF.R.U32.HI R78, RZ, 0x3, R78 ;  /* 0x00000003ff4e7819 */ /* 0x000fe4000001164e */
[----:B------:R-:W-:Y:S01]  /*0640*/  LOP3.LUT R79, R79, 0x40, RZ, 0xc0, !PT ;  /* 0x000000404f4f7812 */ /* 0x000fe200078ec0ff */
[----:B------:R-:W-:-:S03]  /*0650*/  IMAD R74, R74, 0x80, R83 ;  /* 0x000000804a4a7824 */ /* 0x000fc600078e0253 */
[----:B------:R-:W-:Y:S02]  /*0660*/  LOP3.LUT R78, R79, 0x8, R78, 0xf8, !PT ;  /* 0x000000084f4e7812 */ /* 0x000fe400078ef84e */
[----:B------:R-:W-:Y:S02]  /*0670*/  SHF.R.U32.HI R79, RZ, 0x3, R79 ;  /* 0x00000003ff4f7819 */ /* 0x000fe4000001164f */
[----:B------:R-:W-:Y:S02]  /*0680*/  LEA R77, R77, R74, 0x3 ;  /* 0x0000004a4d4d7211 */ /* 0x000fe400078e18ff */
[----:B------:R-:W-:Y:S01]  /*0690*/  LOP3.LUT R78, R78, R79, RZ, 0x3c, !PT ;  /* 0x0000004f4e4e7212 */ /* 0x000fe200078e3cff */
[----:B--2---:R0:W-:Y:S04]  /*06a0*/  STS.128 [R73.X16], R4 ;  /* 0x0000000449007388 */ /* 0x0041e8000000cc00 */
[----:B---3--:R1:W-:Y:S04]  /*06b0*/  STS.128 [R73.X16+0x1000], R8 ;  /* 0x0010000849007388 */ /* 0x0083e8000000cc00 */
[----:B----4-:R2:W-:Y:S04]  /*06c0*/  STS.128 [R73.X16+0x2000], R12 ;  /* 0x0020000c49007388 */ /* 0x0105e8000000cc00 */
[----:B-----5:R-:W-:Y:S04]  /*06d0*/  STS.128 [R73.X16+0x3000], R16 ;  /* 0x0030001049007388 */ /* 0x020fe8000000cc00 */
[----:B------:R3:W-:Y:S01]  /*06e0*/  STS.128 [R73.X16+0x4000], R20 ;  /* 0x0040001449007388 */ /* 0x0007e2000000cc00 */
[----:B0-----:R-:W-:-:S02]  /*06f0*/  LOP3.LUT R4, R76, 0xffffffe0, RZ, 0xc0, !PT ;  /* 0xffffffe04c047812 */ /* 0x001fc400078ec0ff */
[----:B------:R-:W-:Y:S01]  /*0700*/  SHF.R.S32.HI R76, RZ, 0x1f, R76 ;  /* 0x0000001fff4c7819 */ /* 0x000fe2000001144c */
[----:B------:R-:W-:Y:S01]  /*0710*/  STS.128 [R73.X16+0x5000], R24 ;  /* 0x0050001849007388 */ /* 0x000fe2000000cc00 */
[----:B-1----:R-:W-:Y:S02]  /*0720*/  IADD3 R8, -R4, R73, RZ ;  /* 0x0000004904087210 */ /* 0x002fe40007ffe1ff */
[----:B------:R-:W-:Y:S01]  /*0730*/  LEA.HI R76, R76, R69, RZ, 0x2 ;  /* 0x000000454c4c7211 */ /* 0x000fe200078f10ff */
[----:B------:R-:W-:Y:S01]  /*0740*/  STS.128 [R73.X16+0x6000], R28 ;  /* 0x0060001c49007388 */ /* 0x000fe2000000cc00 */
[C---:B------:R-:W-:Y:S01]  /*0750*/  LEA.HI R5, R8.reuse, R8, RZ, 0x1 ;  /* 0x0000000808057211 */ /* 0x040fe200078f08ff */
[----:B------:R-:W-:Y:S01]  /*0760*/  IMAD.SHL.U32 R8, R8, 0x8, RZ ;  /* 0x0000000808087824 */ /* 0x000fe200078e00ff */
[----:B--2---:R-:W-:Y:S01]  /*0770*/  SHF.R.U32.HI R12, RZ, 0x3, R81 ;  /* 0x00000003ff0c7819 */ /* 0x004fe20000011651 */
[----:B------:R0:W-:Y:S01]  /*0780*/  STS.128 [R73.X16+0x7000], R32 ;  /* 0x0070002049007388 */ /* 0x0001e2000000cc00 */
[----:B------:R-:W-:Y:S01]  /*0790*/  LOP3.LUT R76, R76, 0x7fffffc, RZ, 0xc0, !PT ;  /* 0x07fffffc4c4c7812 */ /* 0x000fe200078ec0ff */
[----:B------:R-:W-:Y:S01]  /*07a0*/  IMAD.SHL.U32 R10, R5, 0x200, RZ ;  /* 0x00000200050a7824 */ /* 0x000fe200078e00ff */
[----:B------:R-:W-:Y:S01]  /*07b0*/  LOP3.LUT R5, R81, 0x8, R8, 0xf8, !PT ;  /* 0x0000000851057812 */ /* 0x000fe200078ef808 */
[----:B------:R-:W-:Y:S01]  /*07c0*/  STS.128 [R73.X16+0x8000], R36 ;  /* 0x0080002449007388 */ /* 0x000fe2000000cc00 */
[----:B---3--:R-:W-:-:S02]  /*07d0*/  IADD3 R23, R69, -R76, RZ ;  /* 0x8000004c45177210 */ /* 0x008fc40007ffe0ff */
[----:B------:R-:W-:Y:S01]  /*07e0*/  LOP3.LUT R10, R10, 0x7ffffc00, RZ, 0xc0, !PT ;  /* 0x7ffffc000a0a7812 */ /* 0x000fe200078ec0ff */
[----:B------:R-:W-:Y:S01]  /*07f0*/  STS.128 [R73.X16+0x9000], R40 ;  /* 0x0090002849007388 */ /* 0x000fe2000000cc00 */
[----:B------:R-:W-:-:S03]  /*0800*/  ISETP.GE.AND P0, PT, R8, c[0x0][0x194], PT ;  /* 0x0000650008007a0c */ /* 0x000fc60003f06270 */
[----:B------:R-:W-:Y:S01]  /*0810*/  STS.128 [R73.X16+0xa000], R44 ;  /* 0x00a0002c49007388 */ /* 0x000fe2000000cc00 */
[----:B------:R-:W-:-:S03]  /*0820*/  IMAD R10, R23, 0x10, R10 ;  /* 0x00000010170a7824 */ /* 0x000fc600078e020a */
[----:B------:R-:W-:Y:S01]  /*0830*/  STS.128 [R73.X16+0xb000], R48 ;  /* 0x00b0003049007388 */ /* 0x000fe2000000cc00 */
[----:B0-----:R-:W-:-:S03]  /*0840*/  LOP3.LUT R33, R5, R12, RZ, 0x3c, !PT ;  /* 0x0000000c05217212 */ /* 0x001fc600078e3cff */
[----:B------:R-:W-:Y:S02]  /*0850*/  STS.128 [R73.X16+0xc000], R52 ;  /* 0x00c0003449007388 */ /* 0x000fe4000000cc00 */
[----:B------:R-:W-:Y:S02]  /*0860*/  IMAD.IADD R10, R10, 0x1, R33 ;  /* 0x000000010a0a7824 */ /* 0x000fe400078e0221 */
[----:B------:R-:W-:Y:S04]  /*0870*/  STS.128 [R73.X16+0xd000], R56 ;  /* 0x00d0003849007388 */ /* 0x000fe8000000cc00 */
[----:B------:R-:W-:Y:S04]  /*0880*/  STS.128 [R73.X16+0xe000], R60 ;  /* 0x00e0003c49007388 */ /* 0x000fe8000000cc00 */
[----:B------:R-:W-:Y:S04]  /*0890*/  STS.128 [R73.X16+0xf000], R64 ;  /* 0x00f0004049007388 */ /* 0x000fe8000000cc00 */
[----:B------:R-:W-:Y:S06]  /*08a0*/  BAR.SYNC.DEFER_BLOCKING 0x0 ;  /* 0x0000000000007b1d */ /* 0x000fec0000010000 */
[----:B------:R-:W0:Y:S04]  /*08b0*/  LDS R4, [R73.X4] ;  /* 0x0000000049047984 */ /* 0x000e280000004800 */
[----:B------:R-:W1:Y:S04]  /*08c0*/  LDS R6, [R73.X4+0x400] ;  /* 0x0004000049067984 */ /* 0x000e680000004800 */
[----:B------:R-:W2:Y:S04]  /*08d0*/  LDS R7, [R73.X4+0x800] ;  /* 0x0008000049077984 */ /* 0x000ea80000004800 */
[----:B------:R-:W3:Y:S04]  /*08e0*/  LDS R9, [R73.X4+0xc00] ;  /* 0x000c000049097984 */ /* 0x000ee80000004800 */
[----:B------:R-:W4:Y:S04]  /*08f0*/  LDS R11, [R73.X4+0x1000] ;  /* 0x00100000490b7984 */ /* 0x000f280000004800 */
[----:B------:R-:W5:Y:S04]  /*0900*/  LDS R16, [R73.X4+0x2000] ;  /* 0x0020000049107984 */ /* 0x000f680000004800 */
[----:B------:R-:W5:Y:S04]  /*0910*/  LDS R17, [R73.X4+0x2400] ;  /* 0x0024000049117984 */ /* 0x000f680000004800 */
[----:B------:R-:W5:Y:S04]  /*0920*/  LDS R14, [R73.X4+0x1800] ;  /* 0x00180000490e7984 */ /* 0x000f680000004800 */
[----:B------:R-:W5:Y:S04]  /*0930*/  LDS R13, [R73.X4+0x1400] ;  /* 0x00140000490d7984 */ /* 0x000f680000004800 */
[----:B------:R-:W5:Y:S04]  /*0940*/  LDS R15, [R73.X4+0x1c00] ;  /* 0x001c0000490f7984 */ /* 0x000f680000004800 */
[----:B------:R-:W5:Y:S01]  /*0950*/  LDS R18, [R73.X4+0x2800] ;  /* 0x0028000049127984 */ /* 0x000f620000004800 */
[----:B0-----:R-:W-:Y:S01]  /*0960*/  FMUL.FTZ R5, R4, c[0x0][0x1b8] ;  /* 0x00006e0004057a20 */ /* 0x001fe20000410000 */
[----:B------:R-:W-:-:S02]  /*0970*/  LEA R4, R77, R78, 0x1 ;  /* 0x0000004e4d047211 */ /* 0x000fc400078e08ff */
[----:B------:R-:W0:Y:S01]  /*0980*/  LDS R19, [R73.X4+0x2c00] ;  /* 0x002c000049137984 */ /* 0x000e220000004800 */
[----:B-1----:R-:W-:-:S03]  /*0990*/  FMUL.FTZ R6, R6, c[0x0][0x1b8] ;  /* 0x00006e0006067a20 */ /* 0x002fc60000410000 */
[----:B------:R-:W1:Y:S01]  /*09a0*/  LDS R24, [R73.X4+0x4000] ;  /* 0x0040000049187984 */ /* 0x000e620000004800 */
[----:B--2---:R-:W-:Y:S01]  /*09b0*/  FMUL.FTZ R7, R7, c[0x0][0x1b8] ;  /* 0x00006e0007077a20 */ /* 0x004fe20000410000 */
[----:B------:R-:W-:Y:S02]  /*09c0*/  F2FP.PACK_AB R5, R6, R5 ;  /* 0x000000050605723e */ /* 0x000fe400000000ff */
[----:B------:R-:W2:Y:S01]  /*09d0*/  LDS R25, [R73.X4+0x4400] ;  /* 0x0044000049197984 */ /* 0x000ea20000004800 */
[----:B---3--:R-:W-:-:S03]  /*09e0*/  FMUL.FTZ R12, R9, c[0x0][0x1b8] ;  /* 0x00006e00090c7a20 */ /* 0x008fc60000410000 */
[----:B------:R-:W3:Y:S02]  /*09f0*/  LDS R26, [R73.X4+0x4800] ;  /* 0x00480000491a7984 */ /* 0x000ee40000004800 */
[----:B------:R-:W-:Y:S01]  /*0a00*/  F2FP.PACK_AB R6, R12, R7 ;  /* 0x000000070c06723e */ /* 0x000fe200000000ff */
[----:B----4-:R-:W-:Y:S01]  /*0a10*/  FMUL.FTZ R7, R11, c[0x0][0x1b8] ;  /* 0x00006e000b077a20 */ /* 0x010fe20000410000 */
[----:B------:R-:W4:Y:S01]  /*0a20*/  LDS R27, [R73.X4+0x4c00] ;  /* 0x004c0000491b7984 */ /* 0x000f220000004800 */
[----:B-----5:R-:W-:-:S03]  /*0a30*/  FMUL.FTZ R11, R16, c[0x0][0x1b8] ;  /* 0x00006e00100b7a20 */ /* 0x020fc60000410000 */
        /* <DEDUP_REMOVED lines=11> */
[----:B------:R-:W-:Y:S01]  /*0af0*/  FMUL.FTZ R18, R18, c[0x0][0x1b8] ;  /* 0x00006e0012127a20 */ /* 0x000fe20000410000 */
[----:B------:R-:W-:Y:S02]  /*0b00*/  F2FP.PACK_AB R9, R14, R9 ;  /* 0x000000090e09723e */ /* 0x000fe400000000ff */
[----:B------:R-:W5:Y:S01]  /*0b10*/  LDS R34, [R73.X4+0x6800] ;  /* 0x0068000049227984 */ /* 0x000f620000004800 */
[----:B0-----:R-:W-:-:S03]  /*0b20*/  FMUL.FTZ R19, R19, c[0x0][0x1b8] ;  /* 0x00006e0013137a20 */ /* 0x001fc60000410000 */
[----:B------:R-:W0:Y:S01]  /*0b30*/  LDS R35, [R73.X4+0x6c00] ;  /* 0x006c000049237984 */ /* 0x000e220000004800 */
[----:B-1----:R-:W-:Y:S01]  /*0b40*/  FMUL.FTZ R15, R24, c[0x0][0x1b8] ;  /* 0x00006e00180f7a20 */ /* 0x002fe20000410000 */
[----:B------:R-:W-:Y:S02]  /*0b50*/  F2FP.PACK_AB R12, R19, R18 ;  /* 0x00000012130c723e */ /* 0x000fe400000000ff */
[----:B------:R-:W1:Y:S01]  /*0b60*/  LDS R22, [R73.X4+0x3800] ;  /* 0x0038000049167984 */ /* 0x000e620000004800 */
[----:B--2---:R-:W-:-:S03]  /*0b70*/  FMUL.FTZ R16, R25, c[0x0][0x1b8] ;  /* 0x00006e0019107a20 */ /* 0x004fc60000410000 */
[----:B------:R-:W2:Y:S01]  /*0b80*/  LDS R36, [R73.X4+0x7000] ;  /* 0x0070000049247984 */ /* 0x000ea20000004800 */
[----:B---3--:R-:W-:Y:S01]  /*0b90*/  FMUL.FTZ R26, R26, c[0x0][0x1b8] ;  /* 0x00006e001a1a7a20 */ /* 0x008fe20000410000 */
[----:B------:R-:W-:Y:S02]  /*0ba0*/  F2FP.PACK_AB R15, R16, R15 ;  /* 0x0000000f100f723e */ /* 0x000fe400000000ff */
[----:B------:R-:W3:Y:S01]  /*0bb0*/  LDS R37, [R73.X4+0x7400] ;  /* 0x0074000049257984 */ /* 0x000ee20000004800 */
[----:B----4-:R-:W-:-:S03]  /*0bc0*/  FMUL.FTZ R27, R27, c[0x0][0x1b8] ;  /* 0x00006e001b1b7a20 */ /* 0x010fc60000410000 */
        /* <DEDUP_REMOVED lines=16> */
[----:B0-----:R-:W-:-:S03]  /*0cd0*/  FMUL.FTZ R35, R35, c[0x0][0x1b8] ;  /* 0x00006e0023237a20 */ /* 0x001fc60000410000 */
[----:B------:R-:W0:Y:S01]  /*0ce0*/  LDS R29, [R73.X4+0x8800] ;  /* 0x00880000491d7984 */ /* 0x000e220000004800 */
[----:B-1----:R-:W-:Y:S01]  /*0cf0*/  FMUL.FTZ R14, R22, c[0x0][0x1b8] ;  /* 0x00006e00160e7a20 */ /* 0x002fe20000410000 */
[----:B------:R-:W-:Y:S01]  /*0d00*/  F2FP.PACK_AB R20, R35, R34 ;  /* 0x000000222314723e */ /* 0x000fe200000000ff */
[----:B--2---:R-:W-:Y:S01]  /*0d10*/  FMUL.FTZ R21, R36, c[0x0][0x1b8] ;  /* 0x00006e0024157a20 */ /* 0x004fe20000410000 */
[----:B------:R-:W1:Y:S01]  /*0d20*/  LDS R34, [R73.X4+0xb800] ;  /* 0x00b8000049227984 */ /* 0x000e620000004800 */
[----:B---3--:R-:W-:-:S03]  /*0d30*/  FMUL.FTZ R22, R37, c[0x0][0x1b8] ;  /* 0x00006e0025167a20 */ /* 0x008fc60000410000 */
[----:B------:R-:W2:Y:S01]  /*0d40*/  LDS R49, [R73.X4+0xbc00] ;  /* 0x00bc000049317984 */ /* 0x000ea20000004800 */
[----:B----4-:R-:W-:Y:S01]  /*0d50*/  FMUL.FTZ R17, R28, c[0x0][0x1b8] ;  /* 0x00006e001c117a20 */ /* 0x010fe20000410000 */
[----:B------:R-:W-:Y:S02]  /*0d60*/  F2FP.PACK_AB R21, R22, R21 ;  /* 0x000000151615723e */ /* 0x000fe400000000ff */
[----:B------:R-:W3:Y:S01]  /*0d70*/  LDS R54, [R73.X4+0xd400] ;  /* 0x00d4000049367984 */ /* 0x000ee20000004800 */
[----:B-----5:R-:W-:Y:S01]  /*0d80*/  FMUL.FTZ R23, R23, c[0x0][0x1b8] ;  /* 0x00006e0017177a20 */ /* 0x020fe20000410000 */
[----:B------:R-:W-:Y:S02]  /*0d90*/  F2FP.PACK_AB R17, R18, R17 ;  /* 0x000000111211723e */ /* 0x000fe400000000ff */
[----:B------:R-:W4:Y:S01]  /*0da0*/  LDS R39, [R73.X4+0x7c00] ;  /* 0x007c000049277984 */ /* 0x000f220000004800 */
[----:B------:R-:W-:Y:S01]  /*0db0*/  FMUL.FTZ R30, R30, c[0x0][0x1b8] ;  /* 0x00006e001e1e7a20 */ /* 0x000fe20000410000 */
[----:B------:R-:W-:-:S02]  /*0dc0*/  F2FP.PACK_AB R14, R23, R14 ;  /* 0x0000000e170e723e */ /* 0x000fc400000000ff */
        /* <DEDUP_REMOVED lines=8> */
[----:B------:R-:W-:-:S03]  /*0e50*/  FMUL.FTZ R33, R27, c[0x0][0x1b8] ;  /* 0x00006e001b217a20 */ /* 0x000fc60000410000 */
[----:B------:R-:W5:Y:S01]  /*0e60*/  LDS R43, [R73.X4+0x9800] ;  /* 0x00980000492b7984 */ /* 0x000f620000004800 */
[----:B0-----:R-:W-:Y:S01]  /*0e70*/  FMUL.FTZ R32, R29, c[0x0][0x1b8] ;  /* 0x00006e001d207a20 */ /* 0x001fe20000410000 */
[----:B------:R-:W-:Y:S02]  /*0e80*/  F2FP.PACK_AB R28, R33, R28 ;  /* 0x0000001c211c723e */ /* 0x000fe400000000ff */
[----:B------:R-:W0:Y:S01]  /*0e90*/  LDS R44, [R73.X4+0x9c00] ;  /* 0x009c0000492c7984 */ /* 0x000e220000004800 */
[----:B-1----:R-:W-:-:S03]  /*0ea0*/  FMUL.FTZ R34, R34, c[0x0][0x1b8] ;  /* 0x00006e0022227a20 */ /* 0x002fc60000410000 */
[----:B------:R-:W1:Y:S01]  /*0eb0*/  LDS R45, [R73.X4+0xa000] ;  /* 0x00a00000492d7984 */ /* 0x000e620000004800 */
[----:B--2---:R-:W-:-:S03]  /*0ec0*/  FMUL.FTZ R49, R49, c[0x0][0x1b8] ;  /* 0x00006e0031317a20 */ /* 0x004fc60000410000 */
[----:B------:R-:W2:Y:S04]  /*0ed0*/  LDS R46, [R73.X4+0xa400] ;  /* 0x00a40000492e7984 */ /* 0x000ea80000004800 */
        /* <DEDUP_REMOVED lines=16> */
[----:B------:R-:W-:Y:S01]  /*0fe0*/  IMAD.SHL.U32 R38, R4, 0x2, RZ ;  /* 0x0000000204267824 */ /* 0x000fe200078e00ff */
        /* <DEDUP_REMOVED lines=11> */
[----:B------:R-:W-:Y:S01]  /*10a0*/  FMUL.FTZ R47, R47, c[0x0][0x1b8] ;  /* 0x00006e002f2f7a20 */ /* 0x000fe20000410000 */
        /* <DEDUP_REMOVED lines=17> */
[----:B------:R-:W-:Y:S02]  /*11c0*/  FMUL.FTZ R53, R53, c[0x0][0x1b8] ;  /* 0x00006e0035357a20 */ /* 0x000fe40000410000 */
[----:B0-----:R-:W-:Y:S01]  /*11d0*/  FMUL.FTZ R55, R55, c[0x0][0x1b8] ;  /* 0x00006e0037377a20 */ /* 0x001fe20000410000 */
[----:B------:R-:W-:Y:S02]  /*11e0*/  STS [R38+0x10000], R5 ;  /* 0x0100000526007388 */ /* 0x000fe40000000800 */
[----:B------:R-:W-:Y:S01]  /*11f0*/  F2FP.PACK_AB R52, R53, R52 ;  /* 0x000000343534723e */ /* 0x000fe200000000ff */
[----:B-1----:R-:W-:Y:S01]  /*1200*/  FMUL.FTZ R56, R56, c[0x0][0x1b8] ;  /* 0x00006e0038387a20 */ /* 0x002fe20000410000 */
[----:B------:R-:W-:Y:S01]  /*1210*/  STS [R38+0x10100], R6 ;  /* 0x0101000626007388 */ /* 0x000fe20000000800 */
[----:B--2---:R-:W-:-:S03]  /*1220*/  FMUL.FTZ R31, R31, c[0x0][0x1b8] ;  /* 0x00006e001f1f7a20 */ /* 0x004fc60000410000 */
[----:B------:R-:W-:Y:S01]  /*1230*/  F2FP.PACK_AB R55, R56, R55 ;  /* 0x000000373837723e */ /* 0x000fe200000000ff */
[----:B------:R0:W-:Y:S01]  /*1240*/  STS [R38+0x11000], R11 ;  /* 0x0110000b26007388 */ /* 0x0001e20000000800 */
[----:B------:R-:W-:-:S03]  /*1250*/  FMUL.FTZ R30, R30, c[0x0][0x1b8] ;  /* 0x00006e001e1e7a20 */ /* 0x000fc60000410000 */
[----:B------:R1:W-:Y:S01]  /*1260*/  STS [R38+0x11100], R12 ;  /* 0x0111000c26007388 */ /* 0x0003e20000000800 */
[----:B---3--:R-:W-:Y:S01]  /*1270*/  FMUL.FTZ R25, R25, c[0x0][0x1b8] ;  /* 0x00006e0019197a20 */ /* 0x008fe20000410000 */
[----:B------:R-:W-:Y:S02]  /*1280*/  F2FP.PACK_AB R30, R30, R31 ;  /* 0x0000001f1e1e723e */ /* 0x000fe400000000ff */
[----:B------:R-:W-:Y:S01]  /*1290*/  STS [R38+0x10400], R7 ;  /* 0x0104000726007388 */ /* 0x000fe20000000800 */
[----:B----4-:R-:W-:-:S03]  /*12a0*/  FMUL.FTZ R24, R24, c[0x0][0x1b8] ;  /* 0x00006e0018187a20 */ /* 0x010fc60000410000 */
[----:B------:R2:W-:Y:S01]  /*12b0*/  STS [R38+0x10500], R9 ;  /* 0x0105000926007388 */ /* 0x0005e20000000800 */
[----:B0-----:R-:W-:Y:S01]  /*12c0*/  IMAD.SHL.U32 R11, R10, 0x2, RZ ;  /* 0x000000020a0b7824 */ /* 0x001fe200078e00ff */
[----:B-1----:R-:W-:Y:S01]  /*12d0*/  IADD3 R12, R69, 0x10, RZ ;  /* 0x00000010450c7810 */ /* 0x002fe20007ffe0ff */
[----:B-----5:R-:W-:Y:S01]  /*12e0*/  FMUL.FTZ R23, R23, c[0x0][0x1b8] ;  /* 0x00006e0017177a20 */ /* 0x020fe20000410000 */
[----:B------:R-:W-:Y:S01]  /*12f0*/  F2FP.PACK_AB R24, R24, R25 ;  /* 0x000000191818723e */ /* 0x000fe200000000ff */
[----:B------:R0:W-:Y:S01]  /*1300*/  STS [R38+0x11400], R13 ;  /* 0x0114000d26007388 */ /* 0x0001e20000000800 */
[----:B------:R-:W-:Y:S01]  /*1310*/  FMUL.FTZ R34, R29, c[0x0][0x1b8] ;  /* 0x00006e001d227a20 */ /* 0x000fe20000410000 */
[----:B------:R-:W-:Y:S02]  /*1320*/  ISETP.GE.OR P3, PT, R12, R72, P0 ;  /* 0x000000480c00720c */ /* 0x000fe40000766670 */
[----:B------:R-:W-:Y:S01]  /*1330*/  STS [R38+0x11500], R14 ;  /* 0x0115000e26007388 */ /* 0x000fe20000000800 */
[----:B------:R-:W-:Y:S01]  /*1340*/  FMUL.FTZ R26, R26, c[0x0][0x1b8] ;  /* 0x00006e001a1a7a20 */ /* 0x000fe20000410000 */
[----:B------:R-:W-:-:S02]  /*1350*/  F2FP.PACK_AB R23, R34, R23 ;  /* 0x000000172217723e */ /* 0x000fc400000000ff */
[----:B------:R1:W-:Y:S01]  /*1360*/  STS [R38+0x12000], R15 ;  /* 0x0120000f26007388 */ /* 0x0003e20000000800 */
[----:B------:R-:W-:Y:S01]  /*1370*/  FMUL.FTZ R27, R27, c[0x0][0x1b8] ;  /* 0x00006e001b1b7a20 */ /* 0x000fe20000410000 */
[----:B--2---:R-:W-:Y:S01]  /*1380*/  IADD3 R9, R69, 0x8, RZ ;  /* 0x0000000845097810 */ /* 0x004fe20007ffe0ff */
[----:B0-----:R-:W-:Y:S01]  /*1390*/  CS2R R12, SRZ ;  /* 0x00000000000c7805 */ /* 0x001fe2000001ff00 */
[----:B------:R-:W-:Y:S01]  /*13a0*/  STS [R38+0x12100], R16 ;  /* 0x0121001026007388 */ /* 0x000fe20000000800 */
[----:B------:R-:W-:Y:S02]  /*13b0*/  @P1 MOV R12, R0 ;  /* 0x00000000000c1202 */ /* 0x000fe40000000f00 */
[----:B------:R-:W-:Y:S01]  /*13c0*/  F2FP.PACK_AB R26, R27, R26 ;  /* 0x0000001a1b1a723e */ /* 0x000fe200000000ff */
[----:B------:R-:W-:Y:S01]  /*13d0*/  STS [R38+0x13000], R19 ;  /* 0x0130001326007388 */ /* 0x000fe20000000800 */
[----:B------:R-:W-:Y:S01]  /*13e0*/  ISETP.GE.OR P4, PT, R9, R72, P0 ;  /* 0x000000480900720c */ /* 0x000fe20000786670 */
[----:B-1----:R-:W-:Y:S01]  /*13f0*/  IMAD R15, R3, c[0x0][0x1a8], RZ ;  /* 0x00006a00030f7a24 */ /* 0x002fe200078e02ff */
[----:B------:R-:W-:Y:S01]  /*1400*/  SHF.R.S32.HI R9, RZ, 0x1f, R8 ;  /* 0x0000001fff097819 */ /* 0x000fe20000011408 */
[----:B------:R-:W-:Y:S01]  /*1410*/  STS [R38+0x13100], R20 ;  /* 0x0131001426007388 */ /* 0x000fe20000000800 */
[----:B------:R-:W-:-:S02]  /*1420*/  @P1 SHF.R.S32.HI R13, RZ, 0x1f, R0 ;  /* 0x0000001fff0d1819 */ /* 0x000fc40000011400 */
[C---:B------:R-:W-:Y:S01]  /*1430*/  IADD3 R3, R69.reuse, 0x18, RZ ;  /* 0x0000001845037810 */ /* 0x040fe20007ffe0ff */
[----:B------:R0:W-:Y:S01]  /*1440*/  STS [R38+0x12400], R17 ;  /* 0x0124001126007388 */ /* 0x0001e20000000800 */
[----:B------:R-:W-:Y:S02]  /*1450*/  IADD3 R0, R69, 0x20, RZ ;  /* 0x0000002045007810 */ /* 0x000fe40007ffe0ff */
[-C--:B------:R-:W-:Y:S01]  /*1460*/  ISETP.GE.OR P2, PT, R3, R72.reuse, P0 ;  /* 0x000000480300720c */ /* 0x080fe20000746670 */
[----:B------:R1:W-:Y:S01]  /*1470*/  STS [R38+0x12500], R18 ;  /* 0x0125001226007388 */ /* 0x0003e20000000800 */
[----:B------:R-:W-:Y:S02]  /*1480*/  IADD3 R3, R69, 0x28, RZ ;  /* 0x0000002845037810 */ /* 0x000fe40007ffe0ff */
[-C--:B------:R-:W-:Y:S01]  /*1490*/  ISETP.GE.OR P6, PT, R0, R72.reuse, P0 ;  /* 0x000000480000720c */ /* 0x080fe200007c6670 */
[----:B------:R1:W-:Y:S01]  /*14a0*/  STS [R38+0x13400], R21 ;  /* 0x0134001526007388 */ /* 0x0003e20000000800 */
[----:B------:R-:W-:Y:S01]  /*14b0*/  ISETP.GE.OR P5, PT, R3, R72, P0 ;  /* 0x000000480300720c */ /* 0x000fe200007a6670 */
[C---:B0-----:R-:W-:Y:S01]  /*14c0*/  IMAD R17, R68.reuse, c[0x0][0x1ac], R15 ;  /* 0x00006b0044117a24 */ /* 0x041fe200078e020f */
[C---:B------:R-:W-:Y:S01]  /*14d0*/  IADD3 R0, R69.reuse, 0x30, RZ ;  /* 0x0000003045007810 */ /* 0x040fe20007ffe0ff */
[----:B------:R1:W-:Y:S01]  /*14e0*/  STS [R38+0x13500], R22 ;  /* 0x0135001626007388 */ /* 0x0003e20000000800 */
[----:B------:R-:W-:Y:S01]  /*14f0*/  IMAD.WIDE.U32 R14, R68, c[0x0][0x1a8], R8 ;  /* 0x00006a00440e7a25 */ /* 0x000fe200078e0008 */
[----:B------:R-:W-:-:S02]  /*1500*/  IADD3 R8, P1, R69, R12, RZ ;  /* 0x0000000c45087210 */ /* 0x000fc40007f3e0ff */
[----:B------:R1:W-:Y:S01]  /*1510*/  STS [R38+0x14000], R28 ;  /* 0x0140001c26007388 */ /* 0x0003e20000000800 */
[----:B------:R-:W-:Y:S01]  /*1520*/  IMAD.IADD R15, R15, 0x1, R17 ;  /* 0x000000010f0f7824 */ /* 0x000fe200078e0211 */
[----:B------:R-:W-:Y:S01]  /*1530*/  LEA.HI.X.SX32 R9, R69, R13, 0x1, P1 ;  /* 0x0000000d45097211 */ /* 0x000fe200008f0eff */
[----:B------:R-:W-:Y:S01]  /*1540*/  IMAD R13, R71, c[0x0][0x1b4], R2 ;  /* 0x00006d00470d7a24 */ /* 0x000fe200078e0202 */
[----:B------:R1:W-:Y:S01]  /*1550*/  STS [R38+0x14100], R32 ;  /* 0x0141002026007388 */ /* 0x0003e20000000800 */
[----:B------:R-:W-:Y:S01]  /*1560*/  ISETP.GE.OR P1, PT, R69, R72, P0 ;  /* 0x000000484500720c */ /* 0x000fe20000726670 */
[----:B------:R-:W-:Y:S01]  /*1570*/  IMAD.WIDE.U32 R2, R71, c[0x0][0x1b0], R14 ;  /* 0x00006c0047027a25 */ /* 0x000fe200078e000e */
[----:B------:R-:W-:Y:S01]  /*1580*/  IADD3 R69, R69, 0x38, RZ ;  /* 0x0000003845457810 */ /* 0x000fe20007ffe0ff */
[----:B------:R1:W-:Y:S01]  /*1590*/  STS [R38+0x15000], R45 ;  /* 0x0150002d26007388 */ /* 0x0003e20000000800 */
[----:B------:R-:W-:Y:S01]  /*15a0*/  LEA R12, R10, 0x10000, 0x1 ;  /* 0x000100000a0c7811 */ /* 0x000fe200078e08ff */
[----:B------:R-:W-:-:S02]  /*15b0*/  IMAD.WIDE R70, R70, 0x40, R8 ;  /* 0x0000004046467825 */ /* 0x000fc400078e0208 */
[----:B------:R1:W-:Y:S02]  /*15c0*/  STS [R38+0x15100], R47 ;  /* 0x0151002f26007388 */ /* 0x0003e40000000800 */
[----:B------:R-:W-:Y:S02]  /*15d0*/  IMAD.IADD R9, R3, 0x1, R13 ;  /* 0x0000000103097824 */ /* 0x000fe400078e020d */
[----:B------:R1:W-:Y:S04]  /*15e0*/  STS [R38+0x14400], R41 ;  /* 0x0144002926007388 */ /* 0x0003e80000000800 */
        /* <DEDUP_REMOVED lines=11> */
[----:B------:R-:W-:Y:S06]  /*16a0*/  BAR.SYNC.DEFER_BLOCKING 0x0 ;  /* 0x0000000000007b1d */ /* 0x000fec0000010000 */
[----:B------:R1:W0:Y:S01]  /*16b0*/  LDS.128 R4, [R11+0x10700] ;  /* 0x010700000b047984 */ /* 0x0002220000000c00 */
[----:B------:R-:W-:Y:S05]  /*16c0*/  @P1 BRA `(.L_x_1086) ;  /* 0x0000009000001947 */ /* 0x000fea0003800000 */
[----:B------:R-:W2:Y:S01]  /*16d0*/  LDS.128 R12, [R12] ;  /* 0x000000000c0c7984 */ /* 0x000ea20000000c00 */
[----:B------:R-:W-:Y:S01]  /*16e0*/  MOV R8, R2 ;  /* 0x0000000200087202 */ /* 0x000fe20000000f00 */
[----:B------:R-:W-:-:S04]  /*16f0*/  IMAD R19, R71, c[0x0][0x1a0], RZ ;  /* 0x0000680047137a24 */ /* 0x000fc800078e02ff */
[----:B------:R-:W-:-:S04]  /*1700*/  IMAD.WIDE.U32 R16, R70, c[0x0][0x1a0], R8 ;  /* 0x0000680046107a25 */ /* 0x000fc800078e0008 */
[----:B------:R-:W-:Y:S01]  /*1710*/  IMAD R19, R70, c[0x0][0x1a4], R19 ;  /* 0x0000690046137a24 */ /* 0x000fe200078e0213 */
[----:B-1----:R-:W-:-:S03]  /*1720*/  LEA R18, P1, R16, c[0x0][0x188], 0x1 ;  /* 0x0000620010127a11 */ /* 0x002fc600078208ff */
[----:B------:R-:W-:-:S05]  /*1730*/  IMAD.IADD R17, R17, 0x1, R19 ;  /* 0x0000000111117824 */ /* 0x000fca00078e0213 */
[----:B------:R-:W-:-:S05]  /*1740*/  LEA.HI.X R19, R16, c[0x0][0x18c], R17, 0x1, P1 ;  /* 0x0000630010137a11 */ /* 0x000fca00008f0c11 */
[----:B--2---:R1:W-:Y:S02]  /*1750*/  STG.E.128 [R18.64], R12 ;  /* 0x0000000c12007986 */ /* 0x0043e4000c101d04 */
.L_x_1086:
[----:B------:R-:W-:Y:S05]  /*1760*/  BSYNC B0 ;  /* 0x0000000000007941 */ /* 0x000fea0003800000 */
.L_x_1085:
[----:B-1----:R1:W2:Y:S01]  /*1770*/  LDS.128 R12, [R11+0x10100] ;  /* 0x010100000b0c7984 */ /* 0x0022a20000000c00 */
[----:B------:R-:W-:Y:S01]  /*1780*/  BSSY B0, `(.L_x_1087) ;  /* 0x000000f000007945 */ /* 0x000fe20003800000 */
[-C--:B------:R-:W-:Y:S02]  /*1790*/  ISETP.GE.OR P1, PT, R0, R72.reuse, P0 ;  /* 0x000000480000720c */ /* 0x080fe40000726670 */
[----:B------:R-:W-:Y:S01]  /*17a0*/  ISETP.GE.OR P0, PT, R69, R72, P0 ;  /* 0x000000484500720c */ /* 0x000fe20000706670 */
[----:B------:R-:W-:Y:S07]  /*17b0*/  @P4 BRA `(.L_x_1088) ;  /* 0x000000b000004947 */ /* 0x000fee0003800000 */
[----:B------:R-:W-:Y:S01]  /*17c0*/  IADD3 R19, P4, R70, 0x8, RZ ;  /* 0x0000000846137810 */ /* 0x000fe20007f9e0ff */
[----:B------:R-:W-:Y:S01]  /*17d0*/  IMAD.MOV.U32 R17, RZ, RZ, R9 ;  /* 0x000000ffff117224 */ /* 0x000fe200078e0009 */
[----:B------:R-:W-:-:S03]  /*17e0*/  MOV R16, R2 ;  /* 0x0000000200107202 */ /* 0x000fc60000000f00 */
[----:B------:R-:W-:Y:S02]  /*17f0*/  IMAD.X R0, RZ, RZ, R71, P4 ;  /* 0x000000ffff007224 */ /* 0x000fe400020e0647 */
[----:B------:R-:W-:-:S04]  /*1800*/  IMAD.WIDE.U32 R16, R19, c[0x0][0x1a0], R16 ;  /* 0x0000680013107a25 */ /* 0x000fc800078e0010 */
[----:B------:R-:W-:Y:S01]  /*1810*/  IMAD R0, R0, c[0x0][0x1a0], RZ ;  /* 0x0000680000007a24 */ /* 0x000fe200078e02ff */
[----:B------:R-:W-:-:S03]  /*1820*/  LEA R18, P4, R16, c[0x0][0x188], 0x1 ;  /* 0x0000620010127a11 */ /* 0x000fc600078808ff */
[----:B------:R-:W-:-:S04]  /*1830*/  IMAD R19, R19, c[0x0][0x1a4], R0 ;  /* 0x0000690013137a24 */ /* 0x000fc800078e0200 */
[----:B------:R-:W-:-:S05]  /*1840*/  IMAD.IADD R17, R17, 0x1, R19 ;  /* 0x0000000111117824 */ /* 0x000fca00078e0213 */
[----:B------:R-:W-:-:S05]  /*1850*/  LEA.HI.X R19, R16, c[0x0][0x18c], R17, 0x1, P4 ;  /* 0x0000630010137a11 */ /* 0x000fca00020f0c11 */
[----:B--2---:R2:W-:Y:S02]  /*1860*/  STG.E.128 [R18.64], R12 ;  /* 0x0000000c12007986 */ /* 0x0045e4000c101d04 */
.L_x_1088:
[----:B------:R-:W-:Y:S05]  /*1870*/  BSYNC B0 ;  /* 0x0000000000007941 */ /* 0x000fea0003800000 */
.L_x_1087:
[----:B--2---:R2:W3:Y:S01]  /*1880*/  LDS.128 R12, [R11+0x10200] ;  /* 0x010200000b0c7984 */ /* 0x0044e20000000c00 */
[----:B------:R-:W-:Y:S01]  /*1890*/  BSSY B0, `(.L_x_1089) ;  /* 0x000000d000007945 */ /* 0x000fe20003800000 */
[----:B------:R-:W-:Y:S05]  /*18a0*/  @P3 BRA `(.L_x_1090) ;  /* 0x000000b000003947 */ /* 0x000fea0003800000 */
[----:B------:R-:W-:Y:S01]  /*18b0*/  IADD3 R19, P3, R70, 0x10, RZ ;  /* 0x0000001046137810 */ /* 0x000fe20007f7e0ff */
[----:B------:R-:W-:Y:S02]  /*18c0*/  IMAD.MOV.U32 R16, RZ, RZ, R2 ;  /* 0x000000ffff107224 */ /* 0x000fe400078e0002 */
[----:B------:R-:W-:Y:S01]  /*18d0*/  IMAD.MOV.U32 R17, RZ, RZ, R9 ;  /* 0x000000ffff117224 */ /* 0x000fe200078e0009 */
[----:B------:R-:W-:-:S03]  /*18e0*/  IADD3.X R0, RZ, R71, RZ, P3, !PT ;  /* 0x00000047ff007210 */ /* 0x000fc60001ffe4ff */
[----:B------:R-:W-:-:S04]  /*18f0*/  IMAD.WIDE.U32 R16, R19, c[0x0][0x1a0], R16 ;  /* 0x0000680013107a25 */ /* 0x000fc800078e0010 */
[----:B------:R-:W-:Y:S01]  /*1900*/  IMAD R0, R0, c[0x0][0x1a0], RZ ;  /* 0x0000680000007a24 */ /* 0x000fe200078e02ff */
[----:B------:R-:W-:-:S03]  /*1910*/  LEA R18, P3, R16, c[0x0][0x188], 0x1 ;  /* 0x0000620010127a11 */ /* 0x000fc600078608ff */
[----:B------:R-:W-:-:S05]  /*1920*/  IMAD R19, R19, c[0x0][0x1a4], R0 ;  /* 0x0000690013137a24 */ /* 0x000fca00078e0200 */
[----:B------:R-:W-:-:S04]  /*1930*/  IADD3 R17, R17, R19, RZ ;  /* 0x0000001311117210 */ /* 0x000fc80007ffe0ff */
[----:B------:R-:W-:-:S05]  /*1940*/  LEA.HI.X R19, R16, c[0x0][0x18c], R17, 0x1, P3 ;  /* 0x0000630010137a11 */ /* 0x000fca00018f0c11 */
[----:B---3--:R3:W-:Y:S02]  /*1950*/  STG.E.128 [R18.64], R12 ;  /* 0x0000000c12007986 */ /* 0x0087e4000c101d04 */
.L_x_1090:
[----:B------:R-:W-:Y:S05]  /*1960*/  BSYNC B0 ;  /* 0x0000000000007941 */ /* 0x000fea0003800000 */
.L_x_1089:
[----:B---3--:R3:W4:Y:S01]  /*1970*/  LDS.128 R12, [R11+0x10300] ;  /* 0x010300000b0c7984 */ /* 0x0087220000000c00 */
[----:B------:R-:W-:Y:S01]  /*1980*/  BSSY B0, `(.L_x_1091) ;  /* 0x000000d000007945 */ /* 0x000fe20003800000 */
[----:B------:R-:W-:Y:S05]  /*1990*/  @P2 BRA `(.L_x_1092) ;  /* 0x000000b000002947 */ /* 0x000fea0003800000 */
        /* <DEDUP_REMOVED lines=11> */
.L_x_1092:
[----:B------:R-:W-:Y:S05]  /*1a50*/  BSYNC B0 ;  /* 0x0000000000007941 */ /* 0x000fea0003800000 */
.L_x_1091:
[----:B----4-:R4:W1:Y:S01]  /*1a60*/  LDS.128 R12, [R11+0x10400] ;  /* 0x010400000b0c7984 */ /* 0x0108620000000c00 */
        /* <DEDUP_REMOVED lines=12> */
[----:B-1----:R1:W-:Y:S02]  /*1b30*/  STG.E.128 [R18.64], R12 ;  /* 0x0000000c12007986 */ /* 0x0023e4000c101d04 */
.L_x_1094:
[----:B------:R-:W-:Y:S05]  /*1b40*/  BSYNC B0 ;  /* 0x0000000000007941 */ /* 0x000fea0003800000 */
.L_x_1093:
[----:B-1----:R1:W2:Y:S01]  /*1b50*/  LDS.128 R12, [R11+0x10500] ;  /* 0x010500000b0c7984 */ /* 0x0022a20000000c00 */
        /* <DEDUP_REMOVED lines=12> */
[----:B--2---:R2:W-:Y:S02]  /*1c20*/  STG.E.128 [R18.64], R12 ;  /* 0x0000000c12007986 */ /* 0x0045e4000c101d04 */
.L_x_1096:
[----:B------:R-:W-:Y:S05]  /*1c30*/  BSYNC B0 ;  /* 0x0000000000007941 */ /* 0x000fea0003800000 */
.L_x_1095:
[----:B--2---:R2:W1:Y:S01]  /*1c40*/  LDS.128 R12, [R11+0x10600] ;  /* 0x010600000b0c7984 */ /* 0x0044620000000c00 */
[----:B------:R-:W-:Y:S01]  /*1c50*/  BSSY B0, `(.L_x_1097) ;  /* 0x000000d000007945 */ /* 0x000fe20003800000 */
[----:B------:R-:W-:Y:S05]  /*1c60*/  @P1 BRA `(.L_x_1098) ;  /* 0x000000b000001947 */ /* 0x000fea0003800000 */
[----:B------:R-:W-:Y:S01]  /*1c70*/  IADD3 R17, P1, R70, 0x30, RZ ;  /* 0x0000003046117810 */ /* 0x000fe20007f3e0ff */
[----:B------:R-:W-:Y:S01]  /*1c80*/  IMAD.MOV.U32 R10, RZ, RZ, R2 ;  /* 0x000000ffff0a7224 */ /* 0x000fe200078e0002 */
[----:B-1234-:R-:W-:-:S03]  /*1c90*/  MOV R11, R9 ;  /* 0x00000009000b7202 */ /* 0x01efc60000000f00 */
[----:B------:R-:W-:Y:S02]  /*1ca0*/  IMAD.X R0, RZ, RZ, R71, P1 ;  /* 0x000000ffff007224 */ /* 0x000fe400008e0647 */
[----:B------:R-:W-:-:S04]  /*1cb0*/  IMAD.WIDE.U32 R10, R17, c[0x0][0x1a0], R10 ;  /* 0x00006800110a7a25 */ /* 0x000fc800078e000a */
[----:B------:R-:W-:Y:S01]  /*1cc0*/  IMAD R0, R0, c[0x0][0x1a0], RZ ;  /* 0x0000680000007a24 */ /* 0x000fe200078e02ff */
[----:B------:R-:W-:-:S03]  /*1cd0*/  LEA R16, P1, R10, c[0x0][0x188], 0x1 ;  /* 0x000062000a107a11 */ /* 0x000fc600078208ff */
[----:B------:R-:W-:-:S04]  /*1ce0*/  IMAD R17, R17, c[0x0][0x1a4], R0 ;  /* 0x0000690011117a24 */ /* 0x000fc800078e0200 */
[----:B------:R-:W-:-:S05]  /*1cf0*/  IMAD.IADD R11, R11, 0x1, R17 ;  /* 0x000000010b0b7824 */ /* 0x000fca00078e0211 */
[----:B------:R-:W-:-:S05]  /*1d00*/  LEA.HI.X R17, R10, c[0x0][0x18c], R11, 0x1, P1 ;  /* 0x000063000a117a11 */ /* 0x000fca00008f0c0b */
[----:B------:R1:W-:Y:S02]  /*1d10*/  STG.E.128 [R16.64], R12 ;  /* 0x0000000c10007986 */ /* 0x0003e4000c101d04 */
.L_x_1098:
[----:B------:R-:W-:Y:S05]  /*1d20*/  BSYNC B0 ;  /* 0x0000000000007941 */ /* 0x000fea0003800000 */
.L_x_1097:
[----:B------:R-:W-:Y:S05]  /*1d30*/  @P0 EXIT ;  /* 0x000000000000094d */ /* 0x000fea0003800000 */
[----:B-1234-:R-:W-:Y:S02]  /*1d40*/  IADD3 R11, P0, R70, 0x38, RZ ;  /* 0x00000038460b7810 */ /* 0x01efe40007f1e0ff */
        /* <DEDUP_REMOVED lines=8> */
[----:B0-----:R-:W-:Y:S01]  /*1dd0*/  STG.E.128 [R8.64], R4 ;  /* 0x0000000408007986 */ /* 0x001fe2000c101d04 */
[----:B------:R-:W-:Y:S05]  /*1de0*/  EXIT ;  /* 0x000000000000794d */ /* 0x000fea0003800000 */
.L_x_1099:
        /* <DEDUP_REMOVED lines=9> */
.L_x_1173:


//--------------------- .text._ZN7cutlass13device_kernelIN5flash19enable_sm80_to_sm89INS1_16FlashAttnBwdSm80INS1_25CollectiveMainloopBwdSm80ILi1ELi1EN4cute5tupleIJNS5_1CILi64EEES8_NS7_ILi256EEEEEENS_6half_tEfNS_4arch4Sm80ELb1ELb0ELb0ELb1ELb0ELb0ELb0ELb0ELi2ELi4ELi2ELi2ELb0EEENS1_24CollectiveEpilogueBwdGQAISA_fSD_Li256ELb1ELb0EEENS1_25SingleTileBwdLPTSchedulerILb1ELi64ELb0EEEEEEEEEvNT_6ParamsE --------------------------
	.section	.text._ZN7cutlass13device_kernelIN5flash19enable_sm80_to_sm89INS1_16FlashAttnBwdSm80INS1_25CollectiveMainloopBwdSm80ILi1ELi1EN4cute5tupleIJNS5_1CILi64EEES8_NS7_ILi256EEEEEENS_6half_tEfNS_4arch4Sm80ELb1ELb0ELb0ELb1ELb0ELb0ELb0ELb0ELi2ELi4ELi2ELi2ELb0EEENS1_24CollectiveEpilogueBwdGQAISA_fSD_Li256ELb1ELb0EEENS1_25SingleTileBwdLPTSchedulerILb1ELi64ELb0EEEEEEEEEvNT_6ParamsE,"ax",@progbits
	.sectioninfo	@"SHI_REGISTERS=255"
	.align	128
.text._ZN7cutlass13device_kernelIN5flash19enable_sm80_to_sm89INS1_16FlashAttnBwdSm80INS1_25CollectiveMainloopBwdSm80ILi1ELi1EN4cute5tupleIJNS5_1CILi64EEES8_NS7_ILi256EEEEEENS_6half_tEfNS_4arch4Sm80ELb1ELb0ELb0ELb1ELb0ELb0ELb0ELb0ELi2ELi4ELi2ELi2ELb0EEENS1_24CollectiveEpilogueBwdGQAISA_fSD_Li256ELb1ELb0EEENS1_25SingleTileBwdLPTSchedulerILb1ELi64ELb0EEEEEEEEEvNT_6ParamsE:
        .type           _ZN7cutlass13device_kernelIN5flash19enable_sm80_to_sm89INS1_16FlashAttnBwdSm80INS1_25CollectiveMainloopBwdSm80ILi1ELi1EN4cute5tupleIJNS5_1CILi64EEES8_NS7_ILi256EEEEEENS_6half_tEfNS_4arch4Sm80ELb1ELb0ELb0ELb1ELb0ELb0ELb0ELb0ELi2ELi4ELi2ELi2ELb0EEENS1_24CollectiveEpilogueBwdGQAISA_fSD_Li256ELb1ELb0EEENS1_25SingleTileBwdLPTSchedulerILb1ELi64ELb0EEEEEEEEEvNT_6ParamsE,@function
        .size           _ZN7cutlass13device_kernelIN5flash19enable_sm80_to_sm89INS1_16FlashAttnBwdSm80INS1_25CollectiveMainloopBwdSm80ILi1ELi1EN4cute5tupleIJNS5_1CILi64EEES8_NS7_ILi256EEEEEENS_6half_tEfNS_4arch4Sm80ELb1ELb0ELb0ELb1ELb0ELb0ELb0ELb0ELi2ELi4ELi2ELi2ELb0EEENS1_24CollectiveEpilogueBwdGQAISA_fSD_Li256ELb1ELb0EEENS1_25SingleTileBwdLPTSchedulerILb1ELi64ELb0EEEEEEEEEvNT_6ParamsE,(.L_x_1174 - _ZN7cutlass13device_kernelIN5flash19enable_sm80_to_sm89INS1_16FlashAttnBwdSm80INS1_25CollectiveMainloopBwdSm80ILi1ELi1EN4cute5tupleIJNS5_1CILi64EEES8_NS7_ILi256EEEEEENS_6half_tEfNS_4arch4Sm80ELb1ELb0ELb0ELb1ELb0ELb0ELb0ELb0ELi2ELi4ELi2ELi2ELb0EEENS1_24CollectiveEpilogueBwdGQAISA_fSD_Li256ELb1ELb0EEENS1_25SingleTileBwdLPTSchedulerILb1ELi64ELb0EEEEEEEEEvNT_6ParamsE)
        .other          _ZN7cutlass13device_kernelIN5flash19enable_sm80_to_sm89INS1_16FlashAttnBwdSm80INS1_25CollectiveMainloopBwdSm80ILi1ELi1EN4cute5tupleIJNS5_1CILi64EEES8_NS7_ILi256EEEEEENS_6half_tEfNS_4arch4Sm80ELb1ELb0ELb0ELb1ELb0ELb0ELb0ELb0ELi2ELi4ELi2ELi2ELb0EEENS1_24CollectiveEpilogueBwdGQAISA_fSD_Li256ELb1ELb0EEENS1_25SingleTileBwdLPTSchedulerILb1ELi64ELb0EEEEEEEEEvNT_6ParamsE,@"STO_CUDA_ENTRY STV_DEFAULT"
_ZN7cutlass13device_kernelIN5flash19enable_sm80_to_sm89INS1_16FlashAttnBwdSm80INS1_25CollectiveMainloopBwdSm80ILi1ELi1EN4cute5tupleIJNS5_1CILi64EEES8_NS7_ILi256EEEEEENS_6half_tEfNS_4arch4Sm80ELb1ELb0ELb0ELb1ELb0ELb0ELb0ELb0ELi2ELi4ELi2ELi2ELb0EEENS1_24CollectiveEpilogueBwdGQAISA_fSD_Li256ELb1ELb0EEENS1_25SingleTileBwdLPTSchedulerILb1ELi64ELb0EEEEEEEEEvNT_6ParamsE:
        /* <DEDUP_REMOVED lines=31> */
.L_x_1101:
        /* <DEDUP_REMOVED lines=8> */
.L_x_1102:
        /* <DEDUP_REMOVED lines=22> */
.L_x_1103:
        /* <DEDUP_REMOVED lines=14> */
.L_x_1105:
[----:B------:R-:W-:Y:S02]  /*04b0*/  ULDC UR5, c[0x0][0x3dc] ;  /* 0x0000f70000057ab9 */ /* 0x000fe40000000800 */
.L_x_1104:
[----:B------:R-:W-:-:S04]  /*04c0*/  UIADD3 UR5, UR5, 0x3f, URZ ;  /* 0x0000003f05057890 */ /* 0x000fc8000fffe03f */
[----:B------:R-:W-:-:S04]  /*04d0*/  USHF.R.S32.HI UR4, URZ, 0x1f, UR5 ;  /* 0x0000001f3f047899 */ /* 0x000fc80008011405 */
[----:B------:R-:W-:-:S04]  /*04e0*/  ULEA.HI UR4, UR4, UR5, URZ, 0x6 ;  /* 0x0000000504047291 */ /* 0x000fc8000f8f303f */
[----:B------:R-:W-:-:S04]  /*04f0*/  USHF.R.S32.HI UR4, URZ, 0x6, UR4 ;  /* 0x000000063f047899 */ /* 0x000fc80008011404 */
[----:B------:R-:W-:-:S04]  /*0500*/  UISETP.GE.AND UP0, UPT, UR18, UR4, UPT ;  /* 0x000000041200728c */ /* 0x000fc8000bf06270 */
[----:B------:R-:W-:Y:S01]  /*0510*/  USEL UR16, UR16, 0xffffffff, !UP0 ;  /* 0xffffffff10107887 */ /* 0x000fe2000c000000 */
[----:B------:R-:W-:Y:S05]  /*0520*/  BRA `(.L_x_1106) ;  /* 0x0000049000007947 */ /* 0x000fea0003800000 */
.L_x_1100:
        /* <DEDUP_REMOVED lines=22> */
.L_x_1107:
        /* <DEDUP_REMOVED lines=8> */
.L_x_1108:
        /* <DEDUP_REMOVED lines=22> */
.L_x_1109:
        /* <DEDUP_REMOVED lines=14> */
.L_x_1111:
[----:B------:R-:W-:Y:S02]  /*0950*/  ULDC UR5, c[0x0][0x3dc] ;  /* 0x0000f70000057ab9 */ /* 0x000fe40000000800 */
.L_x_1110:
[----:B------:R-:W-:-:S04]  /*0960*/  UIADD3 UR5, UR5, 0x3f, URZ ;  /* 0x0000003f05057890 */ /* 0x000fc8000fffe03f */
[----:B------:R-:W-:-:S04]  /*0970*/  USHF.R.S32.HI UR4, URZ, 0x1f, UR5 ;  /* 0x0000001f3f047899 */ /* 0x000fc80008011405 */
[----:B------:R-:W-:-:S04]  /*0980*/  ULEA.HI UR4, UR4, UR5, URZ, 0x6 ;  /* 0x0000000504047291 */ /* 0x000fc8000f8f303f */
[----:B------:R-:W-:-:S04]  /*0990*/  USHF.R.S32.HI UR4, URZ, 0x6, UR4 ;  /* 0x000000063f047899 */ /* 0x000fc80008011404 */
[----:B------:R-:W-:-:S04]  /*09a0*/  UISETP.GE.AND UP0, UPT, UR18, UR4, UPT ;  /* 0x000000041200728c */ /* 0x000fc8000bf06270 */
[----:B------:R-:W-:-:S06]  /*09b0*/  USEL UR16, UR16, 0xffffffff, !UP0 ;  /* 0xffffffff10107887 */ /* 0x000fcc000c000000 */
.L_x_1106:
[----:B------:R-:W-:-:S13]  /*09c0*/  ISETP.LE.AND P0, PT, RZ, UR16, PT ;  /* 0x00000010ff007c0c */ /* 0x000fda000bf03270 */
[----:B------:R-:W-:Y:S05]  /*09d0*/  @!P0 EXIT ;  /* 0x000000000000894d */ /* 0x000fea0003800000 */
[----:B------:R-:W-:Y:S02]  /*09e0*/  ULDC.64 UR4, c[0x0][0x2c8] ;  /* 0x0000b20000047ab9 */ /* 0x000fe40000000a00 */
[----:B------:R-:W-:Y:S02]  /*09f0*/  UISETP.NE.U32.AND UP2, UPT, URZ, UR4, UPT ;  /* 0x000000043f00728c */ /* 0x000fe4000bf45070 */
[----:B------:R-:W-:Y:S02]  /*0a00*/  ULDC.64 UR6, c[0x0][0x2d0] ;  /* 0x0000b40000067ab9 */ /* 0x000fe40000000a00 */
[----:B------:R-:W-:Y:S02]  /*0a10*/  UISETP.NE.AND.EX UP2, UPT, URZ, UR5, UPT, UP2 ;  /* 0x000000053f00728c */ /* 0x000fe4000bf45320 */
[----:B------:R-:W-:Y:S02]  /*0a20*/  UISETP.NE.U32.AND UP1, UPT, URZ, UR6, UPT ;  /* 0x000000063f00728c */ /* 0x000fe4000bf25070 */
[----:B------:R-:W-:-:S02]  /*0a30*/  UMOV UR4, 0x4 ;  /* 0x0000000400047882 */ /* 0x000fc40000000000 */
[----:B------:R-:W-:Y:S01]  /*0a40*/  ULDC.64 UR8, c[0x0][0x2c8] ;  /* 0x0000b20000087ab9 */ /* 0x000fe20000000a00 */
[----:B------:R-:W-:Y:S01]  /*0a50*/  PLOP3.LUT P2, PT, PT, PT, UP2, 0x80, 0x0 ;  /* 0x000000000000781c */ /* 0x000fe20003f4f028 */
[----:B------:R-:W-:Y:S02]  /*0a60*/  UIMAD.WIDE UR8, UR16, UR4, UR8 ;  /* 0x00000004100872a5 */ /* 0x000fe4000f8e0208 */
[----:B------:R-:W-:Y:S02]  /*0a70*/  UISETP.NE.AND.EX UP1, UPT, URZ, UR7, UPT, UP1 ;  /* 0x000000073f00728c */ /* 0x000fe4000bf25310 */
[----:B------:R-:W-:Y:S02]  /*0a80*/  ULDC.64 UR10, c[0x0][0x2d0] ;  /* 0x0000b400000a7ab9 */ /* 0x000fe40000000a00 */
[----:B------:R-:W-:Y:S01]  /*0a90*/  IMAD.U32 R8, RZ, RZ, UR8 ;  /* 0x00000008ff087e24 */ /* 0x000fe2000f8e00ff */
[----:B------:R-:W-:Y:S01]  /*0aa0*/  UIMAD.WIDE UR10, UR16, UR4, UR10 ;  /* 0x00000004100a72a5 */ /* 0x000fe2000f8e020a */
[----:B------:R-:W-:Y:S01]  /*0ab0*/  IMAD.U32 R9, RZ, RZ, UR9 ;  /* 0x00000009ff097e24 */ /* 0x000fe2000f8e00ff */
[----:B------:R-:W-:Y:S01]  /*0ac0*/  PLOP3.LUT P1, PT, PT, PT, UP1, 0x80, 0x0 ;  /* 0x000000000000781c */ /* 0x000fe20003f2f018 */
[----:B------:R-:W-:-:S02]  /*0ad0*/  ULDC.64 UR6, c[0x0][0x2d8] ;  /* 0x0000b60000067ab9 */ /* 0x000fc40000000a00 */
[----:B------:R-:W-:Y:S01]  /*0ae0*/  UISETP.NE.U32.AND UP0, UPT, URZ, UR6, UPT ;  /* 0x000000063f00728c */ /* 0x000fe2000bf05070 */
[----:B------:R-:W2:Y:S01]  /*0af0*/  @P2 LDG.E R0, [R8.64] ;  /* 0x0000001408002981 */ /* 0x000ea2000c1e1900 */
[----:B------:R-:W-:Y:S01]  /*0b00*/  MOV R2, UR10 ;  /* 0x0000000a00027c02 */ /* 0x000fe20008000f00 */
[----:B------:R-:W-:Y:S01]  /*0b10*/  IMAD.U32 R3, RZ, RZ, UR11 ;  /* 0x0000000bff037e24 */ /* 0x000fe2000f8e00ff */
[----:B------:R-:W-:Y:S01]  /*0b20*/  UISETP.NE.AND.EX UP0, UPT, URZ, UR7, UPT, UP0 ;  /* 0x000000073f00728c */ /* 0x000fe2000bf05300 */
[----:B------:R-:W3:Y:S02]  /*0b30*/  @P2 LDG.E R5, [R8.64] ;  /* 0x0000001408052981 */ /* 0x000ee4000c1e1900 */
[----:B------:R-:W-:-:S03]  /*0b40*/  ULDC.64 UR6, c[0x0][0x2d8] ;  /* 0x0000b60000067ab9 */ /* 0x000fc60000000a00 */
[----:B------:R-:W4:Y:S01]  /*0b50*/  @P1 LDG.E R4, [R2.64] ;  /* 0x0000001402041981 */ /* 0x000f22000c1e1900 */
[----:B------:R-:W-:-:S04]  /*0b60*/  PLOP3.LUT P0, PT, PT, PT, UP0, 0x80, 0x0 ;  /* 0x000000000000781c */ /* 0x000fc80003f0f008 */
[----:B------:R-:W-:-:S06]  /*0b70*/  @UP0 UIMAD.WIDE UR6, UR16, UR4, UR6 ;  /* 0x00000004100602a5 */ /* 0x000fcc000f8e0206 */
[----:B------:R-:W-:Y:S01]  /*0b80*/  MOV R6, UR6 ;  /* 0x0000000600067c02 */ /* 0x000fe20008000f00 */
[----:B------:R-:W-:-:S05]  /*0b90*/  IMAD.U32 R7, RZ, RZ, UR7 ;  /* 0x00000007ff077e24 */ /* 0x000fca000f8e00ff */
[----:B------:R-:W5:Y:S01]  /*0ba0*/  @P0 LDG.E R6, [R6.64] ;  /* 0x0000001406060981 */ /* 0x000f62000c1e1900 */
[----:B------:R-:W-:Y:S02]  /*0bb0*/  ULDC UR15, c[0x0][0x168] ;  /* 0x00005a00000f7ab9 */ /* 0x000fe40000000800 */
[----:B------:R-:W-:Y:S02]  /*0bc0*/  UMOV UR9, URZ ;  /* 0x0000003f00097c82 */ /* 0x000fe40008000000 */
[----:B------:R-:W-:Y:S02]  /*0bd0*/  UMOV UR26, URZ ;  /* 0x0000003f001a7c82 */ /* 0x000fe40008000000 */
[----:B------:R-:W-:Y:S02]  /*0be0*/  UMOV UR27, URZ ;  /* 0x0000003f001b7c82 */ /* 0x000fe40008000000 */
[----:B------:R-:W-:Y:S02]  /*0bf0*/  UMOV UR24, URZ ;  /* 0x0000003f00187c82 */ /* 0x000fe40008000000 */
[----:B------:R-:W-:-:S02]  /*0c00*/  UMOV UR25, URZ ;  /* 0x0000003f00197c82 */ /* 0x000fc40008000000 */
[----:B------:R-:W-:Y:S01]  /*0c10*/  ULDC UR14, c[0x0][0x198] ;  /* 0x00006600000e7ab9 */ /* 0x000fe20000000800 */
[----:B--2---:R-:W1:Y:S08]  /*0c20*/  @P2 R2UR UR5, R0 ;  /* 0x00000000000523c2 */ /* 0x004e7000000e0000 */
[----:B---3--:R-:W2:Y:S08]  /*0c30*/  @P2 R2UR UR8, R5 ;  /* 0x00000000050823c2 */ /* 0x008eb000000e0000 */
[----:B----4-:R-:W3:Y:S01]  /*0c40*/  @P1 R2UR UR7, R4 ;  /* 0x00000000040713c2 */ /* 0x010ee200000e0000 */
[----:B-1----:R-:W-:-:S04]  /*0c50*/  @UP2 ULEA UR5, UR16, UR5, 0x6 ;  /* 0x0000000510052291 */ /* 0x002fc8000f8e303f */
[----:B------:R-:W-:-:S04]  /*0c60*/  @UP2 USHF.R.S32.HI UR10, URZ, 0x1f, UR5 ;  /* 0x0000001f3f0a2899 */ /* 0x000fc80008011405 */
[----:B------:R-:W-:Y:S02]  /*0c70*/  @UP2 ULEA.HI UR10, UR10, UR5, URZ, 0x6 ;  /* 0x000000050a0a2291 */ /* 0x000fe4000f8f303f */
[----:B--2---:R-:W-:Y:S02]  /*0c80*/  @UP2 USHF.R.S32.HI UR6, URZ, 0x1f, UR8 ;  /* 0x0000001f3f062899 */ /* 0x004fe40008011408 */
[----:B---3--:R-:W-:Y:S01]  /*0c90*/  @UP1 USHF.R.S32.HI UR5, URZ, 0x1f, UR7 ;  /* 0x0000001f3f051899 */ /* 0x008fe20008011407 */
[----:B-----5:R1:W2:Y:S01]  /*0ca0*/  @P0 R2UR UR15, R6 ;  /* 0x00000000060f03c2 */ /* 0x0202a200000e0000 */
[----:B------:R-:W-:Y:S02]  /*0cb0*/  @UP2 ULOP3.LUT UR9, UR10, 0xffffffc0, URZ, 0xc0, !UPT ;  /* 0xffffffc00a092892 */ /* 0x000fe4000f8ec03f */
[----:B------:R-:W-:Y:S02]  /*0cc0*/  @UP2 UMOV UR24, UR8 ;  /* 0x0000000800182c82 */ /* 0x000fe40008000000 */
[----:B------:R-:W-:-:S02]  /*0cd0*/  @UP2 UMOV UR25, UR6 ;  /* 0x0000000600192c82 */ /* 0x000fc40008000000 */
[----:B------:R-:W-:Y:S02]  /*0ce0*/  @UP1 UMOV UR26, UR7 ;  /* 0x00000007001a1c82 */ /* 0x000fe40008000000 */
[----:B------:R-:W-:Y:S01]  /*0cf0*/  @UP1 UMOV UR27, UR5 ;  /* 0x00000005001b1c82 */ /* 0x000fe20008000000 */
[----:B-12---:R-:W-:Y:S05]  /*0d00*/  @P0 BRA `(.L_x_1112) ;  /* 0x0000006000000947 */ /* 0x006fea0003800000 */
[----:B------:R-:W-:Y:S05]  /*0d10*/  @!P2 BRA `(.L_x_1112) ;  /* 0x000000500000a947 */ /* 0x000fea0003800000 */
[----:B------:R-:W2:Y:S04]  /*0d20*/  LDG.E R4, [R8.64] ;  /* 0x0000001408047981 */ /* 0x000ea8000c1e1900 */
[----:B------:R-:W3:Y:S01]  /*0d30*/  LDG.E R0, [R8.64+0x4] ;  /* 0x0000041408007981 */ /* 0x000ee2000c1e1900 */
[----:B--2---:R-:W1:Y:S08]  /*0d40*/  R2UR UR15, R4 ;  /* 0x00000000040f73c2 */ /* 0x004e7000000e0000 */
[----:B---3--:R-:W1:Y:S02]  /*0d50*/  R2UR UR5, R0 ;  /* 0x00000000000573c2 */ /* 0x008e6400000e0000 */
[----:B-1----:R-:W-:-:S06]  /*0d60*/  UIADD3 UR15, -UR15, UR5, URZ ;  /* 0x000000050f0f7290 */ /* 0x002fcc000fffe13f */
.L_x_1112:
        /* <DEDUP_REMOVED lines=10> */
.L_x_1113:
[----:B------:R-:W-:Y:S05]  /*0e10*/  @!P1 BRA `(.L_x_1114) ;  /* 0x0000005000009947 */ /* 0x000fea0003800000 */
[----:B------:R1:W2:Y:S04]  /*0e20*/  LDG.E R0, [R2.64] ;  /* 0x0000001402007981 */ /* 0x0002a8000c1e1900 */
[----:B-1----:R-:W3:Y:S01]  /*0e30*/  LDG.E R2, [R2.64+0x4] ;  /* 0x0000041402027981 */ /* 0x002ee2000c1e1900 */
[----:B--2---:R-:W1:Y:S08]  /*0e40*/  R2UR UR14, R0 ;  /* 0x00000000000e73c2 */ /* 0x004e7000000e0000 */
[----:B---3--:R-:W1:Y:S02]  /*0e50*/  R2UR UR4, R2 ;  /* 0x00000000020473c2 */ /* 0x008e6400000e0000 */
[----:B-1----:R-:W-:-:S06]  /*0e60*/  UIADD3 UR14, -UR14, UR4, URZ ;  /* 0x000000040e0e7290 */ /* 0x002fcc000fffe13f */
.L_x_1114:
        /* <DEDUP_REMOVED lines=82> */
[----:B------:R-:W-:Y:S01]  /*1390*/  SHF.R.S32.HI R34, RZ, 0x1f, R166 ;  /* 0x0000001fff227819 */ /* 0x000fe200000114a6 */
[----:B------:R-:W-:Y:S01]  /*13a0*/  ULDC.64 UR4, c[0x0][0x270] ;  /* 0x00009c0000047ab9 */ /* 0x000fe20000000a00 */
[----:B------:R-:W-:Y:S01]  /*13b0*/  IMAD.SHL.U32 R0, R166, 0x4, RZ ;  /* 0x00000004a6007824 */ /* 0x000fe200078e00ff */
[----:B------:R-:W-:Y:S01]  /*13c0*/  UIMAD UR4, UR23, UR4, URZ ;  /* 0x00000004170472a4 */ /* 0x000fe2000f8e023f */
[-C--:B------:R-:W-:Y:S01]  /*13d0*/  LEA.HI R33, R34, R166.reuse, RZ, 0x4 ;  /* 0x000000a622217211 */ /* 0x080fe200078f20ff */
[----:B------:R-:W-:Y:S01]  /*13e0*/  ULDC.64 UR6, c[0x0][0x248] ;  /* 0x0000920000067ab9 */ /* 0x000fe20000000a00 */
[----:B------:R-:W-:Y:S01]  /*13f0*/  IMAD.U32 R7, RZ, RZ, UR17 ;  /* 0x00000011ff077e24 */ /* 0x000fe2000f8e00ff */
[----:B------:R-:W-:Y:S01]  /*1400*/  UIMAD UR8, UR17, UR5, UR4 ;  /* 0x00000005110872a4 */ /* 0x000fe2000f8e0204 */
[----:B------:R-:W-:Y:S01]  /*1410*/  IADD3 R2, P1, R0, UR9, RZ ;  /* 0x0000000900027c10 */ /* 0x000fe2000ff3e0ff */
[----:B------:R-:W-:Y:S01]  /*1420*/  USHF.R.S32.HI UR4, URZ, 0x1f, UR9 ;  /* 0x0000001f3f047899 */ /* 0x000fe20008011409 */
[----:B------:R-:W-:Y:S01]  /*1430*/  SHF.R.S32.HI R8, RZ, 0x4, R33 ;  /* 0x00000004ff087819 */ /* 0x000fe20000011421 */
[----:B------:R-:W-:Y:S01]  /*1440*/  USHF.L.U32 UR5, UR9, 0x8, URZ ;  /* 0x0000000809057899 */ /* 0x000fe2000800063f */
[----:B------:R-:W-:Y:S01]  /*1450*/  LEA.HI R32, R34, R166, RZ, 0x5 ;  /* 0x000000a622207211 */ /* 0x000fe200078f28ff */
[----:B------:R-:W-:Y:S01]  /*1460*/  UISETP.NE.AND UP0, UPT, UR6, 0x1, UPT ;  /* 0x000000010600788c */ /* 0x000fe2000bf05270 */
[----:B------:R-:W-:Y:S01]  /*1470*/  LEA.HI R9, R33, R8, RZ, 0x1 ;  /* 0x0000000821097211 */ /* 0x000fe200078f08ff */
[----:B------:R-:W-:Y:S01]  /*1480*/  USHF.R.S32.HI UR6, URZ, 0x1f, UR5 ;  /* 0x0000001f3f067899 */ /* 0x000fe20008011405 */
[----:B------:R-:W-:Y:S01]  /*1490*/  LEA.HI.X.SX32 R3, R0, UR4, 0x1, P1 ;  /* 0x0000000400037c11 */ /* 0x000fe200088f0eff */
[----:B------:R-:W-:Y:S01]  /*14a0*/  IMAD.U32 R0, RZ, RZ, UR17 ;  /* 0x00000011ff007e24 */ /* 0x000fe2000f8e00ff */
[----:B------:R-:W-:Y:S01]  /*14b0*/  IADD3 R4, P0, R166, UR5, RZ ;  /* 0x00000005a6047c10 */ /* 0x000fe2000ff1e0ff */
[----:B------:R-:W-:Y:S01]  /*14c0*/  IMAD.U32 R6, RZ, RZ, UR17 ;  /* 0x00000011ff067e24 */ /* 0x000fe2000f8e00ff */
[----:B------:R-:W-:Y:S01]  /*14d0*/  LEA.HI R35, R34, R166, RZ, 0x2 ;  /* 0x000000a622237211 */ /* 0x000fe200078f10ff */
[--C-:B------:R-:W-:Y:S01]  /*14e0*/  IMAD.WIDE.U32 R26, R0, c[0x0][0x288], R2.reuse ;  /* 0x0000a200001a7a25 */ /* 0x100fe200078e0002 */
[----:B------:R-:W-:Y:S01]  /*14f0*/  LEA.HI.X.SX32 R5, R166, UR6, 0x1, P0 ;  /* 0x00000006a6057c11 */ /* 0x000fe200080f0eff */
[----:B------:R-:W-:Y:S01]  /*1500*/  UIMAD.WIDE.U32 UR28, UR17, UR7, URZ ;  /* 0x00000007111c72a5 */ /* 0x000fe2000f8e003f */
[----:B------:R-:W-:Y:S01]  /*1510*/  LOP3.LUT R0, R9, 0xfffffffe, RZ, 0xc0, !PT ;  /* 0xfffffffe09007812 */ /* 0x000fe200078ec0ff */
[----:B------:R-:W-:Y:S01]  /*1520*/  IMAD.WIDE.U32 R12, R6, c[0x0][0x270], R2 ;  /* 0x00009c00060c7a25 */ /* 0x000fe200078e0002 */
[--C-:B------:R-:W-:Y:S01]  /*1530*/  SHF.R.S32.HI R6, RZ, 0x2, R35.reuse ;  /* 0x00000002ff067819 */ /* 0x100fe20000011423 */
[----:B------:R-:W-:Y:S01]  /*1540*/  ULDC UR9, c[0x0][0x250] ;  /* 0x0000940000097ab9 */ /* 0x000fe20000000800 */
[----:B------:R-:W-:Y:S01]  /*1550*/  SHF.R.S32.HI R2, RZ, 0x1f, R35 ;  /* 0x0000001fff027819 */ /* 0x000fe20000011423 */
[----:B------:R-:W-:Y:S01]  /*1560*/  IMAD.WIDE.U32 R24, R7, c[0x0][0x238], R4 ;  /* 0x00008e0007187a25 */ /* 0x000fe200078e0004 */
[----:B------:R-:W-:Y:S01]  /*1570*/  SHF.R.S32.HI R4, RZ, 0x5, R32 ;  /* 0x00000005ff047819 */ /* 0x000fe20000011420 */
[----:B------:R-:W-:Y:S01]  /*1580*/  @UP0 UMOV UR19, UR29 ;  /* 0x0000001d00130c82 */ /* 0x000fe20008000000 */
[----:B------:R-:W-:Y:S01]  /*1590*/  LEA.HI R2, R2, R6, RZ, 0x3 ;  /* 0x0000000602027211 */ /* 0x000fe200078f18ff */
[----:B------:R-:W-:Y:S01]  /*15a0*/  IMAD.IADD R28, R8, 0x1, -R0 ;  /* 0x00000001081c7824 */ /* 0x000fe200078e0a00 */
[----:B------:R-:W-:Y:S01]  /*15b0*/  SHF.R.S32.HI R0, RZ, 0x1f, R32 ;  /* 0x0000001fff007819 */ /* 0x000fe20000011420 */
[----:B------:R-:W-:Y:S01]  /*15c0*/  UMOV UR10, UR17 ;  /* 0x00000011000a7c82 */ /* 0x000fe20008000000 */
[-C--:B------:R-:W-:Y:S01]  /*15d0*/  LEA.HI R5, R4, R4.reuse, RZ, 0x1 ;  /* 0x0000000404057211 */ /* 0x080fe200078f08ff */
[----:B------:R-:W-:Y:S01]  /*15e0*/  @UP0 USHF.R.U32.HI UR10, URZ, UR9, UR19 ;  /* 0x000000093f0a0299 */ /* 0x000fe20008011613 */
[----:B------:R-:W-:Y:S01]  /*15f0*/  LEA.HI R0, R0, R4, RZ, 0x2 ;  /* 0x0000000400007211 */ /* 0x000fe200078f10ff */
[----:B------:R-:W-:Y:S01]  /*1600*/  IMAD.U32 R10, RZ, RZ, UR18 ;  /* 0x00000012ff0a7e24 */ /* 0x000fe2000f8e00ff */
[----:B------:R-:W-:Y:S01]  /*1610*/  LEA.HI R7, R34, R166, RZ, 0x3 ;  /* 0x000000a622077211 */ /* 0x000fe200078f18ff */
[----:B------:R-:W-:Y:S01]  /*1620*/  USHF.R.S32.HI UR9, URZ, 0x1f, UR10 ;  /* 0x0000001f3f097899 */ /* 0x000fe2000801140a */
[----:B------:R-:W-:Y:S01]  /*1630*/  LOP3.LUT R3, R0, 0xfffffffc, RZ, 0xc0, !PT ;  /* 0xfffffffc00037812 */ /* 0x000fe200078ec0ff */
[----:B------:R-:W-:Y:S01]  /*1640*/  ULDC.64 UR6, c[0x0][0x1e0] ;  /* 0x0000780000067ab9 */ /* 0x000fe20000000a00 */
[----:B------:R-:W-:Y:S01]  /*1650*/  LOP3.LUT R0, R5, 0xfffffffe, RZ, 0xc0, !PT ;  /* 0xfffffffe05007812 */ /* 0x000fe200078ec0ff */
[----:B------:R-:W-:Y:S01]  /*1660*/  ULDC.64 UR4, c[0x0][0x1b0] ;  /* 0x00006c0000047ab9 */ /* 0x000fe20000000a00 */
[----:B------:R-:W-:Y:S01]  /*1670*/  LOP3.LUT R2, R2, 0xfffffff8, RZ, 0xc0, !PT ;  /* 0xfffffff802027812 */ /* 0x000fe200078ec0ff */
[C---:B------:R-:W-:Y:S01]  /*1680*/  IMAD.IADD R30, R4.reuse, 0x1, -R3 ;  /* 0x00000001041e7824 */ /* 0x040fe200078e0a03 */
[----:B------:R-:W-:Y:S01]  /*1690*/  SHF.R.S32.HI R248, RZ, 0x3, R7 ;  /* 0x00000003fff87819 */ /* 0x000fe20000011407 */
[----:B------:R-:W-:Y:S01]  /*16a0*/  IMAD.IADD R236, R4, 0x1, -R0 ;  /* 0x0000000104ec7824 */ /* 0x000fe200078e0a00 */
[----:B------:R-:W-:Y:S01]  /*16b0*/  LOP3.LUT R0, R7, 0xfffffff8, RZ, 0xc0, !PT ;  /* 0xfffffff807007812 */ /* 0x000fe200078ec0ff */
[----:B------:R-:W-:Y:S01]  /*16c0*/  IMAD.IADD R31, R6, 0x1, -R2 ;  /* 0x00000001061f7824 */ /* 0x000fe200078e0a02 */
[----:B------:R-:W-:Y:S01]  /*16d0*/  SHF.R.S32.HI R20, RZ, 0x1f, R248 ;  /* 0x0000001fff147819 */ /* 0x000fe200000114f8 */
[----:B------:R-:W-:Y:S01]  /*16e0*/  UIMAD UR6, UR9, UR6, URZ ;  /* 0x00000006090672a4 */ /* 0x000fe2000f8e023f */
[----:B------:R-:W-:Y:S01]  /*16f0*/  IADD3 R2, P0, R248, UR26, RZ ;  /* 0x0000001af8027c10 */ /* 0x000fe2000ff1e0ff */
[----:B------:R-:W-:Y:S01]  /*1700*/  IMAD.IADD R29, R166, 0x1, -R0 ;  /* 0x00000001a61d7824 */ /* 0x000fe200078e0a00 */
[----:B------:R-:W-:Y:S01]  /*1710*/  UIMAD UR4, UR9, UR4, URZ ;  /* 0x00000004090472a4 */ /* 0x000fe2000f8e023f */
[----:B------:R-:W-:Y:S01]  /*1720*/  IMAD.SHL.U32 R0, R248, 0x40, RZ ;  /* 0x00000040f8007824 */ /* 0x000fe200078e00ff */
[----:B------:R-:W-:Y:S01]  /*1730*/  IADD3.X R3, R20, UR27, RZ, P0, !PT ;  /* 0x0000001b14037c10 */ /* 0x000fe200087fe4ff */
[----:B------:R-:W-:Y:S01]  /*1740*/  IMAD.SHL.U32 R4, R29, 0x8, RZ ;  /* 0x000000081d047824 */ /* 0x000fe200078e00ff */
[----:B------:R-:W-:Y:S01]  /*1750*/  USHF.R.S32.HI UR9, URZ, 0x1f, UR16 ;  /* 0x0000001f3f097899 */ /* 0x000fe20008011410 */
[----:B------:R-:W-:Y:S01]  /*1760*/  IMAD.U32 R6, RZ, RZ, UR10 ;  /* 0x0000000aff067e24 */ /* 0x000fe2000f8e00ff */
[----:B------:R-:W-:Y:S01]  /*1770*/  LOP3.LUT R0, R0, 0x1c0, RZ, 0xc0, !PT ;  /* 0x000001c000007812 */ /* 0x000fe200078ec0ff */
[----:B------:R-:W-:Y:S01]  /*1780*/  IMAD.WIDE R10, R10, 0x40, R2 ;  /* 0x000000400a0a7825 */ /* 0x000fe200078e0202 */
[--C-:B------:R-:W-:Y:S01]  /*1790*/  SHF.R.S32.HI R5, RZ, 0x1f, R4.reuse ;  /* 0x0000001fff057819 */ /* 0x100fe20000011404 */
[----:B------:R-:W-:Y:S01]  /*17a0*/  UIMAD UR7, UR10, UR7, UR6 ;  /* 0x000000070a0772a4 */ /* 0x000fe2000f8e0206 */
[----:B------:R-:W-:Y:S01]  /*17b0*/  LOP3.LUT R2, R0, 0x38, R4, 0xf8, !PT ;  /* 0x0000003800027812 */ /* 0x000fe200078ef804 */
[----:B------:R-:W-:Y:S01]  /*17c0*/  UIMAD UR6, UR10, UR5, UR4 ;  /* 0x000000050a0672a4 */ /* 0x000fe2000f8e0204 */
[----:B------:R-:W-:Y:S01]  /*17d0*/  SHF.R.U32.HI R0, RZ, 0x3, R0 ;  /* 0x00000003ff007819 */ /* 0x000fe20000011600 */
[----:B------:R-:W-:Y:S01]  /*17e0*/  USEL UR19, UR16, URZ, !UP1 ;  /* 0x0000003f10137287 */ /* 0x000fe2000c800000 */
[----:B------:R-:W-:Y:S01]  /*17f0*/  IADD3 R19, R13, UR8, RZ ;  /* 0x000000080d137c10 */ /* 0x000fe2000fffe0ff */
[----:B------:R-:W-:Y:S01]  /*1800*/  USEL UR8, UR9, URZ, !UP1 ;  /* 0x0000003f09087287 */ /* 0x000fe2000c800000 */
[----:B------:R-:W-:Y:S01]  /*1810*/  LOP3.LUT R240, R2, R0, RZ, 0x3c, !PT ;  /* 0x0000000002f07212 */ /* 0x000fe200078e3cff */
[----:B------:R-:W-:Y:S01]  /*1820*/  ULDC.64 UR4, c[0x0][0x1e8] ;  /* 0x00007a0000047ab9 */ /* 0x000fe20000000a00 */
[----:B------:R-:W-:Y:S01]  /*1830*/  IMAD.WIDE.U32 R2, R6, c[0x0][0x1e0], R4 ;  /* 0x0000780006027a25 */ /* 0x000fe200078e0004 */
[----:B------:R-:W-:Y:S01]  /*1840*/  UIMAD UR4, UR8, UR4, URZ ;  /* 0x00000004080472a4 */ /* 0x000fe2000f8e023f */
[----:B------:R-:W-:Y:S01]  /*1850*/  IADD3 R17, P0, R248, UR24, RZ ;  /* 0x00000018f8117c10 */ /* 0x000fe2000ff1e0ff */
[----:B------:R-:W-:Y:S01]  /*1860*/  USHF.R.S32.HI UR22, URZ, 0x1f, UR13 ;  /* 0x0000001f3f167899 */ /* 0x000fe2000801140d */
[----:B------:R-:W-:Y:S01]  /*1870*/  IMAD.MOV.U32 R18, RZ, RZ, R12 ;  /* 0x000000ffff127224 */ /* 0x000fe200078e000c */
[----:B------:R-:W-:Y:S01]  /*1880*/  IADD3 R3, R3, UR7, RZ ;  /* 0x0000000703037c10 */ /* 0x000fe2000fffe0ff */
[----:B------:R-:W-:Y:S01]  /*1890*/  IMAD.WIDE.U32 R6, R6, c[0x0][0x1b0], R4 ;  /* 0x00006c0006067a25 */ /* 0x000fe200078e0004 */
[----:B------:R-:W-:Y:S01]  /*18a0*/  IADD3.X R20, R20, UR25, RZ, P0, !PT ;  /* 0x0000001914147c10 */ /* 0x000fe200087fe4ff */
[----:B------:R-:W-:Y:S01]  /*18b0*/  UIMAD UR7, UR19, UR5, UR4 ;  /* 0x00000005130772a4 */ /* 0x000fe2000f8e0204 */
[----:B------:R-:W-:Y:S01]  /*18c0*/  IADD3 R21, R4, 0x40, RZ ;  /* 0x0000004004157810 */ /* 0x000fe20007ffe0ff */
[----:B------:R-:W-:Y:S01]  /*18d0*/  IMAD.U32 R12, RZ, RZ, UR19 ;  /* 0x00000013ff0c7e24 */ /* 0x000fe2000f8e00ff */
[----:B------:R-:W-:Y:S01]  /*18e0*/  ULDC.64 UR4, c[0x0][0x1b8] ;  /* 0x00006e0000047ab9 */ /* 0x000fe20000000a00 */
[----:B------:R-:W-:Y:S01]  /*18f0*/  IADD3 R7, R7, UR6, RZ ;  /* 0x0000000607077c10 */ /* 0x000fe2000fffe0ff */
[----:B------:R-:W-:Y:S01]  /*1900*/  IMAD R0, R20, c[0x0][0x178], RZ ;  /* 0x00005e0014007a24 */ /* 0x000fe200078e02ff */
[----:B------:R-:W-:Y:S01]  /*1910*/  UIMAD UR4, UR8, UR4, URZ ;  /* 0x00000004080472a4 */ /* 0x000fe2000f8e023f */
[----:B------:R-:W-:Y:S01]  /*1920*/  IMAD.WIDE.U32 R2, R12, c[0x0][0x1e8], R2 ;  /* 0x00007a000c027a25 */ /* 0x000fe200078e0002 */
[----:B------:R-:W-:Y:S01]  /*1930*/  UIADD3 UR8, -UR11, UR14, URZ ;  /* 0x0000000e0b087290 */ /* 0x000fe2000fffe13f */
[C---:B------:R-:W-:Y:S01]  /*1940*/  ISETP.GE.AND P6, PT, R4.reuse, c[0x0][0x1cc], PT ;  /* 0x0000730004007a0c */ /* 0x040fe20003fc6270 */
[----:B------:R-:W-:Y:S01]  /*1950*/  UIMAD UR4, UR19, UR5, UR4 ;  /* 0x00000005130472a4 */ /* 0x000fe2000f8e0204 */
[----:B------:R-:W-:Y:S01]  /*1960*/  IMAD R13, R17, c[0x0][0x17c], R0 ;  /* 0x00005f00110d7a24 */ /* 0x000fe200078e0200 */
[----:B------:R-:W-:Y:S01]  /*1970*/  IADD3 R3, R3, UR7, RZ ;  /* 0x0000000703037c10 */ /* 0x000fe2000fffe0ff */
[----:B------:R-:W-:Y:S01]  /*1980*/  IMAD.WIDE.U32 R8, R17, c[0x0][0x178], R4 ;  /* 0x00005e0011087a25 */ /* 0x000fe200078e0004 */
[----:B------:R-:W-:Y:S01]  /*1990*/  IADD3 R22, R4, 0xc0, RZ ;  /* 0x000000c004167810 */ /* 0x000fe20007ffe0ff */
[----:B------:R-:W-:Y:S01]  /*19a0*/  USEL UR10, UR16, URZ, !UP2 ;  /* 0x0000003f100a7287 */ /* 0x000fe2000d000000 */
[----:B------:R-:W-:Y:S01]  /*19b0*/  CS2R R162, SRZ ;  /* 0x0000000000a27805 */ /* 0x000fe2000001ff00 */
[----:B------:R-:W-:Y:S01]  /*19c0*/  IMAD.WIDE.U32 R6, R12, c[0x0][0x1b8], R6 ;  /* 0x00006e000c067a25 */ /* 0x000fe200078e0006 */
[----:B------:R-:W-:Y:S01]  /*19d0*/  USEL UR9, UR9, URZ, !UP2 ;  /* 0x0000003f09097287 */ /* 0x000fe2000d000000 */
[----:B------:R-:W-:Y:S01]  /*19e0*/  CS2R R160, SRZ ;  /* 0x0000000000a07805 */ /* 0x000fe2000001ff00 */
[----:B------:R-:W-:Y:S01]  /*19f0*/  USHF.L.U32 UR19, UR13, 0x6, URZ ;  /* 0x000000060d137899 */ /* 0x000fe2000800063f */
[----:B------:R-:W-:Y:S01]  /*1a00*/  IMAD R0, R11, c[0x0][0x1d8], RZ ;  /* 0x000076000b007a24 */ /* 0x000fe200078e02ff */
[----:B------:R-:W-:Y:S01]  /*1a10*/  IADD3 R7, R7, UR4, RZ ;  /* 0x0000000407077c10 */ /* 0x000fe2000fffe0ff */
[----:B------:R-:W-:Y:S01]  /*1a20*/  IMAD.IADD R9, R9, 0x1, R13 ;  /* 0x0000000109097824 */ /* 0x000fe200078e020d */
[----:B------:R-:W-:Y:S01]  /*1a30*/  ULDC.64 UR4, c[0x0][0x180] ;  /* 0x0000600000047ab9 */ /* 0x000fe20000000a00 */
[C---:B------:R-:W-:Y:S01]  /*1a40*/  IMAD R16, R10.reuse, c[0x0][0x1dc], R0 ;  /* 0x000077000a107a24 */ /* 0x040fe200078e0200 */
[----:B------:R-:W-:Y:S01]  /*1a50*/  UIMAD UR4, UR23, UR4, URZ ;  /* 0x00000004170472a4 */ /* 0x000fe2000f8e023f */
[----:B------:R-:W-:Y:S01]  /*1a60*/  IMAD.WIDE.U32 R12, R10, c[0x0][0x1d8], R2 ;  /* 0x000076000a0c7a25 */ /* 0x000fe200078e0002 */
[----:B------:R-:W-:Y:S01]  /*1a70*/  CS2R R158, SRZ ;  /* 0x00000000009e7805 */ /* 0x000fe2000001ff00 */
[----:B------:R-:W-:Y:S01]  /*1a80*/  CS2R R156, SRZ ;  /* 0x00000000009c7805 */ /* 0x000fe2000001ff00 */
[----:B------:R-:W-:Y:S01]  /*1a90*/  UIMAD UR6, UR17, UR5, UR4 ;  /* 0x00000005110672a4 */ /* 0x000fe2000f8e0204 */
[----:B------:R-:W-:Y:S01]  /*1aa0*/  IMAD R0, R11, c[0x0][0x1a8], RZ ;  /* 0x00006a000b007a24 */ /* 0x000fe200078e02ff */
[----:B------:R-:W-:Y:S01]  /*1ab0*/  LEA R2, P0, R12, c[0x0][0x1c0], 0x1 ;  /* 0x000070000c027a11 */ /* 0x000fe200078008ff */
[----:B------:R-:W-:Y:S01]  /*1ac0*/  IMAD.IADD R3, R13, 0x1, R16 ;  /* 0x000000010d037824 */ /* 0x000fe200078e0210 */
[----:B------:R-:W-:Y:S01]  /*1ad0*/  IADD3 R16, R4, 0x80, RZ ;  /* 0x0000008004107810 */ /* 0x000fe20007ffe0ff */
[C---:B------:R-:W-:Y:S01]  /*1ae0*/  IMAD R0, R10.reuse, c[0x0][0x1ac], R0 ;  /* 0x00006b000a007a24 */ /* 0x040fe200078e0200 */
[----:B------:R-:W-:Y:S01]  /*1af0*/  ULDC.64 UR4, c[0x0][0x178] ;  /* 0x00005e0000047ab9 */ /* 0x000fe20000000a00 */
[----:B------:R-:W-:Y:S01]  /*1b00*/  IMAD.WIDE.U32 R10, R10, c[0x0][0x1a8], R6 ;  /* 0x00006a000a0a7a25 */ /* 0x000fe200078e0006 */
[----:B------:R-:W-:Y:S01]  /*1b10*/  LEA.HI.X R3, R12, c[0x0][0x1c4], R3, 0x1, P0 ;  /* 0x000071000c037a11 */ /* 0x000fe200000f0c03 */
[----:B------:R-:W-:Y:S01]  /*1b20*/  UIMAD.WIDE.U32 UR24, UR13, UR4, URZ ;  /* 0x000000040d1872a5 */ /* 0x000fe2000f8e003f */
[----:B------:R-:W-:Y:S01]  /*1b30*/  ISETP.GE.AND P2, PT, R16, c[0x0][0x1cc], PT ;  /* 0x0000730010007a0c */ /* 0x000fe20003f46270 */
[----:B------:R-:W-:Y:S01]  /*1b40*/  IMAD.IADD R0, R11, 0x1, R0 ;  /* 0x000000010b007824 */ /* 0x000fe200078e0200 */
[C---:B------:R-:W-:Y:S01]  /*1b50*/  LEA R6, P0, R10.reuse, c[0x0][0x190], 0x1 ;  /* 0x000064000a067a11 */ /* 0x040fe200078008ff */
[----:B------:R-:W-:Y:S01]  /*1b60*/  IMAD.U32 R14, RZ, RZ, UR17 ;  /* 0x00000011ff0e7e24 */ /* 0x000fe2000f8e00ff */
[----:B------:R-:W-:Y:S01]  /*1b70*/  UIMAD UR4, UR22, UR4, URZ ;  /* 0x00000004160472a4 */ /* 0x000fe2000f8e023f */
[----:B------:R-:W-:Y:S01]  /*1b80*/  IMAD.MOV.U32 R11, RZ, RZ, c[0x0][0x1dc] ;  /* 0x00007700ff0b7624 */ /* 0x000fe200078e00ff */
[----:B------:R-:W-:Y:S01]  /*1b90*/  LEA.HI.X R7, R10, c[0x0][0x194], R0, 0x1, P0 ;  /* 0x000065000a077a11 */ /* 0x000fe200000f0c00 */
[----:B------:R-:W-:Y:S01]  /*1ba0*/  IMAD.WIDE.U32 R14, R14, c[0x0][0x180], R8 ;  /* 0x000060000e0e7a25 */ /* 0x000fe200078e0008 */
[----:B------:R-:W-:Y:S01]  /*1bb0*/  LEA.HI R10, R34, R166, RZ, 0x6 ;  /* 0x000000a6220a7211 */ /* 0x000fe200078f30ff */
[----:B------:R-:W-:Y:S01]  /*1bc0*/  CS2R R154, SRZ ;  /* 0x00000000009a7805 */ /* 0x000fe2000001ff00 */
[----:B------:R-:W-:Y:S01]  /*1bd0*/  IADD3 R0, -R248, UR8, RZ ;  /* 0x00000008f8007c10 */ /* 0x000fe2000fffe1ff */
[----:B------:R-:W-:Y:S01]  /*1be0*/  IMAD.MOV.U32 R9, RZ, RZ, c[0x0][0x1d8] ;  /* 0x00007600ff097624 */ /* 0x000fe200078e00ff */
[----:B------:R-:W-:Y:S01]  /*1bf0*/  ISETP.GE.AND P0, PT, R21, c[0x0][0x1cc], PT ;  /* 0x0000730015007a0c */ /* 0x000fe20003f06270 */
[----:B------:R-:W-:Y:S01]  /*1c00*/  IMAD.MOV.U32 R36, RZ, RZ, c[0x0][0x1ac] ;  /* 0x00006b00ff247624 */ /* 0x000fe200078e00ff */
[----:B------:R-:W-:Y:S01]  /*1c10*/  SHF.R.S32.HI R23, RZ, 0x6, R10 ;  /* 0x00000006ff177819 */ /* 0x000fe2000001140a */
[----:B------:R-:W-:Y:S01]  /*1c20*/  IMAD.MOV.U32 R12, RZ, RZ, R14 ;  /* 0x000000ffff0c7224 */ /* 0x000fe200078e000e */
[C---:B------:R-:W-:Y:S01]  /*1c30*/  ISETP.LT.OR P4, PT, R0.reuse, 0x1, P6 ;  /* 0x000000010000780c */ /* 0x040fe20003781670 */
[----:B------:R-:W-:Y:S01]  /*1c40*/  IMAD.U32 R14, RZ, RZ, UR10 ;  /* 0x0000000aff0e7e24 */ /* 0x000fe2000f8e00ff */
[----:B------:R-:W-:Y:S01]  /*1c50*/  ISETP.LT.OR P3, PT, R0, 0x1, P0 ;  /* 0x000000010000780c */ /* 0x000fe20000761670 */
[----:B------:R-:W-:Y:S01]  /*1c60*/  IMAD R240, R23, 0x200, R240 ;  /* 0x0000020017f07824 */ /* 0x000fe200078e02f0 */
[C---:B------:R-:W-:Y:S01]  /*1c70*/  LEA R8, P1, R9.reuse, R2, 0x6 ;  /* 0x0000000209087211 */ /* 0x040fe200078230ff */
[----:B------:R-:W-:Y:S01]  /*1c80*/  IMAD.WIDE.U32 R18, R14, c[0x0][0x278], R18 ;  /* 0x00009e000e127a25 */ /* 0x000fe200078e0012 */
[----:B------:R-:W-:Y:S01]  /*1c90*/  ISETP.LT.OR P0, PT, R0, 0x21, P0 ;  /* 0x000000210000780c */ /* 0x000fe20000701670 */
[----:B------:R-:W-:Y:S01]  /*1ca0*/  CS2R R152, SRZ ;  /* 0x0000000000987805 */ /* 0x000fe2000001ff00 */
[----:B------:R-:W-:Y:S01]  /*1cb0*/  LEA.HI.X R9, R9, R3, R11, 0x6, P1 ;  /* 0x0000000309097211 */ /* 0x000fe200008f340b */
[----:B------:R-:W-:Y:S01]  /*1cc0*/  IMAD.MOV.U32 R11, RZ, RZ, c[0x0][0x1a8] ;  /* 0x00006a00ff0b7624 */ /* 0x000fe200078e00ff */
[----:B------:R-:W-:Y:S01]  /*1cd0*/  ISETP.GE.AND P1, PT, R22, c[0x0][0x1cc], PT ;  /* 0x0000730016007a0c */ /* 0x000fe20003f26270 */
[----:B------:R-:W-:Y:S01]  /*1ce0*/  IMAD.SHL.U32 R240, R240, 0x2, RZ ;  /* 0x00000002f0f07824 */ /* 0x000fe200078e00ff */
[----:B------:R-:W-:Y:S01]  /*1cf0*/  IADD3 R13, R15, UR6, RZ ;  /* 0x000000060f0d7c10 */ /* 0x000fe2000fffe0ff */
[----:B------:R-:W-:Y:S01]  /*1d00*/  UIMAD UR6, UR13, UR5, UR4 ;  /* 0x000000050d0672a4 */ /* 0x000fe2000f8e0204 */
[C---:B------:R-:W-:Y:S01]  /*1d10*/  LEA R10, P5, R11.reuse, R6, 0x6 ;  /* 0x000000060b0a7211 */ /* 0x040fe200078a30ff */
[----:B------:R-:W-:Y:S01]  /*1d20*/  IMAD.MOV.U32 R246, RZ, RZ, 0x20 ;  /* 0x00000020fff67424 */ /* 0x000fe200078e00ff */
[----:B------:R-:W-:Y:S01]  /*1d30*/  @!PT LDS RZ, [RZ] ;  /* 0x00000000fffff984 */ /* 0x000fe20000000800 */
[----:B------:R-:W-:Y:S01]  /*1d40*/  @!PT LDS RZ, [RZ] ;  /* 0x00000000fffff984 */ /* 0x000fe20000000800 */
[----:B------:R-:W-:Y:S01]  /*1d50*/  @!PT LDS RZ, [RZ] ;  /* 0x00000000fffff984 */ /* 0x000fe20000000800 */
[----:B------:R1:W-:Y:S01]  /*1d60*/  LDGSTS.E.BYPASS.LTC128B.128 [R240+0x8080], [R2.64], !P4 ;  /* 0x0808000002f07fae */ /* 0x0003e2000e101d54 */
[C---:B------:R-:W-:Y:S01]  /*1d70*/  ISETP.LT.OR P4, PT, R0.reuse, 0x1, P2 ;  /* 0x000000010000780c */ /* 0x040fe20001781670 */
[----:B------:R-:W-:Y:S01]  /*1d80*/  ULDC.64 UR4, c[0x0][0x188] ;  /* 0x0000620000047ab9 */ /* 0x000fe20000000a00 */
[----:B------:R-:W-:Y:S01]  /*1d90*/  LEA.HI.X R11, R11, R7, R36, 0x6, P5 ;  /* 0x000000070b0b7211 */ /* 0x000fe200028f3424 */
[----:B------:R1:W-:Y:S01]  /*1da0*/  LDGSTS.E.BYPASS.LTC128B.128 [R240+0xa080], [R2.64+0x80], !P3 ;  /* 0x0a08008002f07fae */ /* 0x0003e2000d901d54 */
[C---:B------:R-:W-:Y:S01]  /*1db0*/  ISETP.LT.OR P3, PT, R0.reuse, 0x1, P1 ;  /* 0x000000010000780c */ /* 0x040fe20000f61670 */
[----:B------:R-:W-:Y:S01]  /*1dc0*/  UIMAD UR4, UR9, UR4, URZ ;  /* 0x00000004090472a4 */ /* 0x000fe2000f8e023f */
[C---:B------:R-:W-:Y:S01]  /*1dd0*/  ISETP.LT.OR P5, PT, R0.reuse, 0x21, P6 ;  /* 0x000000210000780c */ /* 0x040fe200037a1670 */
[----:B------:R-:W-:Y:S01]  /*1de0*/  UIADD3 UR6, UR25, UR6, URZ ;  /* 0x0000000619067290 */ /* 0x000fe2000fffe03f */
[C---:B------:R-:W-:Y:S01]  /*1df0*/  ISETP.LT.OR P2, PT, R0.reuse, 0x21, P2 ;  /* 0x000000210000780c */ /* 0x040fe20001741670 */
[----:B------:R-:W-:Y:S01]  /*1e00*/  UIMAD UR4, UR10, UR5, UR4 ;  /* 0x000000050a0472a4 */ /* 0x000fe2000f8e0204 */
[----:B------:R-:W-:Y:S01]  /*1e10*/  ISETP.LT.OR P1, PT, R0, 0x21, P1 ;  /* 0x000000210000780c */ /* 0x000fe20000f21670 */
[----:B------:R-:W-:Y:S01]  /*1e20*/  IMAD.WIDE.U32 R38, R14, c[0x0][0x188], R12 ;  /* 0x000062000e267a25 */ /* 0x000fe200078e000c */
[----:B------:R-:W-:Y:S01]  /*1e30*/  CS2R R150, SRZ ;  /* 0x0000000000967805 */ /* 0x000fe2000001ff00 */
[----:B------:R1:W-:Y:S01]  /*1e40*/  LDGSTS.E.BYPASS.LTC128B.128 [R240+0xc080], [R2.64+0x100], !P4 ;  /* 0x0c08010002f07fae */ /* 0x0003e2000e101d54 */
[----:B------:R-:W-:Y:S01]  /*1e50*/  ISETP.GE.AND P4, PT, R4, c[0x0][0x19c], PT ;  /* 0x0000670004007a0c */ /* 0x000fe20003f86270 */
[----:B------:R-:W-:Y:S01]  /*1e60*/  IMAD.WIDE.U32 R12, R17, c[0x0][0x208], R4 ;  /* 0x00008200110c7a25 */ /* 0x000fe200078e0004 */
[----:B------:R-:W-:Y:S01]  /*1e70*/  IADD3 R37, R39, UR4, RZ ;  /* 0x0000000427257c10 */ /* 0x000fe2000fffe0ff */
[----:B------:R1:W-:Y:S01]  /*1e80*/  LDGSTS.E.BYPASS.LTC128B.128 [R240+0xe080], [R2.64+0x180], !P3 ;  /* 0x0e08018002f07fae */ /* 0x0003e2000d901d54 */
[C---:B------:R-:W-:Y:S01]  /*1e90*/  ISETP.GE.AND P3, PT, R21.reuse, c[0x0][0x19c], PT ;  /* 0x0000670015007a0c */ /* 0x040fe20003f66270 */
[----:B------:R-:W-:Y:S01]  /*1ea0*/  ULDC.64 UR4, c[0x0][0x288] ;  /* 0x0000a20000047ab9 */ /* 0x000fe20000000a00 */
[----:B------:R-:W-:Y:S01]  /*1eb0*/  IMAD.MOV.U32 R5, RZ, RZ, c[0x0][0x178] ;  /* 0x00005e00ff057624 */ /* 0x000fe200078e00ff */
[----:B------:R2:W-:Y:S01]  /*1ec0*/  LDGSTS.E.BYPASS.LTC128B.128 [R240+0x9080], [R8.64], !P5 ;  /* 0x0908000008f07fae */ /* 0x0005e2000e901d54 */
[C---:B------:R-:W-:Y:S01]  /*1ed0*/  ISETP.LT.OR P5, PT, R0.reuse, 0x1, P4 ;  /* 0x000000010000780c */ /* 0x040fe200027a1670 */
[----:B------:R-:W-:Y:S01]  /*1ee0*/  UIMAD UR4, UR23, UR4, URZ ;  /* 0x00000004170472a4 */ /* 0x000fe2000f8e023f */
[C---:B------:R-:W-:Y:S01]  /*1ef0*/  ISETP.LT.OR P4, PT, R0.reuse, 0x21, P4 ;  /* 0x000000210000780c */ /* 0x040fe20002781670 */
        /* <DEDUP_REMOVED lines=11> */
[C---:B------:R-:W-:Y:S01]  /*1fb0*/  ISETP.LT.OR P6, PT, R0.reuse, 0x1, P2 ;  /* 0x000000010000780c */ /* 0x040fe200017c1670 */
[----:B------:R3:W-:Y:S01]  /*1fc0*/  LDGSTS.E.BYPASS.LTC128B.128 [R240+0x80], [R6.64], !P5 ;  /* 0x0008000006f07fae */ /* 0x0007e2000e901d54 */
[C---:B------:R-:W-:Y:S01]  /*1fd0*/  ISETP.LT.OR P5, PT, R0.reuse, 0x1, P1 ;  /* 0x000000010000780c */ /* 0x040fe20000fa1670 */
[----:B------:R-:W-:Y:S01]  /*1fe0*/  CS2R R140, SRZ ;  /* 0x00000000008c7805 */ /* 0x000fe2000001ff00 */
[C---:B------:R-:W-:Y:S01]  /*1ff0*/  ISETP.LT.OR P2, PT, R0.reuse, 0x21, P2 ;  /* 0x000000210000780c */ /* 0x040fe20001741670 */
[----:B------:R3:W-:Y:S01]  /*2000*/  LDGSTS.E.BYPASS.LTC128B.128 [R240+0x2080], [R6.64+0x80], !P0 ;  /* 0x0208008006f07fae */ /* 0x0007e2000c101d54 */
[----:B------:R-:W-:Y:S01]  /*2010*/  ISETP.LT.OR P1, PT, R0, 0x21, P1 ;  /* 0x000000210000780c */ /* 0x000fe20000f21670 */
[----:B------:R-:W-:Y:S01]  /*2020*/  CS2R R138, SRZ ;  /* 0x00000000008a7805 */ /* 0x000fe2000001ff00 */
[----:B-1----:R-:W-:Y:S01]  /*2030*/  IMAD.U32 R2, RZ, RZ, UR24 ;  /* 0x00000018ff027e24 */ /* 0x002fe2000f8e00ff */
[----:B------:R1:W-:Y:S01]  /*2040*/  STL.64 [R1], R38 ;  /* 0x0000002601007387 */ /* 0x0003e20000100a00 */
[----:B------:R-:W-:Y:S01]  /*2050*/  IMAD.U32 R3, RZ, RZ, UR25 ;  /* 0x00000019ff037e24 */ /* 0x000fe2000f8e00ff */
[----:B------:R-:W-:Y:S01]  /*2060*/  UIMAD UR25, UR17, UR5, UR4 ;  /* 0x00000005111972a4 */ /* 0x000fe2000f8e0204 */
[----:B------:R-:W-:Y:S01]  /*2070*/  CS2R R136, SRZ ;  /* 0x0000000000887805 */ /* 0x000fe2000001ff00 */
[----:B------:R-:W-:Y:S01]  /*2080*/  LEA R3, P0, R2, R38, 0x6 ;  /* 0x0000002602037211 */ /* 0x000fe200078030ff */
[----:B------:R3:W-:Y:S01]  /*2090*/  LDGSTS.E.BYPASS.LTC128B.128 [R240+0x4080], [R6.64+0x100], !P6 ;  /* 0x0408010006f07fae */ /* 0x0007e2000f101d54 */
[----:B------:R-:W-:Y:S01]  /*20a0*/  ISETP.GE.AND P6, PT, R4, c[0x0][0x16c], PT ;  /* 0x00005b0004007a0c */ /* 0x000fe20003fc6270 */
[----:B------:R-:W-:Y:S01]  /*20b0*/  ULDC.64 UR4, c[0x0][0x238] ;  /* 0x00008e0000047ab9 */ /* 0x000fe20000000a00 */
[----:B------:R-:W-:Y:S01]  /*20c0*/  CS2R R134, SRZ ;  /* 0x0000000000867805 */ /* 0x000fe2000001ff00 */
[----:B------:R3:W-:Y:S01]  /*20d0*/  LDGSTS.E.BYPASS.LTC128B.128 [R240+0x6080], [R6.64+0x180], !P5 ;  /* 0x0608018006f07fae */ /* 0x0007e2000e901d54 */
[----:B------:R-:W-:Y:S01]  /*20e0*/  ISETP.GE.AND P5, PT, R16, c[0x0][0x16c], PT ;  /* 0x00005b0010007a0c */ /* 0x000fe20003fa6270 */
[----:B------:R-:W-:Y:S01]  /*20f0*/  UIMAD UR4, UR23, UR4, URZ ;  /* 0x00000004170472a4 */ /* 0x000fe2000f8e023f */
[----:B------:R-:W-:Y:S01]  /*2100*/  CS2R R132, SRZ ;  /* 0x0000000000847805 */ /* 0x000fe2000001ff00 */
[----:B------:R4:W-:Y:S01]  /*2110*/  LDGSTS.E.BYPASS.LTC128B.128 [R240+0x1080], [R10.64], !P4 ;  /* 0x010800000af07fae */ /* 0x0009e2000e101d54 */
[----:B------:R-:W-:Y:S01]  /*2120*/  CS2R R130, SRZ ;  /* 0x0000000000827805 */ /* 0x000fe2000001ff00 */
[----:B--2---:R-:W-:Y:S01]  /*2130*/  IMAD.U32 R8, RZ, RZ, UR6 ;  /* 0x00000006ff087e24 */ /* 0x004fe2000f8e00ff */
[----:B------:R-:W-:Y:S01]  /*2140*/  ULDC.64 UR6, c[0x0][0x210] ;  /* 0x0000840000067ab9 */ /* 0x000fe20000000a00 */
[----:B------:R4:W-:Y:S01]  /*2150*/  LDGSTS.E.BYPASS.LTC128B.128 [R240+0x3080], [R10.64+0x80], !P3 ;  /* 0x030800800af07fae */ /* 0x0009e2000d901d54 */
[----:B------:R-:W-:Y:S01]  /*2160*/  ISETP.GE.AND P3, PT, R21, c[0x0][0x16c], PT ;  /* 0x00005b0015007a0c */ /* 0x000fe20003f66270 */
[----:B------:R-:W-:Y:S01]  /*2170*/  UIMAD UR6, UR23, UR6, URZ ;  /* 0x00000006170672a4 */ /* 0x000fe2000f8e023f */
[----:B------:R-:W-:Y:S01]  /*2180*/  LEA.HI.X R0, R2, R37, R8, 0x6, P0 ;  /* 0x0000002502007211 */ /* 0x000fe200000f3408 */
[----:B------:R4:W-:Y:S01]  /*2190*/  LDGSTS.E.BYPASS.LTC128B.128 [R240+0x5080], [R10.64+0x100], !P2 ;  /* 0x050801000af07fae */ /* 0x0009e2000d101d54 */
[C---:B------:R-:W-:Y:S01]  /*21a0*/  LEA R2, P0, R3.reuse, c[0x0][0x160], 0x1 ;  /* 0x0000580003027a11 */ /* 0x040fe200078008ff */
[----:B------:R-:W-:Y:S01]  /*21b0*/  IMAD R9, R20, c[0x0][0x208], RZ ;  /* 0x0000820014097a24 */ /* 0x000fe200078e02ff */
[----:B------:R-:W-:Y:S01]  /*21c0*/  UIMAD UR24, UR17, UR7, UR6 ;  /* 0x00000007111872a4 */ /* 0x000fe2000f8e0206 */
[----:B------:R4:W-:Y:S01]  /*21d0*/  LDGSTS.E.BYPASS.LTC128B.128 [R240+0x7080], [R10.64+0x180], !P1 ;  /* 0x070801800af07fae */ /* 0x0009e2000c901d54 */
[----:B------:R-:W-:Y:S01]  /*21e0*/  LEA.HI.X R3, R3, c[0x0][0x164], R0, 0x1, P0 ;  /* 0x0000590003037a11 */ /* 0x000fe200000f0c00 */
[----:B------:R-:W-:Y:S01]  /*21f0*/  IMAD.U32 R0, RZ, RZ, UR19 ;  /* 0x00000013ff007e24 */ /* 0x000fe2000f8e00ff */
[----:B------:R-:W-:Y:S01]  /*2200*/  ISETP.GT.AND P0, PT, R166, 0xf, PT ;  /* 0x0000000fa600780c */ /* 0x000fe20003f04270 */
[----:B------:R-:W-:Y:S01]  /*2210*/  ULDC.64 UR6, c[0x0][0x278] ;  /* 0x00009e0000067ab9 */ /* 0x000fe20000000a00 */
[----:B------:R-:W0:Y:S01]  /*2220*/  LDGDEPBAR ;  /* 0x00000000000079af */ /* 0x000e220000000000 */
[----:B------:R-:W-:Y:S01]  /*2230*/  UIMAD UR6, UR9, UR6, URZ ;  /* 0x00000006090672a4 */ /* 0x000fe2000f8e023f */
[----:B------:R-:W-:Y:S01]  /*2240*/  IADD3 R0, -R0, UR15, -R248 ;  /* 0x0000000f00007c10 */ /* 0x000fe2000fffe9f8 */
[----:B------:R-:W-:Y:S01]  /*2250*/  IMAD R9, R17, c[0x0][0x20c], R9 ;  /* 0x0000830011097a24 */ /* 0x000fe200078e0209 */
[----:B------:R-:W-:Y:S01]  /*2260*/  USHF.R.S32.HI UR23, URZ, 0x1f, UR19 ;  /* 0x0000001f3f177899 */ /* 0x000fe20008011413 */
[----:B------:R-:W-:Y:S01]  /*2270*/  STL [R1+0x8], R37 ;  /* 0x0000082501007387 */ /* 0x000fe20000100800 */
[C---:B------:R-:W-:Y:S01]  /*2280*/  ISETP.LT.OR P2, PT, R0.reuse, 0x1, P6 ;  /* 0x000000010000780c */ /* 0x040fe20003741670 */
[----:B------:R-:W-:Y:S01]  /*2290*/  UIMAD UR7, UR10, UR7, UR6 ;  /* 0x000000070a0772a4 */ /* 0x000fe2000f8e0206 */
[C---:B------:R-:W-:Y:S01]  /*22a0*/  ISETP.LT.OR P4, PT, R0.reuse, 0x1, P3 ;  /* 0x000000010000780c */ /* 0x040fe20001f81670 */
[----:B---3--:R-:W-:Y:S01]  /*22b0*/  IMAD.IADD R7, R13, 0x1, R9 ;  /* 0x000000010d077824 */ /* 0x008fe200078e0209 */
[C---:B------:R-:W-:Y:S01]  /*22c0*/  ISETP.LT.OR P1, PT, R0.reuse, 0x1, P5 ;  /* 0x000000010000780c */ /* 0x040fe20002f21670 */
[----:B------:R-:W-:Y:S01]  /*22d0*/  IMAD.MOV.U32 R6, RZ, RZ, R12 ;  /* 0x000000ffff067224 */ /* 0x000fe200078e000c */
[----:B------:R-:W-:Y:S01]  /*22e0*/  UIMAD UR26, UR17, UR5, UR4 ;  /* 0x00000005111a72a4 */ /* 0x000fe2000f8e0204 */
[----:B------:R-:W-:Y:S01]  /*22f0*/  IADD3 R15, R19, UR7, RZ ;  /* 0x00000007130f7c10 */ /* 0x000fe2000fffe0ff */
[----:B------:R-:W-:Y:S01]  /*2300*/  ULDC.64 UR6, c[0x0][0x208] ;  /* 0x0000820000067ab9 */ /* 0x000fe20000000a00 */
[----:B------:R-:W-:Y:S01]  /*2310*/  ISETP.LT.OR P5, PT, R0, 0x21, P5 ;  /* 0x000000210000780c */ /* 0x000fe20002fa1670 */
[----:B------:R-:W-:Y:S01]  /*2320*/  UIMAD UR22, UR22, UR6, URZ ;  /* 0x00000006161672a4 */ /* 0x000fe2000f8e023f */
[----:B------:R2:W-:Y:S01]  /*2330*/  STL.64 [R1+0x18], R18 ;  /* 0x0000181201007387 */ /* 0x0005e20000100a00 */
[----:B------:R-:W-:Y:S01]  /*2340*/  ULDC.64 UR4, c[0x0][0x218] ;  /* 0x0000860000047ab9 */ /* 0x000fe20000000a00 */
[----:B------:R-:W-:Y:S01]  /*2350*/  @!P0 IMAD.SHL.U32 R13, R166, 0x10, RZ ;  /* 0x00000010a60d8824 */ /* 0x000fe200078e00ff */
[----:B------:R-:W-:Y:S01]  /*2360*/  UIMAD.WIDE.U32 UR28, UR13, UR6, URZ ;  /* 0x000000060d1c72a5 */ /* 0x000fe2000f8e003f */
[----:B------:R3:W-:Y:S01]  /*2370*/  LDGSTS.E.BYPASS.LTC128B.128 [R240+0x10080], [R2.64], !P2 ;  /* 0x1008000002f07fae */ /* 0x0007e2000d101d54 */
[----:B----4-:R-:W-:Y:S01]  /*2380*/  IMAD.MOV.U32 R10, RZ, RZ, c[0x0][0x17c] ;  /* 0x00005f00ff0a7624 */ /* 0x010fe200078e00ff */
[C---:B------:R-:W-:Y:S01]  /*2390*/  LEA R8, P2, R5.reuse, R2, 0x6 ;  /* 0x0000000205087211 */ /* 0x040fe200078430ff */
[----:B------:R-:W-:Y:S01]  /*23a0*/  UIMAD UR22, UR13, UR7, UR22 ;  /* 0x000000070d1672a4 */ /* 0x000fe2000f8e0216 */
[----:B------:R3:W-:Y:S01]  /*23b0*/  LDGSTS.E.BYPASS.LTC128B.128 [R240+0x12080], [R2.64+0x80], !P4 ;  /* 0x1208008002f07fae */ /* 0x0007e2000e101d54 */
[----:B------:R-:W-:Y:S01]  /*23c0*/  ISETP.GE.AND P4, PT, R22, c[0x0][0x16c], PT ;  /* 0x00005b0016007a0c */ /* 0x000fe20003f86270 */
[----:B------:R-:W-:Y:S01]  /*23d0*/  UIMAD UR4, UR9, UR4, URZ ;  /* 0x00000004090472a4 */ /* 0x000fe2000f8e023f */
[----:B------:R-:W-:Y:S01]  /*23e0*/  LEA.HI.X R9, R5, R3, R10, 0x6, P2 ;  /* 0x0000000305097211 */ /* 0x000fe200010f340a */
[----:B------:R-:W-:Y:S01]  /*23f0*/  IMAD.U32 R5, RZ, RZ, UR17 ;  /* 0x00000011ff057e24 */ /* 0x000fe2000f8e00ff */
[----:B------:R-:W-:Y:S01]  /*2400*/  ISETP.LT.OR P2, PT, R0, 0x1, P4 ;  /* 0x000000010000780c */ /* 0x000fe20002741670 */
[----:B------:R3:W-:Y:S01]  /*2410*/  LDGSTS.E.BYPASS.LTC128B.128 [R240+0x14080], [R2.64+0x100], !P1 ;  /* 0x1408010002f07fae */ /* 0x0007e2000c901d54 */
[----:B------:R-:W-:Y:S01]  /*2420*/  @!P0 IADD3 R11, P1, R18, UR19, RZ ;  /* 0x00000013120b8c10 */ /* 0x000fe2000ff3e0ff */
[----:B------:R-:W-:Y:S01]  /*2430*/  IMAD.WIDE.U32 R6, R5, c[0x0][0x210], R6 ;  /* 0x0000840005067a25 */ /* 0x000fe200078e0006 */
[C---:B------:R-:W-:Y:S01]  /*2440*/  ISETP.LT.OR P4, PT, R0.reuse, 0x21, P4 ;  /* 0x000000210000780c */ /* 0x040fe20002781670 */
[----:B------:R-:W-:Y:S01]  /*2450*/  UIADD3 UR22, UR29, UR22, URZ ;  /* 0x000000161d167290 */ /* 0x000fe2000fffe03f */
[----:B------:R-:W-:Y:S01]  /*2460*/  @!P0 IADD3.X R5, R15, UR23, RZ, P1, !PT ;  /* 0x000000170f058c10 */ /* 0x000fe20008ffe4ff */
[----:B------:R-:W-:Y:S01]  /*2470*/  UIMAD UR4, UR10, UR5, UR4 ;  /* 0x000000050a0472a4 */ /* 0x000fe2000f8e0204 */
[----:B------:R-:W-:Y:S01]  /*2480*/  @!P0 LEA R10, P1, R11, c[0x0][0x258], 0x2 ;  /* 0x000096000b0a8a11 */ /* 0x000fe200078210ff */
[----:B------:R4:W-:Y:S01]  /*2490*/  STL [R1+0x24], R15 ;  /* 0x0000240f01007387 */ /* 0x0009e20000100800 */
[----:B------:R-:W-:Y:S01]  /*24a0*/  IADD3 R7, R7, UR24, RZ ;  /* 0x0000001807077c10 */ /* 0x000fe2000fffe0ff */
[----:B------:R-:W-:Y:S01]  /*24b0*/  IMAD.U32 R12, RZ, RZ, UR22 ;  /* 0x00000016ff0c7e24 */ /* 0x000fe2000f8e00ff */
[----:B------:R-:W-:Y:S01]  /*24c0*/  @!P0 LEA.HI.X R11, R11, c[0x0][0x25c], R5, 0x2, P1 ;  /* 0x000097000b0b8a11 */ /* 0x000fe200008f1405 */
[----:B------:R3:W-:Y:S01]  /*24d0*/  LDGSTS.E.BYPASS.LTC128B.128 [R240+0x16080], [R2.64+0x180], !P2 ;  /* 0x1608018002f07fae */ /* 0x0007e2000d101d54 */
[----:B------:R-:W-:Y:S01]  /*24e0*/  ISETP.LT.OR P1, PT, R0, 0x21, P6 ;  /* 0x000000210000780c */ /* 0x000fe20003721670 */
[----:B------:R-:W-:Y:S01]  /*24f0*/  IMAD.WIDE.U32 R250, R14, c[0x0][0x218], R6 ;  /* 0x000086000efa7a25 */ /* 0x000fe200078e0006 */
[----:B------:R-:W-:Y:S01]  /*2500*/  ISETP.LT.OR P2, PT, R0, 0x21, P3 ;  /* 0x000000210000780c */ /* 0x000fe20001f41670 */
[----:B------:R-:W-:Y:S01]  /*2510*/  CS2R R128, SRZ ;  /* 0x0000000000807805 */ /* 0x000fe2000001ff00 */
[C---:B------:R-:W-:Y:S01]  /*2520*/  ISETP.GE.AND P3, PT, R4.reuse, c[0x0][0x16c], PT ;  /* 0x00005b0004007a0c */ /* 0x040fe20003f66270 */
[----:B------:R-:W-:Y:S01]  /*2530*/  IMAD.MOV.U32 R6, RZ, RZ, R26 ;  /* 0x000000ffff067224 */ /* 0x000fe200078e001a */
[C---:B------:R-:W-:Y:S01]  /*2540*/  ISETP.GE.AND P6, PT, R4.reuse, c[0x0][0x1fc], PT ;  /* 0x00007f0004007a0c */ /* 0x040fe20003fc6270 */
[----:B------:R-:W-:Y:S01]  /*2550*/  CS2R R126, SRZ ;  /* 0x00000000007e7805 */ /* 0x000fe2000001ff00 */
[----:B------:R-:W-:Y:S01]  /*2560*/  IADD3 R252, R251, UR4, RZ ;  /* 0x00000004fbfc7c10 */ /* 0x000fe2000fffe0ff */
[----:B------:R-:W-:Y:S01]  /*2570*/  ULDC.64 UR4, c[0x0][0x290] ;  /* 0x0000a40000047ab9 */ /* 0x000fe20000000a00 */
[----:B------:R-:W-:Y:S01]  /*2580*/  IADD3 R5, R25, UR26, RZ ;  /* 0x0000001a19057c10 */ /* 0x000fe2000fffe0ff */
[----:B------:R-:W-:Y:S01]  /*2590*/  UIMAD UR4, UR9, UR4, URZ ;  /* 0x00000004090472a4 */ /* 0x000fe2000f8e023f */
[----:B------:R-:W-:Y:S01]  /*25a0*/  IADD3 R7, R27, UR25, RZ ;  /* 0x000000191b077c10 */ /* 0x000fe2000fffe0ff */
[----:B------:R5:W-:Y:S01]  /*25b0*/  LDGSTS.E.BYPASS.LTC128B.128 [R240+0x11080], [R8.64], !P1 ;  /* 0x1108000008f07fae */ /* 0x000be2000c901d54 */
[----:B------:R-:W-:Y:S01]  /*25c0*/  ISETP.GE.AND P1, PT, R4, c[0x0][0x1fc], PT ;  /* 0x00007f0004007a0c */ /* 0x000fe20003f26270 */
[----:B------:R-:W-:Y:S01]  /*25d0*/  IMAD.MOV.U32 R4, RZ, RZ, R24 ;  /* 0x000000ffff047224 */ /* 0x000fe200078e0018 */
[----:B------:R-:W-:Y:S01]  /*25e0*/  SEL R24, RZ, 0x1, P3 ;  /* 0x00000001ff187807 */ /* 0x000fe20001800000 */
[----:B------:R5:W-:Y:S01]  /*25f0*/  LDGSTS.E.BYPASS.LTC128B.128 [R240+0x13080], [R8.64+0x80], !P2 ;  /* 0x1308008008f07fae */ /* 0x000be2000d101d54 */
[----:B------:R-:W-:Y:S01]  /*2600*/  ISETP.GE.AND P3, PT, R16, c[0x0][0x16c], PT ;  /* 0x00005b0010007a0c */ /* 0x000fe20003f66270 */
[----:B------:R-:W-:Y:S01]  /*2610*/  IMAD.WIDE.U32 R164, R14, c[0x0][0x240], R4 ;  /* 0x000090000ea47a25 */ /* 0x000fe200078e0004 */
[----:B------:R-:W-:Y:S01]  /*2620*/  SEL R25, RZ, 0x1, P1 ;  /* 0x00000001ff197807 */ /* 0x000fe20000800000 */
[----:B------:R5:W-:Y:S01]  /*2630*/  LDGSTS.E.BYPASS.LTC128B.128 [R240+0x15080], [R8.64+0x100], !P5 ;  /* 0x1508010008f07fae */ /* 0x000be2000e901d54 */
[C---:B------:R-:W-:Y:S01]  /*2640*/  ISETP.GE.AND P5, PT, R21.reuse, c[0x0][0x1fc], PT ;  /* 0x00007f0015007a0c */ /* 0x040fe20003fa6270 */
[----:B------:R-:W-:Y:S01]  /*2650*/  IMAD.SHL.U32 R5, R248, 0x8, RZ ;  /* 0x00000008f8057824 */ /* 0x000fe200078e00ff */
[----:B------:R-:W-:Y:S01]  /*2660*/  UIMAD UR4, UR10, UR5, UR4 ;  /* 0x000000050a0472a4 */ /* 0x000fe2000f8e0204 */
[----:B------:R5:W-:Y:S01]  /*2670*/  LDGSTS.E.BYPASS.LTC128B.128 [R240+0x17080], [R8.64+0x180], !P4 ;  /* 0x1708018008f07fae */ /* 0x000be2000e101d54 */
[----:B---3--:R-:W-:Y:S01]  /*2680*/  IMAD.U32 R2, RZ, RZ, UR28 ;  /* 0x0000001cff027e24 */ /* 0x008fe2000f8e00ff */
[C---:B------:R-:W-:Y:S01]  /*2690*/  ISETP.GE.AND P4, PT, R21.reuse, c[0x0][0x16c], PT ;  /* 0x00005b0015007a0c */ /* 0x040fe20003f86270 */
[----:B------:R-:W-:Y:S01]  /*26a0*/  IMAD.U32 R3, RZ, RZ, UR29 ;  /* 0x0000001dff037e24 */ /* 0x000fe2000f8e00ff */
[----:B------:R3:W-:Y:S01]  /*26b0*/  @!P0 LDGSTS.E.BYPASS.LTC128B.128 [R13+0x20080], [R10.64] ;  /* 0x200800000a0d8fae */ /* 0x0007e2000b901d54 */
[----:B-1----:R-:W-:Y:S01]  /*26c0*/  IMAD.WIDE.U32 R38, R14, c[0x0][0x290], R6 ;  /* 0x0000a4000e267a25 */ /* 0x002fe200078e0006 */
[C---:B------:R-:W-:Y:S01]  /*26d0*/  LEA R3, P2, R2.reuse, R250, 0x6 ;  /* 0x000000fa02037211 */ /* 0x040fe200078430ff */
[----:B------:R-:W-:Y:S01]  /*26e0*/  CS2R R124, SRZ ;  /* 0x00000000007c7805 */ /* 0x000fe2000001ff00 */
[----:B--2---:R-:W-:Y:S01]  /*26f0*/  SEL R19, RZ, 0xffffffff, P4 ;  /* 0xffffffffff137807 */ /* 0x004fe20002000000 */
[----:B------:R-:W0:Y:S01]  /*2700*/  LDGDEPBAR ;  /* 0x00000000000079af */ /* 0x000e220000000000 */
[----:B------:R-:W-:Y:S01]  /*2710*/  LEA.HI.X R12, R2, R252, R12, 0x6, P2 ;  /* 0x000000fc020c7211 */ /* 0x000fe200010f340c */
[----:B------:R-:W-:Y:S01]  /*2720*/  IMAD.SHL.U32 R6, R236, 0x10, RZ ;  /* 0x00000010ec067824 */ /* 0x000fe200078e00ff */
[----:B------:R-:W-:Y:S01]  /*2730*/  ISETP.GE.AND P2, PT, R21, c[0x0][0x1fc], PT ;  /* 0x00007f0015007a0c */ /* 0x000fe20003f46270 */
[----:B------:R-:W-:Y:S01]  /*2740*/  IMAD.U32 R14, RZ, RZ, UR6 ;  /* 0x00000006ff0e7e24 */ /* 0x000fe2000f8e00ff */
[----:B------:R-:W-:Y:S01]  /*2750*/  SEL R21, RZ, 0x4, P3 ;  /* 0x00000004ff157807 */ /* 0x000fe20001800000 */
[----:B----4-:R-:W-:Y:S01]  /*2760*/  IMAD.U32 R15, RZ, RZ, UR7 ;  /* 0x00000007ff0f7e24 */ /* 0x010fe2000f8e00ff */
[----:B------:R-:W-:Y:S01]  /*2770*/  ISETP.GE.AND P4, PT, R22, c[0x0][0x16c], PT ;  /* 0x00005b0016007a0c */ /* 0x000fe20003f86270 */
[----:B------:R1:W-:Y:S01]  /*2780*/  STL.64 [R1+0x10], R38 ;  /* 0x0000102601007387 */ /* 0x0003e20000100a00 */
[----:B------:R-:W-:Y:S01]  /*2790*/  ISETP.GE.AND P3, PT, R16, c[0x0][0x1fc], PT ;  /* 0x00007f0010007a0c */ /* 0x000fe20003f66270 */
[----:B------:R-:W-:Y:S01]  /*27a0*/  CS2R R122, SRZ ;  /* 0x00000000007a7805 */ /* 0x000fe2000001ff00 */
[----:B------:R-:W-:Y:S01]  /*27b0*/  SEL R20, RZ, 0xffffffff, P2 ;  /* 0xffffffffff147807 */ /* 0x000fe20001000000 */
[----:B------:R-:W-:Y:S01]  /*27c0*/  STL.64 [R1+0x28], R164 ;  /* 0x000028a401007387 */ /* 0x000fe20000100a00 */
[----:B------:R-:W-:Y:S01]  /*27d0*/  SEL R243, RZ, 0x8, P4 ;  /* 0x00000008fff37807 */ /* 0x000fe20002000000 */
[----:B------:R-:W-:Y:S01]  /*27e0*/  CS2R R120, SRZ ;  /* 0x0000000000787805 */ /* 0x000fe2000001ff00 */
[C---:B------:R-:W-:Y:S01]  /*27f0*/  LEA R2, P1, R3.reuse, c[0x0][0x1f0], 0x1 ;  /* 0x00007c0003027a11 */ /* 0x040fe200078208ff */
[----:B------:R-:W-:Y:S01]  /*2800*/  CS2R R118, SRZ ;  /* 0x0000000000767805 */ /* 0x000fe2000001ff00 */
[----:B------:R-:W-:Y:S01]  /*2810*/  ISETP.LT.OR P2, PT, R0, 0x1, P6 ;  /* 0x000000010000780c */ /* 0x000fe20003741670 */
[----:B------:R-:W-:Y:S01]  /*2820*/  CS2R R116, SRZ ;  /* 0x0000000000747805 */ /* 0x000fe2000001ff00 */
[----:B------:R-:W-:Y:S01]  /*2830*/  SEL R242, RZ, 0x4, P3 ;  /* 0x00000004fff27807 */ /* 0x000fe20001800000 */
[----:B------:R-:W-:Y:S01]  /*2840*/  CS2R R114, SRZ ;  /* 0x0000000000727805 */ /* 0x000fe2000001ff00 */
[----:B------:R-:W-:Y:S01]  /*2850*/  ISETP.GE.AND P4, PT, R16, c[0x0][0x1fc], PT ;  /* 0x00007f0010007a0c */ /* 0x000fe20003f86270 */
[----:B------:R-:W-:Y:S01]  /*2860*/  CS2R R112, SRZ ;  /* 0x0000000000707805 */ /* 0x000fe2000001ff00 */
[----:B------:R-:W-:Y:S01]  /*2870*/  ISETP.LT.OR P3, PT, R0, 0x1, P5 ;  /* 0x000000010000780c */ /* 0x000fe20002f61670 */
[----:B------:R-:W-:Y:S01]  /*2880*/  CS2R R110, SRZ ;  /* 0x00000000006e7805 */ /* 0x000fe2000001ff00 */
[----:B-----5:R-:W-:Y:S01]  /*2890*/  LOP3.LUT R9, R32, 0xffffffe0, RZ, 0xc0, !PT ;  /* 0xffffffe020097812 */ /* 0x020fe200078ec0ff */
[----:B------:R-:W-:Y:S01]  /*28a0*/  CS2R R108, SRZ ;  /* 0x00000000006c7805 */ /* 0x000fe2000001ff00 */
[----:B------:R-:W-:Y:S01]  /*28b0*/  LEA.HI.X R3, R3, c[0x0][0x1f4], R12, 0x1, P1 ;  /* 0x00007d0003037a11 */ /* 0x000fe200008f0c0c */
[----:B------:R-:W-:Y:S01]  /*28c0*/  CS2R R106, SRZ ;  /* 0x00000000006a7805 */ /* 0x000fe2000001ff00 */
[----:B------:R-:W-:Y:S01]  /*28d0*/  ISETP.LT.OR P1, PT, R0, 0x1, P4 ;  /* 0x000000010000780c */ /* 0x000fe20002721670 */
[----:B------:R-:W-:Y:S01]  /*28e0*/  IMAD.IADD R9, R166, 0x1, -R9 ;  /* 0x00000001a6097824 */ /* 0x000fe200078e0a09 */
[----:B------:R-:W-:Y:S01]  /*28f0*/  LOP3.LUT R8, R33, 0xfffffff0, RZ, 0xc0, !PT ;  /* 0xfffffff021087812 */ /* 0x000fe200078ec0ff */
[----:B------:R2:W-:Y:S01]  /*2900*/  LDGSTS.E.BYPASS.LTC128B.128 [R240+0x18080], [R2.64], !P2 ;  /* 0x1808000002f07fae */ /* 0x0005e2000d101d54 */
[----:B------:R-:W-:Y:S01]  /*2910*/  ISETP.LT.OR P6, PT, R0, 0x21, P6 ;  /* 0x000000210000780c */ /* 0x000fe200037c1670 */
[----:B------:R-:W-:Y:S01]  /*2920*/  CS2R R104, SRZ ;  /* 0x0000000000687805 */ /* 0x000fe2000001ff00 */
[----:B---3--:R-:W-:Y:S01]  /*2930*/  SHF.R.S32.HI R11, RZ, 0x1f, R9 ;  /* 0x0000001fff0b7819 */ /* 0x008fe20000011409 */
[----:B------:R2:W-:Y:S01]  /*2940*/  LDGSTS.E.BYPASS.LTC128B.128 [R240+0x1a080], [R2.64+0x80], !P3 ;  /* 0x1a08008002f07fae */ /* 0x0005e2000d901d54 */
[----:B------:R-:W-:Y:S01]  /*2950*/  IMAD.IADD R8, R166, 0x1, -R8 ;  /* 0x00000001a6087824 */ /* 0x000fe200078e0a08 */
[----:B------:R-:W-:Y:S01]  /*2960*/  ISETP.GE.AND P3, PT, R22, c[0x0][0x1fc], PT ;  /* 0x00007f0016007a0c */ /* 0x000fe20003f66270 */
[----:B------:R-:W-:Y:S01]  /*2970*/  CS2R R102, SRZ ;  /* 0x0000000000667805 */ /* 0x000fe2000001ff00 */
[----:B------:R-:W-:Y:S01]  /*2980*/  LEA.HI R13, R11, R9, RZ, 0x2 ;  /* 0x000000090b0d7211 */ /* 0x000fe200078f10ff */
[----:B------:R-:W-:Y:S01]  /*2990*/  CS2R R100, SRZ ;  /* 0x0000000000647805 */ /* 0x000fe2000001ff00 */
[----:B------:R2:W-:Y:S01]  /*29a0*/  LDGSTS.E.BYPASS.LTC128B.128 [R240+0x1c080], [R2.64+0x100], !P1 ;  /* 0x1c08010002f07fae */ /* 0x0005e2000c901d54 */
[C---:B------:R-:W-:Y:S01]  /*29b0*/  ISETP.LT.OR P1, PT, R0.reuse, 0x1, P3 ;  /* 0x000000010000780c */ /* 0x040fe20001f21670 */
[----:B------:R-:W-:Y:S01]  /*29c0*/  CS2R R98, SRZ ;  /* 0x0000000000627805 */ /* 0x000fe2000001ff00 */
[----:B------:R-:W-:Y:S01]  /*29d0*/  SHF.R.S32.HI R12, RZ, 0x1f, R8 ;  /* 0x0000001fff0c7819 */ /* 0x000fe20000011408 */
[----:B------:R-:W-:Y:S01]  /*29e0*/  CS2R R96, SRZ ;  /* 0x0000000000607805 */ /* 0x000fe2000001ff00 */
[----:B------:R-:W-:Y:S01]  /*29f0*/  LOP3.LUT R4, R13, 0x7ffffffc, RZ, 0xc0, !PT ;  /* 0x7ffffffc0d047812 */ /* 0x000fe200078ec0ff */
[----:B------:R-:W-:Y:S01]  /*2a00*/  CS2R R94, SRZ ;  /* 0x00000000005e7805 */ /* 0x000fe2000001ff00 */
[C---:B------:R-:W-:Y:S01]  /*2a10*/  ISETP.LT.OR P5, PT, R0.reuse, 0x21, P5 ;  /* 0x000000210000780c */ /* 0x040fe20002fa1670 */
[----:B------:R-:W-:Y:S01]  /*2a20*/  CS2R R92, SRZ ;  /* 0x00000000005c7805 */ /* 0x000fe2000001ff00 */
[C---:B------:R-:W-:Y:S01]  /*2a30*/  ISETP.LT.OR P4, PT, R0.reuse, 0x21, P4 ;  /* 0x000000210000780c */ /* 0x040fe20002781670 */
[----:B------:R-:W-:Y:S01]  /*2a40*/  CS2R R90, SRZ ;  /* 0x00000000005a7805 */ /* 0x000fe2000001ff00 */
[----:B------:R-:W-:Y:S01]  /*2a50*/  ISETP.LT.OR P3, PT, R0, 0x21, P3 ;  /* 0x000000210000780c */ /* 0x000fe20001f61670 */
[----:B------:R-:W-:Y:S01]  /*2a60*/  IMAD.SHL.U32 R0, R29, 0x40, RZ ;  /* 0x000000401d007824 */ /* 0x000fe200078e00ff */
[----:B------:R-:W-:Y:S01]  /*2a70*/  LEA.HI R230, R12, R8, RZ, 0x3 ;  /* 0x000000080ce67211 */ /* 0x000fe200078f18ff */
[----:B------:R-:W-:Y:S01]  /*2a80*/  IMAD.IADD R12, R9, 0x1, -R4 ;  /* 0x00000001090c7824 */ /* 0x000fe200078e0a04 */
[----:B------:R-:W-:Y:S01]  /*2a90*/  LOP3.LUT R5, R5, 0x8, RZ, 0xc0, !PT ;  /* 0x0000000805057812 */ /* 0x000fe200078ec0ff */
[----:B------:R-:W-:Y:S01]  /*2aa0*/  IMAD.SHL.U32 R9, R23, 0x8, RZ ;  /* 0x0000000817097824 */ /* 0x000fe200078e00ff */
[----:B------:R-:W-:Y:S01]  /*2ab0*/  LOP3.LUT R4, R0, 0x1c0, RZ, 0xc0, !PT ;  /* 0x000001c000047812 */ /* 0x000fe200078ec0ff */
[----:B------:R2:W-:Y:S01]  /*2ac0*/  LDGSTS.E.BYPASS.LTC128B.128 [R240+0x1e080], [R2.64+0x180], !P1 ;  /* 0x1e08018002f07fae */ /* 0x0005e2000c901d54 */
[----:B------:R-:W-:Y:S01]  /*2ad0*/  LEA.HI R0, R34, R166, RZ, 0x7 ;  /* 0x000000a622007211 */ /* 0x000fe200078f38ff */
[----:B------:R-:W-:Y:S01]  /*2ae0*/  CS2R R88, SRZ ;  /* 0x0000000000587805 */ /* 0x000fe2000001ff00 */
[----:B------:R-:W-:Y:S01]  /*2af0*/  SHF.R.U32.HI R7, RZ, 0x3, R4 ;  /* 0x00000003ff077819 */ /* 0x000fe20000011604 */
[----:B------:R-:W-:Y:S01]  /*2b00*/  CS2R R86, SRZ ;  /* 0x0000000000567805 */ /* 0x000fe2000001ff00 */
[----:B------:R-:W-:Y:S01]  /*2b10*/  SHF.R.S32.HI R0, RZ, 0x7, R0 ;  /* 0x00000007ff007819 */ /* 0x000fe20000011400 */
[----:B------:R-:W-:Y:S01]  /*2b20*/  CS2R R84, SRZ ;  /* 0x0000000000547805 */ /* 0x000fe2000001ff00 */
[----:B------:R-:W-:Y:S01]  /*2b30*/  LOP3.LUT R6, R4, 0x10, R6, 0xf8, !PT ;  /* 0x0000001004067812 */ /* 0x000fe200078ef806 */
[----:B------:R-:W-:Y:S01]  /*2b40*/  CS2R R82, SRZ ;  /* 0x0000000000527805 */ /* 0x000fe2000001ff00 */
[C---:B------:R-:W-:Y:S01]  /*2b50*/  LOP3.LUT R11, R7.reuse, R5, R4, 0x1e, !PT ;  /* 0x00000005070b7212 */ /* 0x040fe200078e1e04 */
[----:B------:R-:W-:Y:S01]  /*2b60*/  CS2R R80, SRZ ;  /* 0x0000000000507805 */ /* 0x000fe2000001ff00 */
[----:B------:R-:W-:Y:S01]  /*2b70*/  LEA.HI R4, R0, R0, RZ, 0x1 ;  /* 0x0000000000047211 */ /* 0x000fe200078f08ff */
[----:B------:R-:W-:Y:S01]  /*2b80*/  CS2R R78, SRZ ;  /* 0x00000000004e7805 */ /* 0x000fe2000001ff00 */
[C---:B------:R-:W-:Y:S01]  /*2b90*/  LOP3.LUT R10, R230.reuse, 0xfffffff8, RZ, 0xc0, !PT ;  /* 0xfffffff8e60a7812 */ /* 0x040fe200078ec0ff */
[----:B------:R-:W-:Y:S01]  /*2ba0*/  IMAD.SHL.U32 R230, R230, 0x40, RZ ;  /* 0x00000040e6e67824 */ /* 0x000fe200078e00ff */
[----:B------:R-:W-:Y:S01]  /*2bb0*/  LOP3.LUT R18, R7, R6, R5, 0x1e, !PT ;  /* 0x0000000607127212 */ /* 0x000fe200078e1e05 */
[----:B------:R-:W-:Y:S01]  /*2bc0*/  IMAD.SHL.U32 R5, R28, 0x20, RZ ;  /* 0x000000201c057824 */ /* 0x000fe200078e00ff */
[----:B------:R-:W-:Y:S01]  /*2bd0*/  LOP3.LUT R4, R4, 0x1ffffffe, RZ, 0xc0, !PT ;  /* 0x1ffffffe04047812 */ /* 0x000fe200078ec0ff */
[----:B------:R-:W-:Y:S01]  /*2be0*/  IMAD.SHL.U32 R6, R31, 0x40, RZ ;  /* 0x000000401f067824 */ /* 0x000fe200078e00ff */
[----:B------:R-:W-:Y:S01]  /*2bf0*/  IADD3 R36, R39, UR4, RZ ;  /* 0x0000000427247c10 */ /* 0x000fe2000fffe0ff */
[----:B------:R-:W-:Y:S01]  /*2c00*/  IMAD.IADD R16, R8, 0x1, -R10 ;  /* 0x0000000108107824 */ /* 0x000fe200078e0a0a */
[----:B------:R-:W-:Y:S01]  /*2c10*/  LOP3.LUT R5, R5, 0x20, RZ, 0xc0, !PT ;  /* 0x0000002005057812 */ /* 0x000fe200078ec0ff */
[----:B------:R-:W-:Y:S01]  /*2c20*/  IMAD.IADD R10, R0, 0x1, -R4 ;  /* 0x00000001000a7824 */ /* 0x000fe200078e0a04 */
[----:B------:R-:W-:Y:S01]  /*2c30*/  LEA R8, P1, R14, R2, 0x6 ;  /* 0x000000020e087211 */ /* 0x000fe200078230ff */
[----:B------:R-:W-:Y:S01]  /*2c40*/  IMAD.SHL.U32 R7, R0, 0x8, RZ ;  /* 0x0000000800077824 */ /* 0x000fe200078e00ff */
[----:B------:R-:W-:Y:S01]  /*2c50*/  LOP3.LUT R17, R5, 0x18, R9, 0xf8, !PT ;  /* 0x0000001805117812 */ /* 0x000fe200078ef809 */
[----:B------:R-:W-:Y:S01]  /*2c60*/  IMAD R4, R28, 0x2, R0 ;  /* 0x000000021c047824 */ /* 0x000fe200078e0200 */
[----:B------:R-:W-:Y:S01]  /*2c70*/  LOP3.LUT R0, R6, 0x1c0, RZ, 0xc0, !PT ;  /* 0x000001c006007812 */ /* 0x000fe200078ec0ff */
[----:B------:R-:W-:Y:S01]  /*2c80*/  IMAD.SHL.U32 R6, R19, 0x2, RZ ;  /* 0x0000000213067824 */ /* 0x000fe200078e00ff */
[----:B------:R-:W-:Y:S01]  /*2c90*/  LEA.HI.X R9, R14, R3, R15, 0x6, P1 ;  /* 0x000000030e097211 */ /* 0x000fe200008f340f */
[----:B--2---:R-:W-:Y:S01]  /*2ca0*/  IMAD.U32 R2, R4, 0x200, R11 ;  /* 0x0000020004027824 */ /* 0x004fe200078e000b */
[----:B------:R-:W-:Y:S01]  /*2cb0*/  LOP3.LUT R4, R0, 0x8, R7, 0xf8, !PT ;  /* 0x0000000800047812 */ /* 0x000fe200078ef807 */
[----:B------:R-:W-:Y:S01]  /*2cc0*/  ULDC.64 UR4, c[0x0][0x240] ;  /* 0x0000900000047ab9 */ /* 0x000fe20000000a00 */
[----:B------:R-:W-:Y:S01]  /*2cd0*/  SHF.R.U32.HI R3, RZ, 0x3, R0 ;  /* 0x00000003ff037819 */ /* 0x000fe20000011600 */
[----:B------:R2:W-:Y:S01]  /*2ce0*/  LDGSTS.E.BYPASS.LTC128B.128 [R240+0x19080], [R8.64], !P6 ;  /* 0x1908000008f07fae */ /* 0x0005e2000f101d54 */
[----:B------:R-:W-:Y:S01]  /*2cf0*/  IADD3 R0, P1, R38, UR19, RZ ;  /* 0x0000001326007c10 */ /* 0x000fe2000ff3e0ff */
[----:B------:R-:W-:Y:S01]  /*2d00*/  UIMAD UR4, UR9, UR4, URZ ;  /* 0x00000004090472a4 */ /* 0x000fe2000f8e023f */
[----:B------:R-:W-:Y:S01]  /*2d10*/  LOP3.LUT R7, R4, R3, RZ, 0x3c, !PT ;  /* 0x0000000304077212 */ /* 0x000fe200078e3cff */
[----:B------:R2:W-:Y:S01]  /*2d20*/  LDGSTS.E.BYPASS.LTC128B.128 [R240+0x1b080], [R8.64+0x80], !P5 ;  /* 0x1b08008008f07fae */ /* 0x0005e2000e901d54 */
[----:B------:R-:W-:Y:S01]  /*2d30*/  IADD3.X R3, R36, UR23, RZ, P1, !PT ;  /* 0x0000001724037c10 */ /* 0x000fe20008ffe4ff */
[----:B------:R-:W-:Y:S01]  /*2d40*/  UIMAD UR4, UR10, UR5, UR4 ;  /* 0x000000050a0472a4 */ /* 0x000fe2000f8e0204 */
[----:B------:R-:W-:Y:S01]  /*2d50*/  LEA R14, P1, R0, c[0x0][0x280], 0x2 ;  /* 0x0000a000000e7a11 */ /* 0x000fe200078210ff */
[----:B------:R2:W-:Y:S01]  /*2d60*/  LDGSTS.E.BYPASS.LTC128B.128 [R240+0x1d080], [R8.64+0x100], !P4 ;  /* 0x1d08010008f07fae */ /* 0x0005e2000e101d54 */
[----:B------:R-:W-:Y:S01]  /*2d70*/  ISETP.GE.AND P2, PT, R22, c[0x0][0x1fc], PT ;  /* 0x00007f0016007a0c */ /* 0x000fe20003f46270 */
[----:B------:R-:W-:Y:S01]  /*2d80*/  IMAD R22, R10, 0x4, R12 ;  /* 0x000000040a167824 */ /* 0x000fe200078e020c */
[----:B------:R-:W-:Y:S01]  /*2d90*/  LEA.HI.X R15, R0, c[0x0][0x284], R3, 0x2, P1 ;  /* 0x0000a100000f7a11 */ /* 0x000fe200008f1403 */
[----:B------:R-:W-:Y:S01]  /*2da0*/  IMAD.SHL.U32 R3, R20, 0x2, RZ ;  /* 0x0000000214037824 */ /* 0x000fe200078e00ff */
[----:B------:R-:W-:Y:S01]  /*2db0*/  LOP3.LUT R10, R6, 0x2, R24, 0xe2, !PT ;  /* 0x00000002060a7812 */ /* 0x000fe200078ee218 */
[----:B------:R-:W-:Y:S01]  /*2dc0*/  IMAD.SHL.U32 R12, R30, 0x400, RZ ;  /* 0x000004001e0c7824 */ /* 0x000fe200078e00ff */
[----:B------:R-:W-:Y:S01]  /*2dd0*/  LOP3.LUT R4, R35, 0x3ffffffc, RZ, 0xc0, !PT ;  /* 0x3ffffffc23047812 */ /* 0x000fe200078ec0ff */
[----:B------:R2:W-:Y:S01]  /*2de0*/  LDGSTS.E.BYPASS.LTC128B.128 [R240+0x1f080], [R8.64+0x180], !P3 ;  /* 0x1f08018008f07fae */ /* 0x0005e2000d901d54 */
[----:B------:R-:W-:Y:S01]  /*2df0*/  SHF.R.S32.HI R5, RZ, 0x2, R13 ;  /* 0x00000002ff057819 */ /* 0x000fe2000001140d */
[----:B------:R-:W-:Y:S01]  /*2e00*/  IMAD.MOV.U32 R13, RZ, RZ, 0x10 ;  /* 0x00000010ff0d7424 */ /* 0x000fe200078e00ff */
[----:B------:R-:W-:Y:S01]  /*2e10*/  SEL R6, RZ, 0x8, P2 ;  /* 0x00000008ff067807 */ /* 0x000fe20001000000 */
[----:B------:R-:W-:Y:S01]  /*2e20*/  IMAD.IADD R0, R166, 0x1, -R4 ;  /* 0x00000001a6007824 */ /* 0x000fe200078e0a04 */
[----:B------:R-:W-:Y:S01]  /*2e30*/  R2P PR, R16, 0x6 ;  /* 0x0000000610007804 */ /* 0x000fe20000000000 */
[----:B------:R-:W-:Y:S01]  /*2e40*/  IMAD R241, R30, 0x10, R5 ;  /* 0x000000101ef17824 */ /* 0x000fe200078e0205 */
[----:B------:R-:W-:Y:S01]  /*2e50*/  LOP3.LUT R3, R3, 0x2, R25, 0xe2, !PT ;  /* 0x0000000203037812 */ /* 0x000fe200078ee219 */
[----:B------:R-:W-:Y:S01]  /*2e60*/  IMAD R0, R0, 0x2, R12 ;  /* 0x0000000200007824 */ /* 0x000fe200078e020c */
[----:B------:R-:W-:Y:S01]  /*2e70*/  LOP3.LUT R243, R243, R10, R21, 0xfe, !PT ;  /* 0x0000000af3f37212 */ /* 0x000fe200078efe15 */
[----:B------:R-:W-:Y:S01]  /*2e80*/  IMAD.SHL.U32 R10, R28, 0x8, RZ ;  /* 0x000000081c0a7824 */ /* 0x000fe200078e00ff */
[----:B------:R-:W-:Y:S01]  /*2e90*/  SEL R5, R13, 0xfffffff0, !P1 ;  /* 0xfffffff00d057807 */ /* 0x000fe20004800000 */
[----:B------:R-:W-:Y:S01]  /*2ea0*/  IMAD.IADD R11, R7, 0x1, R0 ;  /* 0x00000001070b7824 */ /* 0x000fe200078e0200 */
[----:B------:R-:W-:Y:S01]  /*2eb0*/  SEL R4, R246, 0xffffffe0, !P2 ;  /* 0xffffffe0f6047807 */ /* 0x000fe20005000000 */
[----:B------:R3:W-:Y:S01]  /*2ec0*/  STL [R1+0x20], R36 ;  /* 0x0000202401007387 */ /* 0x0007e20000100800 */
[----:B------:R-:W-:Y:S01]  /*2ed0*/  LOP3.LUT R242, R6, R3, R242, 0xfe, !PT ;  /* 0x0000000306f27212 */ /* 0x000fe200078efef2 */
[----:B------:R-:W-:Y:S01]  /*2ee0*/  IMAD.SHL.U32 R6, R16, 0x40, RZ ;  /* 0x0000004010067824 */ /* 0x000fe200078e00ff */
[----:B------:R-:W-:Y:S01]  /*2ef0*/  R2P PR, R29, 0x6 ;  /* 0x000000061d007804 */ /* 0x000fe20000000000 */
[----:B------:R-:W-:Y:S01]  /*2f00*/  IMAD.SHL.U32 R244, R11, 0x2, RZ ;  /* 0x000000020bf47824 */ /* 0x000fe200078e00ff */
[----:B------:R-:W-:Y:S01]  /*2f10*/  LOP3.LUT R230, R230, 0xfffffe00, RZ, 0xc0, !PT ;  /* 0xfffffe00e6e67812 */ /* 0x000fe200078ec0ff */
[----:B------:R-:W-:Y:S01]  /*2f20*/  IMAD R0, R28, 0x200, R18 ;  /* 0x000002001c007824 */ /* 0x000fe200078e0212 */
[----:B------:R-:W-:Y:S01]  /*2f30*/  LOP3.LUT R6, R6, 0x1c0, RZ, 0xc0, !PT ;  /* 0x000001c006067812 */ /* 0x000fe200078ec0ff */
[----:B------:R-:W-:Y:S01]  /*2f40*/  IMAD.SHL.U32 R2, R2, 0x2, RZ ;  /* 0x0000000202027824 */ /* 0x000fe200078e00ff */
[----:B------:R-:W-:Y:S01]  /*2f50*/  SEL R3, R13, 0xfffffff0, !P1 ;  /* 0xfffffff00d037807 */ /* 0x000fe20004800000 */
[----:B------:R-:W-:Y:S01]  /*2f60*/  IMAD R236, R236, 0x400, R230 ;  /* 0x00000400ecec7824 */ /* 0x000fe200078e02e6 */
[----:B------:R-:W-:Y:S01]  /*2f70*/  SEL R228, R246, 0xffffffe0, !P2 ;  /* 0xffffffe0f6e47807 */ /* 0x000fe20005000000 */
[----:B------:R-:W-:Y:S01]  /*2f80*/  IMAD.SHL.U32 R235, R0, 0x2, RZ ;  /* 0x0000000200eb7824 */ /* 0x000fe200078e00ff */
[----:B------:R-:W-:Y:S01]  /*2f90*/  R2P PR, R31, 0x6 ;  /* 0x000000061f007804 */ /* 0x000fe20000000000 */
[----:B------:R-:W-:Y:S01]  /*2fa0*/  IMAD R3, R3, 0x2, R2 ;  /* 0x0000000203037824 */ /* 0x000fe200078e0202 */
[----:B------:R-:W-:Y:S01]  /*2fb0*/  ISETP.GE.AND P6, PT, R166, 0x10, PT ;  /* 0x00000010a600780c */ /* 0x000fe20003fc6270 */
[----:B------:R-:W-:Y:S01]  /*2fc0*/  IMAD.IADD R232, R0, 0x1, R228 ;  /* 0x0000000100e87824 */ /* 0x000fe200078e02e4 */
[----:B------:R-:W-:Y:S01]  /*2fd0*/  SHF.R.U32.HI R7, RZ, 0x3, R6 ;  /* 0x00000003ff077819 */ /* 0x000fe20000011606 */
[----:B------:R-:W-:Y:S01]  /*2fe0*/  IMAD R229, R228, 0x2, R2 ;  /* 0x00000002e4e57824 */ /* 0x000fe200078e0202 */
[----:B------:R-:W-:Y:S01]  /*2ff0*/  LOP3.LUT R10, R6, 0x8, R10, 0xf8, !PT ;  /* 0x00000008060a7812 */ /* 0x000fe200078ef80a */
[----:B------:R-:W-:Y:S01]  /*3000*/  CS2R R76, SRZ ;  /* 0x00000000004c7805 */ /* 0x000fe2000001ff00 */
[----:B------:R-:W-:Y:S01]  /*3010*/  LOP3.LUT R6, R7, R17, R6, 0x1e, !PT ;  /* 0x0000001107067212 */ /* 0x000fe200078e1e06 */
[----:B------:R-:W-:Y:S01]  /*3020*/  CS2R R74, SRZ ;  /* 0x00000000004a7805 */ /* 0x000fe2000001ff00 */
[----:B------:R-:W-:Y:S01]  /*3030*/  LOP3.LUT R7, R10, R7, RZ, 0x3c, !PT ;  /* 0x000000070a077212 */ /* 0x000fe200078e3cff */
[----:B------:R-:W-:Y:S01]  /*3040*/  CS2R R72, SRZ ;  /* 0x0000000000487805 */ /* 0x000fe2000001ff00 */
[-C--:B------:R-:W-:Y:S01]  /*3050*/  LOP3.LUT R6, R6, R230.reuse, RZ, 0xfc, !PT ;  /* 0x000000e606067212 */ /* 0x080fe200078efcff */
[----:B------:R-:W-:Y:S01]  /*3060*/  CS2R R70, SRZ ;  /* 0x0000000000467805 */ /* 0x000fe2000001ff00 */
[C---:B------:R-:W-:Y:S01]  /*3070*/  IADD3 R230, R7.reuse, R230, R12 ;  /* 0x000000e607e67210 */ /* 0x040fe20007ffe00c */
[----:B------:R-:W-:Y:S01]  /*3080*/  IMAD.IADD R236, R7, 0x1, R236 ;  /* 0x0000000107ec7824 */ /* 0x000fe200078e02ec */
[----:B------:R-:W-:Y:S01]  /*3090*/  IADD3 R10, R244, 0x20280, RZ ;  /* 0x00020280f40a7810 */ /* 0x000fe20007ffe0ff */
        /* <DEDUP_REMOVED lines=12> */
[----:B------:R-:W-:Y:S01]  /*3160*/  CS2R R66, SRZ ;  /* 0x0000000000427805 */ /* 0x000fe2000001ff00 */
[----:B------:R-:W0:Y:S01]  /*3170*/  LDGDEPBAR ;  /* 0x00000000000079af */ /* 0x000e220000000000 */
        /* <DEDUP_REMOVED lines=14> */
[----:B-1----:R-:W-:Y:S01]  /*3260*/  CS2R R38, SRZ ;  /* 0x0000000000267805 */ /* 0x002fe2000001ff00 */
[----:B---3--:R-:W-:Y:S01]  /*3270*/  CS2R R36, SRZ ;  /* 0x0000000000247805 */ /* 0x008fe2000001ff00 */
[----:B------:R-:W-:Y:S01]  /*3280*/  IADD3 R249, -R10, UR8, RZ ;  /* 0x000000080af97c10 */ /* 0x000fe2000fffe1ff */
[----:B------:R-:W-:Y:S01]  /*3290*/  IMAD.SHL.U32 R0, R6, 0x2, RZ ;  /* 0x0000000206007824 */ /* 0x000fe200078e00ff */
[----:B----4-:R-:W-:Y:S01]  /*32a0*/  IADD3 R7, R165, UR4, RZ ;  /* 0x00000004a5077c10 */ /* 0x010fe2000fffe0ff */
[----:B------:R-:W-:Y:S01]  /*32b0*/  IMAD R228, R228, 0x2, R3 ;  /* 0x00000002e4e47824 */ /* 0x000fe200078e0203 */
[----:B------:R-:W-:Y:S01]  /*32c0*/  USHF.L.U64.HI UR7, UR6, 0x5, UR7 ;  /* 0x0000000506077899 */ /* 0x000fe20008010207 */
[----:B------:R-:W-:Y:S01]  /*32d0*/  IMAD.SHL.U32 R232, R232, 0x2, RZ ;  /* 0x00000002e8e87824 */ /* 0x000fe200078e00ff */
[----:B------:R-:W-:Y:S01]  /*32e0*/  USHF.L.U32 UR6, UR6, 0x5, URZ ;  /* 0x0000000506067899 */ /* 0x000fe2000800063f */
[----:B------:R2:W-:Y:S01]  /*32f0*/  STL [R1+0x30], R7 ;  /* 0x0000300701007387 */ /* 0x0005e20000100800 */
[----:B------:R-:W-:-:S02]  /*3300*/  IMAD.IADD R246, R246, 0x1, R245 ;  /* 0x00000001f6f67824 */ /* 0x000fc400078e02f5 */
[C---:B------:R-:W-:Y:S02]  /*3310*/  IMAD R234, R4.reuse, 0x2, R230 ;  /* 0x0000000204ea7824 */ /* 0x040fe400078e02e6 */
[C---:B------:R-:W-:Y:S02]  /*3320*/  IMAD R239, R4.reuse, 0x2, R236 ;  /* 0x0000000204ef7824 */ /* 0x040fe400078e02ec */
[C---:B------:R-:W-:Y:S02]  /*3330*/  IMAD R233, R4.reuse, 0x2, R231 ;  /* 0x0000000204e97824 */ /* 0x040fe400078e02e7 */
[----:B------:R-:W-:Y:S02]  /*3340*/  IMAD R238, R4, 0x2, R237 ;  /* 0x0000000204ee7824 */ /* 0x000fe400078e02ed */
.L_x_1118:
        /* <DEDUP_REMOVED lines=497> */
[----:B------:R-:W-:Y:S02]  /*5260*/  ISETP.LT.OR P6, PT, R8, 0x1, !P5 ;  /* 0x000000010800780c */ /* 0x000fe40006fc1670 */
[----:B------:R-:W-:Y:S02]  /*5270*/  IADD3 R9, P3, P2, R250, UR4, R9 ;  /* 0x00000004fa097c10 */ /* 0x000fe4000fa7e009 */
[----:B------:R-:W-:Y:S02]  /*5280*/  ISETP.LT.OR P5, PT, R8, 0x21, !P5 ;  /* 0x000000210800780c */ /* 0x000fe40006fa1670 */
[----:B------:R-:W-:Y:S02]  /*5290*/  IADD3.X R16, R252, UR9, R16, P3, P2 ;  /* 0x00000009fc107c10 */ /* 0x000fe40009fe4410 */
[----:B------:R-:W-:Y:S05]  /*52a0*/  LEA R10, P3, R9, c[0x0][0x1f0], 0x1 ;  /* 0x00007c00090a7a11 */ /* 0x000fea00078608ff */
[----:B------:R-:W-:Y:S01]  /*52b0*/  @!PT LDS RZ, [RZ] ;  /* 0x00000000fffff984 */ /* 0x000fe20000000800 */
[----:B------:R-:W-:Y:S01]  /*52c0*/  @!PT LDS RZ, [RZ] ;  /* 0x00000000fffff984 */ /* 0x000fe20000000800 */
[----:B------:R-:W-:Y:S01]  /*52d0*/  @!PT LDS RZ, [RZ] ;  /* 0x00000000fffff984 */ /* 0x000fe20000000800 */
[----:B------:R1:W-:Y:S01]  /*52e0*/  LDGSTS.E.BYPASS.LTC128B.128 [R240+0x18080], [R12.64], !P6 ;  /* 0x180800000cf07fae */ /* 0x0003e2000f101d54 */
[----:B--2---:R-:W-:Y:S04]  /*52f0*/  IADD3 R11, P1, R202, UR5, RZ ;  /* 0x00000005ca0b7c10 */ /* 0x004fe8000ff3e0ff */
[----:B---3--:R-:W-:Y:S02]  /*5300*/  LEA.HI.X.SX32 R15, R15, R200, 0x1, P1 ;  /* 0x000000c80f0f7211 */ /* 0x008fe400008f0eff */
[----:B------:R-:W2:Y:S01]  /*5310*/  S2R R200, SR_TID.X ;  /* 0x0000000000c87919 */ /* 0x000ea20000002100 */
[C---:B------:R-:W-:Y:S02]  /*5320*/  ISETP.LT.OR P1, PT, R8.reuse, 0x1, !P4 ;  /* 0x000000010800780c */ /* 0x040fe40006721670 */
[C---:B------:R-:W-:Y:S02]  /*5330*/  LEA R14, P2, R11.reuse, c[0x0][0x280], 0x2 ;  /* 0x0000a0000b0e7a11 */ /* 0x040fe400078410ff */
[----:B------:R-:W-:Y:S02]  /*5340*/  ISETP.LT.OR P4, PT, R8, 0x21, !P4 ;  /* 0x000000210800780c */ /* 0x000fe40006781670 */
[----:B------:R-:W-:Y:S02]  /*5350*/  LEA.HI.X R15, R11, c[0x0][0x284], R15, 0x2, P2 ;  /* 0x0000a1000b0f7a11 */ /* 0x000fe400010f140f */
[----:B------:R-:W-:Y:S02]  /*5360*/  LOP3.LUT P2, RZ, R242, 0x4, RZ, 0xc0, !PT ;  /* 0x00000004f2ff7812 */ /* 0x000fe4000784c0ff */
[----:B------:R-:W-:Y:S02]  /*5370*/  LEA.HI.X R11, R9, c[0x0][0x1f4], R16, 0x1, P3 ;  /* 0x00007d00090b7a11 */ /* 0x000fe400018f0c10 */
[----:B------:R-:W-:Y:S01]  /*5380*/  ISETP.LT.OR P6, PT, R8, 0x1, !P2 ;  /* 0x000000010800780c */ /* 0x000fe200057c1670 */
[----:B------:R1:W-:Y:S01]  /*5390*/  LDGSTS.E.BYPASS.LTC128B.128 [R240+0x1a080], [R12.64+0x80], !P1 ;  /* 0x1a0800800cf07fae */ /* 0x0003e2000c901d54 */
[----:B------:R-:W-:Y:S02]  /*53a0*/  LOP3.LUT P3, RZ, R242, 0x8, RZ, 0xc0, !PT ;  /* 0x00000008f2ff7812 */ /* 0x000fe4000786c0ff */
[C---:B------:R-:W-:Y:S02]  /*53b0*/  ISETP.LT.OR P2, PT, R8.reuse, 0x21, !P2 ;  /* 0x000000210800780c */ /* 0x040fe40005741670 */
[C---:B------:R-:W-:Y:S02]  /*53c0*/  ISETP.LT.OR P1, PT, R8.reuse, 0x1, !P3 ;  /* 0x000000010800780c */ /* 0x040fe40005f21670 */
[----:B------:R-:W-:Y:S01]  /*53d0*/  ISETP.LT.OR P3, PT, R8, 0x21, !P3 ;  /* 0x000000210800780c */ /* 0x000fe20005f61670 */
[----:B--2---:R-:W-:Y:S04]  /*53e0*/  @!P0 IMAD.SHL.U32 R8, R200, 0x10, RZ ;  /* 0x00000010c8088824 */ /* 0x004fe800078e00ff */
[----:B------:R1:W-:Y:S06]  /*53f0*/  LDGSTS.E.BYPASS.LTC128B.128 [R240+0x1c080], [R12.64+0x100], !P6 ;  /* 0x1c0801000cf07fae */ /* 0x0003ec000f101d54 */
[----:B------:R1:W-:Y:S04]  /*5400*/  LDGSTS.E.BYPASS.LTC128B.128 [R240+0x1e080], [R12.64+0x180], !P1 ;  /* 0x1e0801800cf07fae */ /* 0x0003e8000c901d54 */
[----:B------:R1:W-:Y:S04]  /*5410*/  LDGSTS.E.BYPASS.LTC128B.128 [R240+0x19080], [R10.64], !P5 ;  /* 0x190800000af07fae */ /* 0x0003e8000e901d54 */
[----:B------:R1:W-:Y:S04]  /*5420*/  LDGSTS.E.BYPASS.LTC128B.128 [R240+0x1b080], [R10.64+0x80], !P4 ;  /* 0x1b0800800af07fae */ /* 0x0003e8000e101d54 */
[----:B------:R1:W-:Y:S04]  /*5430*/  LDGSTS.E.BYPASS.LTC128B.128 [R240+0x1d080], [R10.64+0x100], !P2 ;  /* 0x1d0801000af07fae */ /* 0x0003e8000d101d54 */
[----:B------:R1:W-:Y:S04]  /*5440*/  LDGSTS.E.BYPASS.LTC128B.128 [R240+0x1f080], [R10.64+0x180], !P3 ;  /* 0x1f0801800af07fae */ /* 0x0003e8000d901d54 */
[----:B------:R1:W-:Y:S02]  /*5450*/  @!P0 LDGSTS.E.BYPASS.LTC128B.128 [R8+0x20180], [R14.64] ;  /* 0x201800000e088fae */ /* 0x0003e4000b901d54 */
.L_x_1116:
        /* <DEDUP_REMOVED lines=148> */
.L_x_1117:
        /* <DEDUP_REMOVED lines=218> */
.L_x_1115:
[----:B------:R-:W-:Y:S05]  /*6b40*/  @P1 EXIT ;  /* 0x000000000000194d */ /* 0x000fea0003800000 */
[----:B------:R-:W-:Y:S02]  /*6b50*/  ULDC.64 UR4, c[0x0][0x360] ;  /* 0x0000d80000047ab9 */ /* 0x000fe40000000a00 */
[----:B------:R-:W-:Y:S02]  /*6b60*/  UISETP.NE.U32.AND UP0, UPT, URZ, UR4, UPT ;  /* 0x000000043f00728c */ /* 0x000fe4000bf05070 */
[----:B------:R-:W-:Y:S02]  /*6b70*/  ULDC.64 UR6, c[0x0][0x360] ;  /* 0x0000d80000067ab9 */ /* 0x000fe40000000a00 */
[----:B------:R-:W-:-:S06]  /*6b80*/  UISETP.NE.AND.EX UP0, UPT, URZ, UR5, UPT, UP0 ;  /* 0x000000053f00728c */ /* 0x000fcc000bf05300 */
[----:B------:R-:W-:-:S05]  /*6b90*/  PLOP3.LUT P0, PT, PT, PT, UP0, 0x80, 0x0 ;  /* 0x000000000000781c */ /* 0x000fca0003f0f008 */
[----:B------:R-:W-:Y:S02]  /*6ba0*/  @UP0 UMOV UR4, 0x4 ;  /* 0x0000000400040882 */ /* 0x000fe40000000000 */
[----:B------:R-:W-:-:S06]  /*6bb0*/  @UP0 UIMAD.WIDE UR4, UR16, UR4, UR6 ;  /* 0x00000004100402a5 */ /* 0x000fcc000f8e0206 */
[----:B------:R-:W-:Y:S02]  /*6bc0*/  IMAD.U32 R2, RZ, RZ, UR4 ;  /* 0x00000004ff027e24 */ /* 0x000fe4000f8e00ff */
[----:B------:R-:W-:-:S05]  /*6bd0*/  IMAD.U32 R3, RZ, RZ, UR5 ;  /* 0x00000005ff037e24 */ /* 0x000fca000f8e00ff */
[----:B------:R2:W3:Y:S01]  /*6be0*/  @P0 LDG.E R0, [R2.64] ;  /* 0x0000001402000981 */ /* 0x0004e2000c1e1900 */
[----:B------:R-:W-:-:S03]  /*6bf0*/  USHF.L.U32 UR18, UR18, 0xe, URZ ;  /* 0x0000000e12127899 */ /* 0x000fc6000800063f */
[----:B-1----:R-:W1:Y:S03]  /*6c00*/  S2R R4, SR_TID.X ;  /* 0x0000000000047919 */ /* 0x002e660000002100 */
[----:B--2---:R-:W-:Y:S01]  /*6c10*/  IMAD.U32 R2, RZ, RZ, UR18 ;  /* 0x00000012ff027e24 */ /* 0x004fe2000f8e00ff */
[----:B-1----:R-:W-:Y:S01]  /*6c20*/  SHF.R.S32.HI R3, RZ, 0x1f, R4 ;  /* 0x0000001fff037819 */ /* 0x002fe20000011404 */
[----:B------:R-:W-:Y:S06]  /*6c30*/  BAR.SYNC.DEFER_BLOCKING 0x1, 0x100 ;  /* 0x0044000000007b1d */ /* 0x000fec0000010000 */
[----:B---3--:R-:W1:Y:S02]  /*6c40*/  @P0 R2UR UR4, R0 ;  /* 0x00000000000403c2 */ /* 0x008e6400000e0000 */
[----:B-1----:R-:W-:-:S04]  /*6c50*/  @UP0 ULEA UR4, UR16, UR4, 0x6 ;  /* 0x0000000410040291 */ /* 0x002fc8000f8e303f */
[----:B------:R-:W-:-:S04]  /*6c60*/  @UP0 USHF.R.S32.HI UR8, URZ, 0x1f, UR4 ;  /* 0x0000001f3f080899 */ /* 0x000fc80008011404 */
[----:B------:R-:W-:-:S03]  /*6c70*/  @UP0 ULEA.HI UR8, UR8, UR4, URZ, 0x6 ;  /* 0x0000000408080291 */ /* 0x000fc6000f8f303f */
[----:B------:R-:W-:Y:S02]  /*6c80*/  ULDC.64 UR4, c[0x0][0x338] ;  /* 0x0000ce0000047ab9 */ /* 0x000fe40000000a00 */
[----:B------:R-:W-:Y:S02]  /*6c90*/  UISETP.NE.AND UP1, UPT, UR4, 0x1, UPT ;  /* 0x000000010400788c */ /* 0x000fe4000bf25270 */
[----:B------:R-:W-:Y:S02]  /*6ca0*/  @UP0 USHF.L.U32 UR8, UR8, 0x8, URZ ;  /* 0x0000000808080899 */ /* 0x000fe4000800063f */
[----:B------:R-:W-:Y:S02]  /*6cb0*/  UIMAD.WIDE.U32 UR6, UR17, UR5, URZ ;  /* 0x00000005110672a5 */ /* 0x000fe4000f8e003f */
[----:B------:R-:W-:Y:S02]  /*6cc0*/  @UP0 ULOP3.LUT UR8, UR8, 0xffffc000, URZ, 0xc0, !UPT ;  /* 0xffffc00008080892 */ /* 0x000fe4000f8ec03f */
[----:B------:R-:W-:-:S02]  /*6cd0*/  ULDC UR5, c[0x0][0x340] ;  /* 0x0000d00000057ab9 */ /* 0x000fc40000000800 */
[----:B------:R-:W-:Y:S02]  /*6ce0*/  @UP0 USHF.R.S32.HI UR9, URZ, 0x1f, UR8 ;  /* 0x0000001f3f090899 */ /* 0x000fe40008011408 */
[----:B------:R-:W-:Y:S02]  /*6cf0*/  USHF.R.S32.HI UR4, URZ, 0x1f, UR18 ;  /* 0x0000001f3f047899 */ /* 0x000fe40008011412 */
[----:B------:R-:W-:Y:S02]  /*6d00*/  @UP1 USHF.R.U32.HI UR17, URZ, UR5, UR7 ;  /* 0x000000053f111299 */ /* 0x000fe40008011607 */
[----:B------:R-:W-:Y:S02]  /*6d10*/  @!UP0 UMOV UR8, URZ ;  /* 0x0000003f00088c82 */ /* 0x000fe40008000000 */
[----:B------:R-:W-:Y:S01]  /*6d20*/  IADD3 R2, P1, P0, R2, UR8, R4 ;  /* 0x0000000802027c10 */ /* 0x000fe2000f83e004 */
[----:B------:R-:W-:Y:S01]  /*6d30*/  USHF.R.S32.HI UR8, URZ, 0x1f, UR17 ;  /* 0x0000001f3f087899 */ /* 0x000fe20008011411 */
[----:B------:R-:W-:Y:S01]  /*6d40*/  IMAD.U32 R0, RZ, RZ, UR4 ;  /* 0x00000004ff007e24 */ /* 0x000fe2000f8e00ff */
[----:B------:R-:W-:Y:S01]  /*6d50*/  ULDC.64 UR6, c[0x0][0x328] ;  /* 0x0000ca0000067ab9 */ /* 0x000fe20000000a00 */
[----:B------:R-:W-:Y:S01]  /*6d60*/  IMAD.U32 R4, RZ, RZ, UR17 ;  /* 0x00000011ff047e24 */ /* 0x000fe2000f8e00ff */
[----:B------:R-:W-:-:S02]  /*6d70*/  UIMAD UR6, UR8, UR6, URZ ;  /* 0x00000006080672a4 */ /* 0x000fc4000f8e023f */
[----:B------:R-:W-:Y:S02]  /*6d80*/  @!UP0 UMOV UR9, URZ ;  /* 0x0000003f00098c82 */ /* 0x000fe40008000000 */
[----:B------:R-:W-:Y:S01]  /*6d90*/  IADD3.X R3, R0, UR9, R3, P1, P0 ;  /* 0x0000000900037c10 */ /* 0x000fe20008fe0403 */
[----:B------:R-:W-:Y:S01]  /*6da0*/  ULDC.64 UR4, c[0x0][0x300] ;  /* 0x0000c00000047ab9 */ /* 0x000fe20000000a00 */
[----:B------:R-:W-:Y:S01]  /*6db0*/  IMAD.U32 R0, RZ, RZ, UR17 ;  /* 0x00000011ff007e24 */ /* 0x000fe2000f8e00ff */
[----:B------:R-:W-:Y:S02]  /*6dc0*/  UIMAD UR6, UR17, UR7, UR6 ;  /* 0x00000007110672a4 */ /* 0x000fe4000f8e0206 */
[----:B------:R-:W-:Y:S01]  /*6dd0*/  USHF.R.S32.HI UR7, URZ, 0x1f, UR16 ;  /* 0x0000001f3f077899 */ /* 0x000fe20008011410 */
[--C-:B------:R-:W-:Y:S01]  /*6de0*/  IMAD.WIDE.U32 R4, R4, c[0x0][0x328], R2.reuse ;  /* 0x0000ca0004047a25 */ /* 0x100fe200078e0002 */
[----:B------:R-:W-:Y:S02]  /*6df0*/  UIMAD UR8, UR8, UR4, URZ ;  /* 0x00000004080872a4 */ /* 0x000fe4000f8e023f */
[----:B------:R-:W-:Y:S01]  /*6e00*/  USEL UR16, UR16, URZ, !UP0 ;  /* 0x0000003f10107287 */ /* 0x000fe2000c000000 */
[----:B------:R-:W-:Y:S01]  /*6e10*/  IMAD.WIDE.U32 R2, R0, c[0x0][0x300], R2 ;  /* 0x0000c00000027a25 */ /* 0x000fe200078e0002 */
[----:B------:R-:W-:Y:S01]  /*6e20*/  USEL UR9, UR7, URZ, !UP0 ;  /* 0x0000003f07097287 */ /* 0x000fe2000c000000 */
[----:B------:R-:W-:Y:S01]  /*6e30*/  IADD3 R5, R5, UR6, RZ ;  /* 0x0000000605057c10 */ /* 0x000fe2000fffe0ff */
[----:B------:R-:W-:-:S02]  /*6e40*/  UIMAD UR8, UR17, UR5, UR8 ;  /* 0x00000005110872a4 */ /* 0x000fc4000f8e0208 */
[----:B------:R-:W-:Y:S01]  /*6e50*/  IMAD.U32 R8, RZ, RZ, UR16 ;  /* 0x00000010ff087e24 */ /* 0x000fe2000f8e00ff */
[----:B------:R-:W-:Y:S01]  /*6e60*/  ULDC.64 UR4, c[0x0][0x330] ;  /* 0x0000cc0000047ab9 */ /* 0x000fe20000000a00 */
[----:B------:R-:W-:Y:S01]  /*6e70*/  IMAD.U32 R6, RZ, RZ, UR16 ;  /* 0x00000010ff067e24 */ /* 0x000fe2000f8e00ff */
[----:B------:R-:W-:Y:S01]  /*6e80*/  UIMAD UR4, UR9, UR4, URZ ;  /* 0x00000004090472a4 */ /* 0x000fe2000f8e023f */
[----:B------:R-:W-:Y:S01]  /*6e90*/  IMAD.WIDE.U32 R8, R8, c[0x0][0x330], R4 ;  /* 0x0000cc0008087a25 */ /* 0x000fe200078e0004 */
[----:B------:R-:W-:Y:S01]  /*6ea0*/  ULDC.64 UR6, c[0x0][0x308] ;  /* 0x0000c20000067ab9 */ /* 0x000fe20000000a00 */
[----:B------:R-:W-:Y:S01]  /*6eb0*/  IADD3 R3, R3, UR8, RZ ;  /* 0x0000000803037c10 */ /* 0x000fe2000fffe0ff */
[----:B------:R-:W-:Y:S02]  /*6ec0*/  UIMAD UR4, UR16, UR5, UR4 ;  /* 0x00000005100472a4 */ /* 0x000fe4000f8e0204 */
[----:B------:R-:W-:Y:S01]  /*6ed0*/  LEA R4, P1, R8, c[0x0][0x310], 0x2 ;  /* 0x0000c40008047a11 */ /* 0x000fe200078210ff */
[----:B------:R-:W-:Y:S01]  /*6ee0*/  UIMAD UR6, UR9, UR6, URZ ;  /* 0x00000006090672a4 */ /* 0x000fe2000f8e023f */
[----:B------:R-:W-:-:S02]  /*6ef0*/  IMAD.WIDE.U32 R6, R6, c[0x0][0x308], R2 ;  /* 0x0000c20006067a25 */ /* 0x000fc400078e0002 */
[----:B------:R-:W-:Y:S01]  /*6f00*/  IADD3 R0, R9, UR4, RZ ;  /* 0x0000000409007c10 */ /* 0x000fe2000fffe0ff */
[----:B------:R-:W-:Y:S02]  /*6f10*/  UIMAD UR6, UR16, UR7, UR6 ;  /* 0x00000007100672a4 */ /* 0x000fe4000f8e0206 */
[----:B------:R-:W-:Y:S02]  /*6f20*/  LEA R2, P0, R6, c[0x0][0x2e8], 0x2 ;  /* 0x0000ba0006027a11 */ /* 0x000fe400078010ff */
[----:B------:R-:W-:Y:S02]  /*6f30*/  LEA.HI.X R5, R8, c[0x0][0x314], R0, 0x2, P1 ;  /* 0x0000c50008057a11 */ /* 0x000fe400008f1400 */
[----:B------:R-:W-:-:S03]  /*6f40*/  IADD3 R3, R7, UR6, RZ ;  /* 0x0000000607037c10 */ /* 0x000fc6000fffe0ff */
        /* <DEDUP_REMOVED lines=130> */
.L_x_1119:
        /* <DEDUP_REMOVED lines=9> */
.L_x_1174:


//--------------------- .text._ZN7cutlass13device_kernelIN5flash22FlashAttnBwdPreprocessIN4cute5tupleIJNS3_1CILi64EEENS5_ILi256EEEEEENS_6half_tEfNS_4arch4Sm80ELb1ELb1EEEEEvNT_6ParamsE --------------------------
	.section	.text._ZN7cutlass13device_kernelIN5flash22FlashAttnBwdPreprocessIN4cute5tupleIJNS3_1CILi64EEENS5_ILi256EEEEEENS_6half_tEfNS_4arch4Sm80ELb1ELb1EEEEEvNT_6ParamsE,"ax",@progbits
	.sectioninfo	@"SHI_REGISTERS=103"
	.align	128
.text._ZN7cutlass13device_kernelIN5flash22FlashAttnBwdPreprocessIN4cute5tupleIJNS3_1CILi64EEENS5_ILi256EEEEEENS_6half_tEfNS_4arch4Sm80ELb1ELb1EEEEEvNT_6ParamsE:
        .type           _ZN7cutlass13device_kernelIN5flash22FlashAttnBwdPreprocessIN4cute5tupleIJNS3_1CILi64EEENS5_ILi256EEEEEENS_6half_tEfNS_4arch4Sm80ELb1ELb1EEEEEvNT_6ParamsE,@function
        .size           _ZN7cutlass13device_kernelIN5flash22FlashAttnBwdPreprocessIN4cute5tupleIJNS3_1CILi64EEENS5_ILi256EEEEEENS_6half_tEfNS_4arch4Sm80ELb1ELb1EEEEEvNT_6ParamsE,(.L_x_1175 - _ZN7cutlass13device_kernelIN5flash22FlashAttnBwdPreprocessIN4cute5tupleIJNS3_1CILi64EEENS5_ILi256EEEEEENS_6half_tEfNS_4arch4Sm80ELb1ELb1EEEEEvNT_6ParamsE)
        .other          _ZN7cutlass13device_kernelIN5flash22FlashAttnBwdPreprocessIN4cute5tupleIJNS3_1CILi64EEENS5_ILi256EEEEEENS_6half_tEfNS_4arch4Sm80ELb1ELb1EEEEEvNT_6ParamsE,@"STO_CUDA_ENTRY STV_DEFAULT"
_ZN7cutlass13device_kernelIN5flash22FlashAttnBwdPreprocessIN4cute5tupleIJNS3_1CILi64EEENS5_ILi256EEEEEENS_6half_tEfNS_4arch4Sm80ELb1ELb1EEEEEvNT_6ParamsE:
[----:B------:R-:W-:Y:S02]  /*0000*/  IMAD.MOV.U32 R1, RZ, RZ, c[0x0][0x28] ;  /* 0x00000a00ff017624 */ /* 0x000fe400078e00ff */
[----:B------:R-:W0:Y:S01]  /*0010*/  S2UR UR12, SR_CTAID.Z ;  /* 0x00000000000c79c3 */ /* 0x000e220000002700 */
[----:B------:R-:W-:Y:S02]  /*0020*/  ULDC.64 UR4, c[0x0][0x240] ;  /* 0x0000900000047ab9 */ /* 0x000fe40000000a00 */
[----:B------:R-:W-:Y:S02]  /*0030*/  UISETP.NE.U32.AND UP0, UPT, URZ, UR4, UPT ;  /* 0x000000043f00728c */ /* 0x000fe4000bf05070 */
[----:B------:R-:W-:Y:S02]  /*0040*/  UMOV UR13, 0x4 ;  /* 0x00000004000d7882 */ /* 0x000fe40000000000 */
[----:B------:R-:W-:Y:S02]  /*0050*/  UISETP.NE.AND.EX UP0, UPT, URZ, UR5, UPT, UP0 ;  /* 0x000000053f00728c */ /* 0x000fe4000bf05300 */
[----:B------:R-:W-:Y:S02]  /*0060*/  ULDC.64 UR10, c[0x0][0x118] ;  /* 0x00004600000a7ab9 */ /* 0x000fe40000000a00 */
[----:B------:R-:W-:-:S02]  /*0070*/  ULDC.64 UR4, c[0x0][0x240] ;  /* 0x0000900000047ab9 */ /* 0x000fc40000000a00 */
[----:B------:R-:W-:Y:S01]  /*0080*/  PLOP3.LUT P0, PT, PT, PT, UP0, 0x80, 0x0 ;  /* 0x000000000000781c */ /* 0x000fe20003f0f008 */
[----:B0-----:R-:W-:-:S06]  /*0090*/  UIMAD.WIDE UR4, UR12, UR13, UR4 ;  /* 0x0000000d0c0472a5 */ /* 0x001fcc000f8e0204 */
[----:B------:R-:W-:Y:S01]  /*00a0*/  IMAD.U32 R2, RZ, RZ, UR4 ;  /* 0x00000004ff027e24 */ /* 0x000fe2000f8e00ff */
[----:B------:R-:W-:Y:S01]  /*00b0*/  MOV R3, UR5 ;  /* 0x0000000500037c02 */ /* 0x000fe20008000f00 */
[----:B------:R-:W-:-:S04]  /*00c0*/  ULDC.64 UR4, c[0x0][0x248] ;  /* 0x0000920000047ab9 */ /* 0x000fc80000000a00 */
[----:B------:R-:W2:Y:S01]  /*00d0*/  @P0 LDG.E R0, [R2.64] ;  /* 0x0000000a02000981 */ /* 0x000ea2000c1e1900 */
[----:B------:R-:W-:-:S04]  /*00e0*/  UISETP.NE.U32.AND UP1, UPT, URZ, UR4, UPT ;  /* 0x000000043f00728c */ /* 0x000fc8000bf25070 */
[----:B------:R-:W-:-:S03]  /*00f0*/  UISETP.NE.AND.EX UP1, UPT, URZ, UR5, UPT, UP1 ;  /* 0x000000053f00728c */ /* 0x000fc6000bf25310 */
[----:B------:R-:W-:-:S03]  /*0100*/  ULDC.64 UR4, c[0x0][0x248] ;  /* 0x0000920000047ab9 */ /* 0x000fc60000000a00 */
[----:B------:R-:W-:-:S05]  /*0110*/  PLOP3.LUT P1, PT, PT, PT, UP1, 0x80, 0x0 ;  /* 0x000000000000781c */ /* 0x000fca0003f2f018 */
[----:B------:R-:W-:-:S06]  /*0120*/  @UP1 UIMAD.WIDE UR4, UR12, UR13, UR4 ;  /* 0x0000000d0c0412a5 */ /* 0x000fcc000f8e0204 */
[----:B------:R-:W-:Y:S01]  /*0130*/  IMAD.U32 R4, RZ, RZ, UR4 ;  /* 0x00000004ff047e24 */ /* 0x000fe2000f8e00ff */
[----:B------:R-:W-:-:S05]  /*0140*/  MOV R5, UR5 ;  /* 0x0000000500057c02 */ /* 0x000fca0008000f00 */
[----:B------:R-:W3:Y:S01]  /*0150*/  @P1 LDG.E R4, [R4.64] ;  /* 0x0000000a04041981 */ /* 0x000ee2000c1e1900 */
[----:B------:R-:W-:Y:S01]  /*0160*/  ULDC UR8, c[0x0][0x168] ;  /* 0x00005a0000087ab9 */ /* 0x000fe20000000800 */
[----:B------:R-:W0:Y:S01]  /*0170*/  S2UR UR14, SR_CTAID.X ;  /* 0x00000000000e79c3 */ /* 0x000e220000002500 */
[----:B------:R-:W-:Y:S02]  /*0180*/  UMOV UR6, URZ ;  /* 0x0000003f00067c82 */ /* 0x000fe40008000000 */
[----:B------:R-:W-:-:S05]  /*0190*/  UMOV UR7, URZ ;  /* 0x0000003f00077c82 */ /* 0x000fca0008000000 */
[----:B------:R-:W1:Y:S08]  /*01a0*/  S2UR UR15, SR_CTAID.Y ;  /* 0x00000000000f79c3 */ /* 0x000e700000002600 */
[----:B--2---:R-:W2:Y:S02]  /*01b0*/  @P0 R2UR UR9, R0 ;  /* 0x00000000000903c2 */ /* 0x004ea400000e0000 */
[----:B--2---:R-:W-:-:S02]  /*01c0*/  @UP0 ULEA UR4, UR12, UR9, 0x6 ;  /* 0x000000090c040291 */ /* 0x004fc4000f8e303f */
[----:B------:R-:W-:Y:S02]  /*01d0*/  @UP0 USHF.R.S32.HI UR16, URZ, 0x1f, UR9 ;  /* 0x0000001f3f100899 */ /* 0x000fe40008011409 */
[----:B------:R-:W-:Y:S02]  /*01e0*/  @UP0 USHF.R.S32.HI UR5, URZ, 0x1f, UR4 ;  /* 0x0000001f3f050899 */ /* 0x000fe40008011404 */
[----:B---3--:R2:W3:Y:S01]  /*01f0*/  @P1 R2UR UR8, R4 ;  /* 0x00000000040813c2 */ /* 0x0084e200000e0000 */
[----:B------:R-:W-:Y:S02]  /*0200*/  @UP0 UMOV UR6, UR9 ;  /* 0x0000000900060c82 */ /* 0x000fe40008000000 */
[----:B------:R-:W-:Y:S02]  /*0210*/  @UP0 ULEA.HI UR5, UR5, UR4, URZ, 0x6 ;  /* 0x0000000405050291 */ /* 0x000fe4000f8f303f */
[----:B------:R-:W-:Y:S02]  /*0220*/  @UP0 UMOV UR7, UR16 ;  /* 0x0000001000070c82 */ /* 0x000fe40008000000 */
[----:B------:R-:W-:-:S02]  /*0230*/  UMOV UR4, URZ ;  /* 0x0000003f00047c82 */ /* 0x000fc40008000000 */
[----:B------:R-:W-:Y:S01]  /*0240*/  @UP0 ULOP3.LUT UR4, UR5, 0xffffffc0, URZ, 0xc0, !UPT ;  /* 0xffffffc005040892 */ /* 0x000fe2000f8ec03f */
[----:B------:R-:W-:Y:S06]  /*0250*/  @P1 BRA `(.L_x_1120) ;  /* 0x0000006000001947 */ /* 0x000fec0003800000 */
[----:B012---:R-:W-:Y:S05]  /*0260*/  @!P0 BRA `(.L_x_1120) ;  /* 0x0000005000008947 */ /* 0x007fea0003800000 */
[----:B------:R-:W2:Y:S04]  /*0270*/  LDG.E R4, [R2.64] ;  /* 0x0000000a02047981 */ /* 0x000ea8000c1e1900 */
[----:B------:R-:W4:Y:S01]  /*0280*/  LDG.E R0, [R2.64+0x4] ;  /* 0x0000040a02007981 */ /* 0x000f22000c1e1900 */
[----:B--2---:R-:W0:Y:S08]  /*0290*/  R2UR UR5, R4 ;  /* 0x00000000040573c2 */ /* 0x004e3000000e0000 */
[----:B---34-:R-:W0:Y:S02]  /*02a0*/  R2UR UR8, R0 ;  /* 0x00000000000873c2 */ /* 0x018e2400000e0000 */
[----:B0-----:R-:W-:-:S06]  /*02b0*/  UIADD3 UR8, -UR5, UR8, URZ ;  /* 0x0000000805087290 */ /* 0x001fcc000fffe13f */
.L_x_1120:
[----:B012---:R-:W-:Y:S01]  /*02c0*/  ULDC.64 UR18, c[0x0][0x240] ;  /* 0x0000900000127ab9 */ /* 0x007fe20000000a00 */
[----:B---3--:R-:W-:Y:S01]  /*02d0*/  IMAD.U32 R0, RZ, RZ, UR8 ;  /* 0x00000008ff007e24 */ /* 0x008fe2000f8e00ff */
[----:B------:R-:W-:Y:S01]  /*02e0*/  UISETP.NE.U32.AND UP0, UPT, URZ, UR18, UPT ;  /* 0x000000123f00728c */ /* 0x000fe2000bf05070 */
[----:B------:R-:W0:Y:S01]  /*02f0*/  S2R R46, SR_TID.X ;  /* 0x00000000002e7919 */ /* 0x000e220000002100 */
[----:B------:R-:W-:-:S02]  /*0300*/  USHF.L.U32 UR17, UR14, 0x6, URZ ;  /* 0x000000060e117899 */ /* 0x000fc4000800063f */
[----:B------:R-:W-:-:S04]  /*0310*/  UISETP.NE.AND.EX UP0, UPT, URZ, UR19, UPT, UP0 ;  /* 0x000000133f00728c */ /* 0x000fc8000bf05300 */
[----:B------:R-:W-:Y:S02]  /*0320*/  ISETP.LE.AND P1, PT, R0, UR17, PT ;  /* 0x0000001100007c0c */ /* 0x000fe4000bf23270 */
[----:B------:R-:W-:-:S13]  /*0330*/  PLOP3.LUT P0, PT, PT, PT, UP0, 0x80, 0x0 ;  /* 0x000000000000781c */ /* 0x000fda0003f0f008 */
[----:B------:R-:W-:Y:S05]  /*0340*/  @P0 EXIT P1 ;  /* 0x000000000000094d */ /* 0x000fea0000800000 */
[----:B------:R-:W-:Y:S01]  /*0350*/  UIADD3 UR9, -UR17, UR8, URZ ;  /* 0x0000000811097290 */ /* 0x000fe2000fffe13f */
[----:B------:R-:W-:Y:S01]  /*0360*/  MOV R2, UR6 ;  /* 0x0000000600027c02 */ /* 0x000fe20008000f00 */
[----:B------:R-:W-:Y:S01]  /*0370*/  USHF.R.S32.HI UR16, URZ, 0x1f, UR15 ;  /* 0x0000001f3f107899 */ /* 0x000fe2000801140f */
[----:B------:R-:W-:Y:S01]  /*0380*/  MOV R0, UR17 ;  /* 0x0000001100007c02 */ /* 0x000fe20008000f00 */
[----:B------:R-:W-:Y:S01]  /*0390*/  IMAD.U32 R3, RZ, RZ, UR7 ;  /* 0x00000007ff037e24 */ /* 0x000fe2000f8e00ff */
[----:B------:R-:W-:Y:S01]  /*03a0*/  USHF.R.S32.HI UR5, URZ, 0x1f, UR12 ;  /* 0x0000001f3f057899 */ /* 0x000fe2000801140c */
[C---:B0-----:R-:W-:Y:S01]  /*03b0*/  ISETP.GE.AND P0, PT, R46.reuse, UR9, PT ;  /* 0x000000092e007c0c */ /* 0x041fe2000bf06270 */
[----:B------:R-:W-:Y:S01]  /*03c0*/  IMAD.U32 R7, RZ, RZ, UR15 ;  /* 0x0000000fff077e24 */ /* 0x000fe2000f8e00ff */
[----:B------:R-:W-:Y:S01]  /*03d0*/  MOV R5, UR15 ;  /* 0x0000000f00057c02 */ /* 0x000fe20008000f00 */
[----:B------:R-:W-:Y:S01]  /*03e0*/  IMAD.U32 R4, RZ, RZ, UR16 ;  /* 0x00000010ff047e24 */ /* 0x000fe2000f8e00ff */
[----:B------:R-:W-:Y:S01]  /*03f0*/  ISETP.GT.OR P0, PT, R46, 0x3f, P0 ;  /* 0x0000003f2e00780c */ /* 0x000fe20000704670 */
[----:B------:R-:W-:Y:S01]  /*0400*/  USEL UR5, UR5, URZ, !UP0 ;  /* 0x0000003f05057287 */ /* 0x000fe2000c000000 */
[----:B------:R-:W-:Y:S01]  /*0410*/  IMAD.MOV.U32 R77, RZ, RZ, 0x7f800000 ;  /* 0x7f800000ff4d7424 */ /* 0x000fe200078e00ff */
[----:B------:R-:W-:Y:S01]  /*0420*/  USEL UR18, UR12, URZ, !UP0 ;  /* 0x0000003f0c127287 */ /* 0x000fe2000c000000 */
[----:B------:R-:W-:-:S05]  /*0430*/  SHF.R.S32.HI R21, RZ, 0x1f, R46 ;  /* 0x0000001fff157819 */ /* 0x000fca000001142e */
[----:B------:R-:W-:-:S04]  /*0440*/  IMAD.U32 R9, RZ, RZ, UR18 ;  /* 0x00000012ff097e24 */ /* 0x000fc8000f8e00ff */
[----:B------:R-:W-:Y:S01]  /*0450*/  @!P0 IADD3 R2, P1, P2, R2, UR17, R46 ;  /* 0x0000001102028c10 */ /* 0x000fe2000fa3e02e */
[----:B------:R-:W-:Y:S01]  /*0460*/  @!P0 IMAD R4, R4, c[0x0][0x1e0], RZ ;  /* 0x0000780004048a24 */ /* 0x000fe200078e02ff */
[----:B------:R-:W-:Y:S02]  /*0470*/  @!P0 SHF.R.S32.HI R0, RZ, 0x1f, R0 ;  /* 0x0000001fff008819 */ /* 0x000fe40000011400 */
[----:B------:R-:W-:Y:S01]  /*0480*/  @!P0 SHF.R.S32.HI R3, RZ, 0x1f, R46 ;  /* 0x0000001fff038819 */ /* 0x000fe2000001142e */
[----:B------:R-:W-:-:S03]  /*0490*/  @!P0 IMAD R5, R5, c[0x0][0x1e4], R4 ;  /* 0x0000790005058a24 */ /* 0x000fc600078e0204 */
[----:B------:R-:W-:Y:S02]  /*04a0*/  @!P0 IADD3.X R3, R0, UR7, R3, P1, P2 ;  /* 0x0000000700038c10 */ /* 0x000fe40008fe4403 */
[----:B------:R-:W-:-:S03]  /*04b0*/  MOV R0, UR5 ;  /* 0x0000000500007c02 */ /* 0x000fc60008000f00 */
[----:B------:R-:W-:-:S04]  /*04c0*/  @!P0 IMAD.WIDE.U32 R2, R7, c[0x0][0x1e0], R2 ;  /* 0x0000780007028a25 */ /* 0x000fc800078e0002 */
[----:B------:R-:W-:Y:S01]  /*04d0*/  @!P0 IMAD R0, R0, c[0x0][0x1e8], RZ ;  /* 0x00007a0000008a24 */ /* 0x000fe200078e02ff */
[----:B------:R-:W-:Y:S01]  /*04e0*/  @!P0 IADD3 R3, R3, R5, RZ ;  /* 0x0000000503038210 */ /* 0x000fe20007ffe0ff */
[----:B------:R-:W-:Y:S02]  /*04f0*/  IMAD.U32 R7, RZ, RZ, UR18 ;  /* 0x00000012ff077e24 */ /* 0x000fe4000f8e00ff */
[----:B------:R-:W-:Y:S02]  /*0500*/  @!P0 IMAD R5, R9, c[0x0][0x1ec], R0 ;  /* 0x00007b0009058a24 */ /* 0x000fe400078e0200 */
[----:B------:R-:W-:Y:S01]  /*0510*/  @!P0 IMAD.WIDE.U32 R2, R7, c[0x0][0x1e8], R2 ;  /* 0x00007a0007028a25 */ /* 0x000fe200078e0002 */
[----:B------:R-:W-:-:S04]  /*0520*/  LEA.HI R21, R21, R46, RZ, 0x4 ;  /* 0x0000002e15157211 */ /* 0x000fc800078f20ff */
[----:B------:R-:W-:Y:S02]  /*0530*/  @!P0 IADD3 R3, R3, R5, RZ ;  /* 0x0000000503038210 */ /* 0x000fe40007ffe0ff */
[C---:B------:R-:W-:Y:S02]  /*0540*/  @!P0 LEA R4, P1, R2.reuse, c[0x0][0x1d8], 0x2 ;  /* 0x0000760002048a11 */ /* 0x040fe400078210ff */
[----:B------:R-:W-:Y:S02]  /*0550*/  SHF.R.S32.HI R45, RZ, 0x4, R21 ;  /* 0x00000004ff2d7819 */ /* 0x000fe40000011415 */
[----:B------:R-:W-:Y:S02]  /*0560*/  @!P0 LEA.HI.X R5, R2, c[0x0][0x1dc], R3, 0x2, P1 ;  /* 0x0000770002058a11 */ /* 0x000fe400008f1403 */
[C---:B------:R-:W-:Y:S02]  /*0570*/  ISETP.GE.AND P1, PT, R45.reuse, UR9, PT ;  /* 0x000000092d007c0c */ /* 0x040fe4000bf26270 */
[----:B------:R-:W-:Y:S01]  /*0580*/  SHF.R.S32.HI R44, RZ, 0x1f, R45 ;  /* 0x0000001fff2c7819 */ /* 0x000fe2000001142d */
[----:B------:R0:W5:Y:S01]  /*0590*/  @!P0 LDG.E R77, [R4.64] ;  /* 0x0000000a044d8981 */ /* 0x000162000c1e1900 */
[----:B------:R-:W-:Y:S01]  /*05a0*/  IADD3 R2, P0, R45, UR6, RZ ;  /* 0x000000062d027c10 */ /* 0x000fe2000ff1e0ff */
[----:B------:R-:W-:Y:S01]  /*05b0*/  BSSY B0, `(.L_x_1121) ;  /* 0x0000024000007945 */ /* 0x000fe20003800000 */
[----:B------:R-:W-:Y:S01]  /*05c0*/  MOV R7, UR14 ;  /* 0x0000000e00077c02 */ /* 0x000fe20008000f00 */
[----:B------:R-:W-:Y:S01]  /*05d0*/  CS2R R72, SRZ ;  /* 0x0000000000487805 */ /* 0x000fe2000001ff00 */
[----:B------:R-:W-:Y:S01]  /*05e0*/  IADD3.X R3, R44, UR7, RZ, P0, !PT ;  /* 0x000000072c037c10 */ /* 0x000fe200087fe4ff */
[----:B------:R-:W-:Y:S01]  /*05f0*/  CS2R R74, SRZ ;  /* 0x00000000004a7805 */ /* 0x000fe2000001ff00 */
[----:B------:R-:W-:-:S03]  /*0600*/  LOP3.LUT R9, R21, 0xfffffff0, RZ, 0xc0, !PT ;  /* 0xfffffff015097812 */ /* 0x000fc600078ec0ff */
[----:B------:R-:W-:Y:S01]  /*0610*/  IMAD.WIDE R2, R7, 0x40, R2 ;  /* 0x0000004007027825 */ /* 0x000fe200078e0202 */
[----:B0-----:R-:W-:Y:S01]  /*0620*/  CS2R R4, SRZ ;  /* 0x0000000000047805 */ /* 0x001fe2000001ff00 */
[----:B------:R-:W-:Y:S02]  /*0630*/  CS2R R6, SRZ ;  /* 0x0000000000067805 */ /* 0x000fe4000001ff00 */
[----:B------:R-:W-:Y:S01]  /*0640*/  IMAD.IADD R42, R46, 0x1, -R9 ;  /* 0x000000012e2a7824 */ /* 0x000fe200078e0a09 */
[----:B------:R-:W-:Y:S05]  /*0650*/  @P1 BRA `(.L_x_1122) ;  /* 0x0000019000001947 */ /* 0x000fea0003800000 */
[----:B------:R-:W-:Y:S01]  /*0660*/  SHF.L.U32 R10, R42, 0x3, RZ ;  /* 0x000000032a0a7819 */ /* 0x000fe200000006ff */
[----:B------:R-:W-:Y:S01]  /*0670*/  ULDC.64 UR6, c[0x0][0x180] ;  /* 0x0000600000067ab9 */ /* 0x000fe20000000a00 */
[----:B------:R-:W-:Y:S01]  /*0680*/  IMAD.U32 R9, RZ, RZ, UR15 ;  /* 0x0000000fff097e24 */ /* 0x000fe2000f8e00ff */
[----:B------:R-:W-:Y:S01]  /*0690*/  UIMAD UR6, UR16, UR6, URZ ;  /* 0x00000006100672a4 */ /* 0x000fe2000f8e023f */
[--C-:B------:R-:W-:Y:S01]  /*06a0*/  SHF.R.S32.HI R11, RZ, 0x1f, R10.reuse ;  /* 0x0000001fff0b7819 */ /* 0x100fe2000001140a */
[----:B------:R-:W-:Y:S01]  /*06b0*/  ULDC.64 UR20, c[0x0][0x188] ;  /* 0x0000620000147ab9 */ /* 0x000fe20000000a00 */
[C---:B------:R-:W-:Y:S01]  /*06c0*/  IADD3 R0, R10.reuse, 0x80, RZ ;  /* 0x000000800a007810 */ /* 0x040fe20007ffe0ff */
[----:B------:R-:W-:Y:S01]  /*06d0*/  UIMAD UR6, UR15, UR7, UR6 ;  /* 0x000000070f0672a4 */ /* 0x000fe2000f8e0206 */
[----:B------:R-:W-:Y:S01]  /*06e0*/  ISETP.GE.AND P0, PT, R10, c[0x0][0x16c], PT ;  /* 0x00005b000a007a0c */ /* 0x000fe20003f06270 */
[----:B------:R-:W-:Y:S01]  /*06f0*/  IMAD.WIDE.U32 R8, R9, c[0x0][0x180], R10 ;  /* 0x0000600009087a25 */ /* 0x000fe200078e000a */
[----:B------:R-:W-:Y:S01]  /*0700*/  UIMAD UR7, UR5, UR20, URZ ;  /* 0x00000014050772a4 */ /* 0x000fe2000f8e023f */
[----:B------:R-:W-:-:S02]  /*0710*/  MOV R11, UR18 ;  /* 0x00000012000b7c02 */ /* 0x000fc40008000f00 */
[----:B------:R-:W-:Y:S01]  /*0720*/  ISETP.GE.AND P2, PT, R0, c[0x0][0x16c], PT ;  /* 0x00005b0000007a0c */ /* 0x000fe20003f46270 */
[----:B------:R-:W-:Y:S01]  /*0730*/  UIMAD UR7, UR18, UR21, UR7 ;  /* 0x00000015120772a4 */ /* 0x000fe2000f8e0207 */
[----:B------:R-:W-:-:S05]  /*0740*/  IADD3 R9, R9, UR6, RZ ;  /* 0x0000000609097c10 */ /* 0x000fca000fffe0ff */
[----:B------:R-:W-:-:S04]  /*0750*/  IMAD.WIDE.U32 R8, R11, c[0x0][0x188], R8 ;  /* 0x000062000b087a25 */ /* 0x000fc800078e0008 */
[----:B------:R-:W-:Y:S01]  /*0760*/  IMAD R11, R3, c[0x0][0x178], RZ ;  /* 0x00005e00030b7a24 */ /* 0x000fe200078e02ff */
[----:B------:R-:W-:-:S03]  /*0770*/  IADD3 R9, R9, UR7, RZ ;  /* 0x0000000709097c10 */ /* 0x000fc6000fffe0ff */
[C---:B------:R-:W-:Y:S02]  /*0780*/  IMAD R11, R2.reuse, c[0x0][0x17c], R11 ;  /* 0x00005f00020b7a24 */ /* 0x040fe400078e020b */
[----:B------:R-:W-:-:S04]  /*0790*/  IMAD.WIDE.U32 R8, R2, c[0x0][0x178], R8 ;  /* 0x00005e0002087a25 */ /* 0x000fc800078e0008 */
[----:B------:R-:W-:Y:S01]  /*07a0*/  IMAD.IADD R9, R9, 0x1, R11 ;  /* 0x0000000109097824 */ /* 0x000fe200078e020b */
[----:B------:R-:W-:-:S04]  /*07b0*/  LEA R10, P3, R8, c[0x0][0x160], 0x1 ;  /* 0x00005800080a7a11 */ /* 0x000fc800078608ff */
[----:B------:R-:W-:-:S05]  /*07c0*/  LEA.HI.X R11, R8, c[0x0][0x164], R9, 0x1, P3 ;  /* 0x00005900080b7a11 */ /* 0x000fca00018f0c09 */
[----:B------:R0:W5:Y:S04]  /*07d0*/  @!P0 LDG.E.128 R72, [R10.64] ;  /* 0x0000000a0a488981 */ /* 0x000168000c1e1d00 */
[----:B------:R0:W5:Y:S02]  /*07e0*/  @!P2 LDG.E.128 R4, [R10.64+0x100] ;  /* 0x0001000a0a04a981 */ /* 0x000164000c1e1d00 */
.L_x_1122:
[----:B------:R-:W-:Y:S05]  /*07f0*/  BSYNC B0 ;  /* 0x0000000000007941 */ /* 0x000fea0003800000 */
.L_x_1121:
[----:B------:R-:W-:Y:S01]  /*0800*/  UIMAD UR19, UR14, -0x40, UR8 ;  /* 0xffffffc00e1378a4 */ /* 0x000fe2000f8e0208 */
[----:B------:R-:W-:Y:S01]  /*0810*/  IADD3 R76, R45, 0x10, RZ ;  /* 0x000000102d4c7810 */ /* 0x000fe20007ffe0ff */
[----:B------:R-:W-:Y:S01]  /*0820*/  BSSY B0, `(.L_x_1123) ;  /* 0x000003e000007945 */ /* 0x000fe20003800000 */
[----:B-----5:R-:W-:Y:S01]  /*0830*/  MOV R20, R72 ;  /* 0x0000004800147202 */ /* 0x020fe20000000f00 */
[----:B------:R-:W-:Y:S01]  /*0840*/  IMAD.MOV.U32 R40, RZ, RZ, R74 ;  /* 0x000000ffff287224 */ /* 0x000fe200078e004a */
[----:B------:R-:W-:Y:S01]  /*0850*/  MOV R43, R75 ;  /* 0x0000004b002b7202 */ /* 0x000fe20000000f00 */
[----:B------:R-:W-:Y:S01]  /*0860*/  CS2R R36, SRZ ;  /* 0x0000000000247805 */ /* 0x000fe2000001ff00 */
[----:B------:R-:W-:Y:S01]  /*0870*/  ISETP.GE.AND P0, PT, R76, UR19, PT ;  /* 0x000000134c007c0c */ /* 0x000fe2000bf06270 */
[----:B------:R-:W-:Y:S01]  /*0880*/  CS2R R38, SRZ ;  /* 0x0000000000267805 */ /* 0x000fe2000001ff00 */
[----:B------:R-:W-:Y:S01]  /*0890*/  CS2R R16, SRZ ;  /* 0x0000000000107805 */ /* 0x000fe2000001ff00 */
[----:B------:R-:W-:-:S10]  /*08a0*/  CS2R R18, SRZ ;  /* 0x0000000000127805 */ /* 0x000fd4000001ff00 */
[----:B------:R-:W-:Y:S05]  /*08b0*/  @P0 BRA `(.L_x_1124) ;  /* 0x0000034000000947 */ /* 0x000fea0003800000 */
[----:B0-----:R-:W-:Y:S01]  /*08c0*/  IMAD.SHL.U32 R10, R42, 0x8, RZ ;  /* 0x000000082a0a7824 */ /* 0x001fe200078e00ff */
[----:B------:R-:W-:Y:S04]  /*08d0*/  BSSY B1, `(.L_x_1125) ;  /* 0x000001b000017945 */ /* 0x000fe80003800000 */
[C---:B------:R-:W-:Y:S02]  /*08e0*/  ISETP.GE.AND P0, PT, R10.reuse, c[0x0][0x16c], PT ;  /* 0x00005b000a007a0c */ /* 0x040fe40003f06270 */
[----:B------:R-:W-:-:S04]  /*08f0*/  IADD3 R0, R10, 0x80, RZ ;  /* 0x000000800a007810 */ /* 0x000fc80007ffe0ff */
[----:B------:R-:W-:-:S07]  /*0900*/  ISETP.GE.AND P2, PT, R0, c[0x0][0x16c], PT ;  /* 0x00005b0000007a0c */ /* 0x000fce0003f46270 */
[----:B------:R-:W-:Y:S05]  /*0910*/  @P0 BRA `(.L_x_1126) ;  /* 0x0000016000000947 */ /* 0x000fea0003800000 */
[----:B------:R-:W-:Y:S01]  /*0920*/  ULDC.64 UR6, c[0x0][0x180] ;  /* 0x0000600000067ab9 */ /* 0x000fe20000000a00 */
[--C-:B------:R-:W-:Y:S01]  /*0930*/  SHF.R.S32.HI R11, RZ, 0x1f, R10.reuse ;  /* 0x0000001fff0b7819 */ /* 0x100fe2000001140a */
[----:B------:R-:W-:Y:S01]  /*0940*/  UIMAD UR6, UR16, UR6, URZ ;  /* 0x00000006100672a4 */ /* 0x000fe2000f8e023f */
[----:B------:R-:W-:Y:S01]  /*0950*/  MOV R9, UR15 ;  /* 0x0000000f00097c02 */ /* 0x000fe20008000f00 */
[----:B------:R-:W-:Y:S01]  /*0960*/  ULDC.64 UR20, c[0x0][0x188] ;  /* 0x0000620000147ab9 */ /* 0x000fe20000000a00 */
[----:B------:R-:W-:Y:S01]  /*0970*/  IMAD.U32 R15, RZ, RZ, UR18 ;  /* 0x00000012ff0f7e24 */ /* 0x000fe2000f8e00ff */
[----:B------:R-:W-:Y:S01]  /*0980*/  UIMAD UR6, UR15, UR7, UR6 ;  /* 0x000000070f0672a4 */ /* 0x000fe2000f8e0206 */
[----:B------:R-:W-:Y:S01]  /*0990*/  IADD3 R13, P0, R2, 0x10, RZ ;  /* 0x00000010020d7810 */ /* 0x000fe20007f1e0ff */
[----:B------:R-:W-:-:S03]  /*09a0*/  IMAD.WIDE.U32 R8, R9, c[0x0][0x180], R10 ;  /* 0x0000600009087a25 */ /* 0x000fc600078e000a */
[----:B------:R-:W-:Y:S02]  /*09b0*/  IADD3.X R0, RZ, R3, RZ, P0, !PT ;  /* 0x00000003ff007210 */ /* 0x000fe400007fe4ff */
[----:B------:R-:W-:Y:S01]  /*09c0*/  IADD3 R9, R9, UR6, RZ ;  /* 0x0000000609097c10 */ /* 0x000fe2000fffe0ff */
[----:B------:R-:W-:Y:S02]  /*09d0*/  UIMAD UR6, UR5, UR20, URZ ;  /* 0x00000014050672a4 */ /* 0x000fe4000f8e023f */
[----:B------:R-:W-:Y:S02]  /*09e0*/  IMAD R0, R0, c[0x0][0x178], RZ ;  /* 0x00005e0000007a24 */ /* 0x000fe400078e02ff */
[----:B------:R-:W-:Y:S01]  /*09f0*/  UIMAD UR6, UR18, UR21, UR6 ;  /* 0x00000015120672a4 */ /* 0x000fe2000f8e0206 */
[----:B------:R-:W-:-:S04]  /*0a00*/  IMAD.WIDE.U32 R8, R15, c[0x0][0x188], R8 ;  /* 0x000062000f087a25 */ /* 0x000fc800078e0008 */
[----:B------:R-:W-:Y:S01]  /*0a10*/  IMAD R15, R13, c[0x0][0x17c], R0 ;  /* 0x00005f000d0f7a24 */ /* 0x000fe200078e0200 */
[----:B------:R-:W-:-:S05]  /*0a20*/  IADD3 R9, R9, UR6, RZ ;  /* 0x0000000609097c10 */ /* 0x000fca000fffe0ff */
[----:B------:R-:W-:-:S04]  /*0a30*/  IMAD.WIDE.U32 R8, R13, c[0x0][0x178], R8 ;  /* 0x00005e000d087a25 */ /* 0x000fc800078e0008 */
[----:B------:R-:W-:Y:S01]  /*0a40*/  IMAD.IADD R9, R9, 0x1, R15 ;  /* 0x0000000109097824 */ /* 0x000fe200078e020f */
[----:B------:R-:W-:-:S04]  /*0a50*/  LEA R36, P0, R8, c[0x0][0x160], 0x1 ;  /* 0x0000580008247a11 */ /* 0x000fc800078008ff */
[----:B------:R-:W-:-:S06]  /*0a60*/  LEA.HI.X R37, R8, c[0x0][0x164], R9, 0x1, P0 ;  /* 0x0000590008257a11 */ /* 0x000fcc00000f0c09 */
[----:B------:R-:W5:Y:S03]  /*0a70*/  LDG.E.128 R36, [R36.64] ;  /* 0x0000000a24247981 */ /* 0x000f66000c1e1d00 */
.L_x_1126:
[----:B------:R-:W-:Y:S05]  /*0a80*/  BSYNC B1 ;  /* 0x0000000000017941 */ /* 0x000fea0003800000 */
.L_x_1125:
[----:B------:R-:W-:Y:S05]  /*0a90*/  @P2 BRA `(.L_x_1124) ;  /* 0x0000016000002947 */ /* 0x000fea0003800000 */
[----:B------:R-:W-:Y:S01]  /*0aa0*/  ULDC.64 UR6, c[0x0][0x180] ;  /* 0x0000600000067ab9 */ /* 0x000fe20000000a00 */
[--C-:B------:R-:W-:Y:S01]  /*0ab0*/  SHF.R.S32.HI R11, RZ, 0x1f, R10.reuse ;  /* 0x0000001fff0b7819 */ /* 0x100fe2000001140a */
[----:B------:R-:W-:Y:S01]  /*0ac0*/  UIMAD UR6, UR16, UR6, URZ ;  /* 0x00000006100672a4 */ /* 0x000fe2000f8e023f */
[----:B------:R-:W-:Y:S01]  /*0ad0*/  MOV R9, UR15 ;  /* 0x0000000f00097c02 */ /* 0x000fe20008000f00 */
[----:B------:R-:W-:Y:S01]  /*0ae0*/  ULDC.64 UR20, c[0x0][0x188] ;  /* 0x0000620000147ab9 */ /* 0x000fe20000000a00 */
[----:B------:R-:W-:Y:S01]  /*0af0*/  IMAD.U32 R13, RZ, RZ, UR18 ;  /* 0x00000012ff0d7e24 */ /* 0x000fe2000f8e00ff */
[----:B------:R-:W-:Y:S02]  /*0b00*/  UIMAD UR6, UR15, UR7, UR6 ;  /* 0x000000070f0672a4 */ /* 0x000fe4000f8e0206 */
[----:B------:R-:W-:Y:S01]  /*0b10*/  IMAD.WIDE.U32 R10, R9, c[0x0][0x180], R10 ;  /* 0x00006000090a7a25 */ /* 0x000fe200078e000a */
[----:B------:R-:W-:-:S04]  /*0b20*/  IADD3 R9, P0, R2, 0x10, RZ ;  /* 0x0000001002097810 */ /* 0x000fc80007f1e0ff */
[----:B------:R-:W-:Y:S01]  /*0b30*/  IADD3 R11, R11, UR6, RZ ;  /* 0x000000060b0b7c10 */ /* 0x000fe2000fffe0ff */
[----:B------:R-:W-:Y:S01]  /*0b40*/  UIMAD UR6, UR5, UR20, URZ ;  /* 0x00000014050672a4 */ /* 0x000fe2000f8e023f */
[----:B------:R-:W-:-:S03]  /*0b50*/  IADD3.X R0, RZ, R3, RZ, P0, !PT ;  /* 0x00000003ff007210 */ /* 0x000fc600007fe4ff */
[----:B------:R-:W-:Y:S01]  /*0b60*/  UIMAD UR6, UR18, UR21, UR6 ;  /* 0x00000015120672a4 */ /* 0x000fe2000f8e0206 */
[----:B------:R-:W-:-:S04]  /*0b70*/  IMAD.WIDE.U32 R10, R13, c[0x0][0x188], R10 ;  /* 0x000062000d0a7a25 */ /* 0x000fc800078e000a */
[----:B------:R-:W-:Y:S01]  /*0b80*/  IMAD R0, R0, c[0x0][0x178], RZ ;  /* 0x00005e0000007a24 */ /* 0x000fe200078e02ff */
[----:B------:R-:W-:-:S03]  /*0b90*/  IADD3 R11, R11, UR6, RZ ;  /* 0x000000060b0b7c10 */ /* 0x000fc6000fffe0ff */
[C---:B------:R-:W-:Y:S02]  /*0ba0*/  IMAD R13, R9.reuse, c[0x0][0x17c], R0 ;  /* 0x00005f00090d7a24 */ /* 0x040fe400078e0200 */
[----:B------:R-:W-:-:S04]  /*0bb0*/  IMAD.WIDE.U32 R10, R9, c[0x0][0x178], R10 ;  /* 0x00005e00090a7a25 */ /* 0x000fc800078e000a */
[----:B------:R-:W-:Y:S01]  /*0bc0*/  IMAD.IADD R13, R11, 0x1, R13 ;  /* 0x000000010b0d7824 */ /* 0x000fe200078e020d */
[----:B------:R-:W-:-:S04]  /*0bd0*/  LEA R16, P0, R10, c[0x0][0x160], 0x1 ;  /* 0x000058000a107a11 */ /* 0x000fc800078008ff */
[----:B------:R-:W-:-:S06]  /*0be0*/  LEA.HI.X R17, R10, c[0x0][0x164], R13, 0x1, P0 ;  /* 0x000059000a117a11 */ /* 0x000fcc00000f0c0d */
[----:B------:R-:W5:Y:S03]  /*0bf0*/  LDG.E.128 R16, [R16.64+0x100] ;  /* 0x0001000a10107981 */ /* 0x000f66000c1e1d00 */
.L_x_1124:
[----:B------:R-:W-:Y:S05]  /*0c00*/  BSYNC B0 ;  /* 0x0000000000007941 */ /* 0x000fea0003800000 */
.L_x_1123:
[----:B------:R-:W-:Y:S01]  /*0c10*/  LEA.HI.SX32 R0, R21, 0x20, 0x1c ;  /* 0x0000002015007811 */ /* 0x000fe200078fe2ff */
[----:B------:R-:W-:Y:S01]  /*0c20*/  BSSY B0, `(.L_x_1127) ;  /* 0x000003d000007945 */ /* 0x000fe20003800000 */
[----:B-----5:R-:W-:Y:S01]  /*0c30*/  MOV R74, R36 ;  /* 0x00000024004a7202 */ /* 0x020fe20000000f00 */
[----:B------:R-:W-:Y:S01]  /*0c40*/  IMAD.MOV.U32 R41, RZ, RZ, R37 ;  /* 0x000000ffff297224 */ /* 0x000fe200078e0025 */
[----:B------:R-:W-:Y:S01]  /*0c50*/  ISETP.GE.AND P2, PT, R0, UR19, PT ;  /* 0x0000001300007c0c */ /* 0x000fe2000bf46270 */
[----:B------:R-:W-:Y:S01]  /*0c60*/  CS2R R32, SRZ ;  /* 0x0000000000207805 */ /* 0x000fe2000001ff00 */
[----:B------:R-:W-:Y:S01]  /*0c70*/  CS2R R34, SRZ ;  /* 0x0000000000227805 */ /* 0x000fe2000001ff00 */
[----:B------:R-:W-:Y:S01]  /*0c80*/  CS2R R8, SRZ ;  /* 0x0000000000087805 */ /* 0x000fe2000001ff00 */
[----:B0-----:R-:W-:-:S09]  /*0c90*/  CS2R R10, SRZ ;  /* 0x00000000000a7805 */ /* 0x001fd2000001ff00 */
[----:B------:R-:W-:Y:S05]  /*0ca0*/  @P2 BRA `(.L_x_1128) ;  /* 0x0000034000002947 */ /* 0x000fea0003800000 */
[----:B------:R-:W-:Y:S01]  /*0cb0*/  SHF.L.U32 R14, R42, 0x3, RZ ;  /* 0x000000032a0e7819 */ /* 0x000fe200000006ff */
[----:B------:R-:W-:Y:S03]  /*0cc0*/  BSSY B1, `(.L_x_1129) ;  /* 0x000001b000017945 */ /* 0x000fe60003800000 */
[C---:B------:R-:W-:Y:S02]  /*0cd0*/  ISETP.GE.AND P0, PT, R14.reuse, c[0x0][0x16c], PT ;  /* 0x00005b000e007a0c */ /* 0x040fe40003f06270 */
[----:B------:R-:W-:-:S04]  /*0ce0*/  IADD3 R0, R14, 0x80, RZ ;  /* 0x000000800e007810 */ /* 0x000fc80007ffe0ff */
[----:B------:R-:W-:-:S07]  /*0cf0*/  ISETP.GE.AND P3, PT, R0, c[0x0][0x16c], PT ;  /* 0x00005b0000007a0c */ /* 0x000fce0003f66270 */
[----:B------:R-:W-:Y:S05]  /*0d00*/  @P0 BRA `(.L_x_1130) ;  /* 0x0000016000000947 */ /* 0x000fea0003800000 */
[----:B------:R-:W-:Y:S01]  /*0d10*/  ULDC.64 UR6, c[0x0][0x180] ;  /* 0x0000600000067ab9 */ /* 0x000fe20000000a00 */
[--C-:B------:R-:W-:Y:S01]  /*0d20*/  SHF.R.S32.HI R15, RZ, 0x1f, R14.reuse ;  /* 0x0000001fff0f7819 */ /* 0x100fe2000001140e */
[----:B------:R-:W-:Y:S01]  /*0d30*/  UIMAD UR6, UR16, UR6, URZ ;  /* 0x00000006100672a4 */ /* 0x000fe2000f8e023f */
[----:B------:R-:W-:Y:S01]  /*0d40*/  IMAD.U32 R13, RZ, RZ, UR15 ;  /* 0x0000000fff0d7e24 */ /* 0x000fe2000f8e00ff */
[----:B------:R-:W-:Y:S01]  /*0d50*/  ULDC.64 UR20, c[0x0][0x188] ;  /* 0x0000620000147ab9 */ /* 0x000fe20000000a00 */
[----:B------:R-:W-:Y:S01]  /*0d60*/  MOV R25, UR18 ;  /* 0x0000001200197c02 */ /* 0x000fe20008000f00 */
[----:B------:R-:W-:Y:S01]  /*0d70*/  UIMAD UR6, UR15, UR7, UR6 ;  /* 0x000000070f0672a4 */ /* 0x000fe2000f8e0206 */
[----:B------:R-:W-:Y:S01]  /*0d80*/  IMAD.WIDE.U32 R12, R13, c[0x0][0x180], R14 ;  /* 0x000060000d0c7a25 */ /* 0x000fe200078e000e */
[----:B------:R-:W-:-:S04]  /*0d90*/  IADD3 R23, P0, R2, 0x20, RZ ;  /* 0x0000002002177810 */ /* 0x000fc80007f1e0ff */
[----:B------:R-:W-:Y:S01]  /*0da0*/  IADD3 R13, R13, UR6, RZ ;  /* 0x000000060d0d7c10 */ /* 0x000fe2000fffe0ff */
[----:B------:R-:W-:Y:S01]  /*0db0*/  UIMAD UR6, UR5, UR20, URZ ;  /* 0x00000014050672a4 */ /* 0x000fe2000f8e023f */
[----:B------:R-:W-:-:S03]  /*0dc0*/  IMAD.X R0, RZ, RZ, R3, P0 ;  /* 0x000000ffff007224 */ /* 0x000fc600000e0603 */
[----:B------:R-:W-:Y:S01]  /*0dd0*/  UIMAD UR6, UR18, UR21, UR6 ;  /* 0x00000015120672a4 */ /* 0x000fe2000f8e0206 */
[----:B------:R-:W-:-:S04]  /*0de0*/  IMAD.WIDE.U32 R12, R25, c[0x0][0x188], R12 ;  /* 0x00006200190c7a25 */ /* 0x000fc800078e000c */
[----:B------:R-:W-:Y:S01]  /*0df0*/  IMAD R0, R0, c[0x0][0x178], RZ ;  /* 0x00005e0000007a24 */ /* 0x000fe200078e02ff */
[----:B------:R-:W-:-:S03]  /*0e00*/  IADD3 R13, R13, UR6, RZ ;  /* 0x000000060d0d7c10 */ /* 0x000fc6000fffe0ff */
[C---:B------:R-:W-:Y:S02]  /*0e10*/  IMAD R25, R23.reuse, c[0x0][0x17c], R0 ;  /* 0x00005f0017197a24 */ /* 0x040fe400078e0200 */
[----:B------:R-:W-:-:S05]  /*0e20*/  IMAD.WIDE.U32 R12, R23, c[0x0][0x178], R12 ;  /* 0x00005e00170c7a25 */ /* 0x000fca00078e000c */
[----:B------:R-:W-:Y:S02]  /*0e30*/  IADD3 R13, R13, R25, RZ ;  /* 0x000000190d0d7210 */ /* 0x000fe40007ffe0ff */
[----:B------:R-:W-:-:S04]  /*0e40*/  LEA R32, P0, R12, c[0x0][0x160], 0x1 ;  /* 0x000058000c207a11 */ /* 0x000fc800078008ff */
[----:B------:R-:W-:-:S06]  /*0e50*/  LEA.HI.X R33, R12, c[0x0][0x164], R13, 0x1, P0 ;  /* 0x000059000c217a11 */ /* 0x000fcc00000f0c0d */
[----:B------:R-:W5:Y:S03]  /*0e60*/  LDG.E.128 R32, [R32.64] ;  /* 0x0000000a20207981 */ /* 0x000f66000c1e1d00 */
.L_x_1130:
[----:B------:R-:W-:Y:S05]  /*0e70*/  BSYNC B1 ;  /* 0x0000000000017941 */ /* 0x000fea0003800000 */
.L_x_1129:
        /* <DEDUP_REMOVED lines=22> */
[----:B------:R-:W5:Y:S03]  /*0fe0*/  LDG.E.128 R8, [R8.64+0x100] ;  /* 0x0001000a08087981 */ /* 0x000f66000c1e1d00 */
.L_x_1128:
[----:B------:R-:W-:Y:S05]  /*0ff0*/  BSYNC B0 ;  /* 0x0000000000007941 */ /* 0x000fea0003800000 */
.L_x_1127:
[--C-:B------:R-:W-:Y:S01]  /*1000*/  HADD2.F32 R0, -RZ, R4.reuse.H0_H0 ;  /* 0x20000004ff007230 */ /* 0x100fe20000004100 */
[----:B------:R-:W-:Y:S01]  /*1010*/  IMAD.SHL.U32 R28, R42, 0x8, RZ ;  /* 0x000000082a1c7824 */ /* 0x000fe200078e00ff */
[----:B------:R-:W-:Y:S01]  /*1020*/  HADD2.F32 R47, -RZ, R4.H1_H1 ;  /* 0x30000004ff2f7230 */ /* 0x000fe20000004100 */
[----:B------:R-:W-:Y:S01]  /*1030*/  LEA.HI.SX32 R4, R21, 0x30, 0x1c ;  /* 0x0000003015047811 */ /* 0x000fe200078fe2ff */
[----:B------:R-:W-:Y:S01]  /*1040*/  BSSY B0, `(.L_x_1131) ;  /* 0x0000032000007945 */ /* 0x000fe20003800000 */
[--C-:B------:R-:W-:Y:S01]  /*1050*/  HADD2.F32 R48, -RZ, R5.reuse.H0_H0 ;  /* 0x20000005ff307230 */ /* 0x100fe20000004100 */
[----:B-----5:R-:W-:Y:S01]  /*1060*/  IMAD.MOV.U32 R36, RZ, RZ, R32 ;  /* 0x000000ffff247224 */ /* 0x020fe200078e0020 */
[----:B------:R-:W-:Y:S01]  /*1070*/  ISETP.GE.AND P0, PT, R4, UR19, PT ;  /* 0x0000001304007c0c */ /* 0x000fe2000bf06270 */
[----:B------:R-:W-:Y:S01]  /*1080*/  HADD2.F32 R49, -RZ, R5.H1_H1 ;  /* 0x30000005ff317230 */ /* 0x000fe20000004100 */
[----:B------:R-:W-:Y:S01]  /*1090*/  MOV R37, R33 ;  /* 0x0000002100257202 */ /* 0x000fe20000000f00 */
[--C-:B------:R-:W-:Y:S01]  /*10a0*/  HADD2.F32 R50, -RZ, R6.reuse.H0_H0 ;  /* 0x20000006ff327230 */ /* 0x100fe20000004100 */
[----:B------:R-:W-:Y:S01]  /*10b0*/  MOV R27, UR15 ;  /* 0x0000000f001b7c02 */ /* 0x000fe20008000f00 */
[----:B------:R-:W-:Y:S01]  /*10c0*/  HADD2.F32 R52, -RZ, R6.H1_H1 ;  /* 0x30000006ff347230 */ /* 0x000fe20000004100 */
[----:B------:R-:W-:Y:S01]  /*10d0*/  CS2R R12, SRZ ;  /* 0x00000000000c7805 */ /* 0x000fe2000001ff00 */
[--C-:B------:R-:W-:Y:S01]  /*10e0*/  HADD2.F32 R51, -RZ, R7.reuse.H0_H0 ;  /* 0x20000007ff337230 */ /* 0x100fe20000004100 */
[----:B------:R-:W-:Y:S01]  /*10f0*/  CS2R R14, SRZ ;  /* 0x00000000000e7805 */ /* 0x000fe2000001ff00 */
[----:B------:R-:W-:Y:S01]  /*1100*/  HADD2.F32 R56, -RZ, R7.H1_H1 ;  /* 0x30000007ff387230 */ /* 0x000fe20000004100 */
[----:B------:R-:W-:Y:S01]  /*1110*/  CS2R R4, SRZ ;  /* 0x0000000000047805 */ /* 0x000fe2000001ff00 */
[--C-:B------:R-:W-:Y:S01]  /*1120*/  HADD2.F32 R53, -RZ, R16.reuse.H0_H0 ;  /* 0x20000010ff357230 */ /* 0x100fe20000004100 */
[----:B------:R-:W-:Y:S01]  /*1130*/  CS2R R6, SRZ ;  /* 0x0000000000067805 */ /* 0x000fe2000001ff00 */
[----:B------:R-:W-:Y:S01]  /*1140*/  HADD2.F32 R57, -RZ, R16.H1_H1 ;  /* 0x30000010ff397230 */ /* 0x000fe20000004100 */
[----:B------:R-:W-:Y:S01]  /*1150*/  SHF.R.S32.HI R29, RZ, 0x1f, R28 ;  /* 0x0000001fff1d7819 */ /* 0x000fe2000001141c */
[----:B------:R-:W-:-:S02]  /*1160*/  HADD2.F32 R58, -RZ, R17.H0_H0 ;  /* 0x20000011ff3a7230 */ /* 0x000fc40000004100 */
[----:B------:R-:W-:Y:S02]  /*1170*/  HADD2.F32 R59, -RZ, R17.H1_H1 ;  /* 0x30000011ff3b7230 */ /* 0x000fe40000004100 */
[--C-:B------:R-:W-:Y:S02]  /*1180*/  HADD2.F32 R60, -RZ, R18.reuse.H0_H0 ;  /* 0x20000012ff3c7230 */ /* 0x100fe40000004100 */
[----:B------:R-:W-:Y:S01]  /*1190*/  HADD2.F32 R62, -RZ, R18.H1_H1 ;  /* 0x30000012ff3e7230 */ /* 0x000fe20000004100 */
[----:B------:R-:W-:Y:S05]  /*11a0*/  @P0 BRA `(.L_x_1132) ;  /* 0x000001b000000947 */ /* 0x000fea0003800000 */
[----:B------:R-:W-:Y:S01]  /*11b0*/  IMAD.SHL.U32 R22, R42, 0x8, RZ ;  /* 0x000000082a167824 */ /* 0x000fe200078e00ff */
[----:B------:R-:W-:Y:S01]  /*11c0*/  ULDC.64 UR6, c[0x0][0x180] ;  /* 0x0000600000067ab9 */ /* 0x000fe20000000a00 */
[----:B------:R-:W-:Y:S01]  /*11d0*/  MOV R17, UR15 ;  /* 0x0000000f00117c02 */ /* 0x000fe20008000f00 */
[----:B------:R-:W-:Y:S01]  /*11e0*/  UIMAD UR6, UR16, UR6, URZ ;  /* 0x00000006100672a4 */ /* 0x000fe2000f8e023f */
[----:B------:R-:W-:Y:S01]  /*11f0*/  IMAD.U32 R25, RZ, RZ, UR18 ;  /* 0x00000012ff197e24 */ /* 0x000fe2000f8e00ff */
[--C-:B------:R-:W-:Y:S01]  /*1200*/  SHF.R.S32.HI R23, RZ, 0x1f, R22.reuse ;  /* 0x0000001fff177819 */ /* 0x100fe20000011416 */
[----:B------:R-:W-:Y:S01]  /*1210*/  ULDC.64 UR20, c[0x0][0x188] ;  /* 0x0000620000147ab9 */ /* 0x000fe20000000a00 */
[C---:B------:R-:W-:Y:S01]  /*1220*/  IADD3 R24, R22.reuse, 0x80, RZ ;  /* 0x0000008016187810 */ /* 0x040fe20007ffe0ff */
[----:B------:R-:W-:Y:S01]  /*1230*/  UIMAD UR6, UR15, UR7, UR6 ;  /* 0x000000070f0672a4 */ /* 0x000fe2000f8e0206 */
[----:B------:R-:W-:Y:S01]  /*1240*/  ISETP.GE.AND P4, PT, R22, c[0x0][0x16c], PT ;  /* 0x00005b0016007a0c */ /* 0x000fe20003f86270 */
[----:B------:R-:W-:Y:S01]  /*1250*/  IMAD.WIDE.U32 R16, R17, c[0x0][0x180], R22 ;  /* 0x0000600011107a25 */ /* 0x000fe200078e0016 */
[----:B------:R-:W-:-:S02]  /*1260*/  IADD3 R23, P3, R2, 0x30, RZ ;  /* 0x0000003002177810 */ /* 0x000fc40007f7e0ff */
[----:B------:R-:W-:Y:S02]  /*1270*/  ISETP.GE.AND P5, PT, R24, c[0x0][0x16c], PT ;  /* 0x00005b0018007a0c */ /* 0x000fe40003fa6270 */
        /* <DEDUP_REMOVED lines=14> */
.L_x_1132:
[----:B------:R-:W-:Y:S05]  /*1360*/  BSYNC B0 ;  /* 0x0000000000007941 */ /* 0x000fea0003800000 */
.L_x_1131:
[----:B------:R-:W-:Y:S01]  /*1370*/  ULDC.64 UR6, c[0x0][0x1a0] ;  /* 0x0000680000067ab9 */ /* 0x000fe20000000a00 */
[----:B------:R-:W-:Y:S01]  /*1380*/  IMAD.WIDE.U32 R16, R27, c[0x0][0x1a0], R28 ;  /* 0x000068001b107a25 */ /* 0x000fe200078e001c */
[----:B------:R-:W-:Y:S01]  /*1390*/  UIMAD UR6, UR16, UR6, URZ ;  /* 0x00000006100672a4 */ /* 0x000fe2000f8e023f */
[----:B------:R-:W-:Y:S01]  /*13a0*/  MOV R31, UR18 ;  /* 0x00000012001f7c02 */ /* 0x000fe20008000f00 */
[----:B------:R-:W-:Y:S01]  /*13b0*/  BSSY B0, `(.L_x_1133) ;  /* 0x0000024000007945 */ /* 0x000fe20003800000 */
[--C-:B------:R-:W-:Y:S01]  /*13c0*/  HADD2.F32 R61, -RZ, R19.reuse.H0_H0 ;  /* 0x20000013ff3d7230 */ /* 0x100fe20000004100 */
[----:B------:R-:W-:Y:S01]  /*13d0*/  UIMAD UR6, UR15, UR7, UR6 ;  /* 0x000000070f0672a4 */ /* 0x000fe2000f8e0206 */
[----:B------:R-:W-:Y:S01]  /*13e0*/  HADD2.F32 R64, -RZ, R19.H1_H1 ;  /* 0x30000013ff407230 */ /* 0x000fe20000004100 */
[----:B------:R-:W-:Y:S01]  /*13f0*/  LEA.HI.SX32 R21, R21, 0x10, 0x1c ;  /* 0x0000001015157811 */ /* 0x000fe200078fe2ff */
[--C-:B------:R-:W-:Y:S01]  /*1400*/  HADD2.F32 R63, -RZ, R8.reuse.H0_H0 ;  /* 0x20000008ff3f7230 */ /* 0x100fe20000004100 */
[----:B------:R-:W-:Y:S01]  /*1410*/  CS2R R18, SRZ ;  /* 0x0000000000127805 */ /* 0x000fe2000001ff00 */
[----:B------:R-:W-:Y:S01]  /*1420*/  HADD2.F32 R66, -RZ, R8.H1_H1 ;  /* 0x30000008ff427230 */ /* 0x000fe20000004100 */
[----:B------:R-:W-:Y:S01]  /*1430*/  IADD3 R17, R17, UR6, RZ ;  /* 0x0000000611117c10 */ /* 0x000fe2000fffe0ff */
[----:B------:R-:W-:Y:S01]  /*1440*/  ULDC.64 UR6, c[0x0][0x1a8] ;  /* 0x00006a0000067ab9 */ /* 0x000fe20000000a00 */
[--C-:B------:R-:W-:Y:S01]  /*1450*/  HADD2.F32 R65, -RZ, R9.reuse.H0_H0 ;  /* 0x20000009ff417230 */ /* 0x100fe20000004100 */
[----:B------:R-:W-:Y:S01]  /*1460*/  UIMAD UR6, UR5, UR6, URZ ;  /* 0x00000006050672a4 */ /* 0x000fe2000f8e023f */
[----:B------:R-:W-:Y:S01]  /*1470*/  HADD2.F32 R68, -RZ, R9.H1_H1 ;  /* 0x30000009ff447230 */ /* 0x000fe20000004100 */
[----:B------:R-:W-:Y:S01]  /*1480*/  IMAD.WIDE.U32 R30, R31, c[0x0][0x1a8], R16 ;  /* 0x00006a001f1e7a25 */ /* 0x000fe200078e0010 */
[--C-:B------:R-:W-:Y:S01]  /*1490*/  HADD2.F32 R67, -RZ, R10.reuse.H0_H0 ;  /* 0x2000000aff437230 */ /* 0x100fe20000004100 */
[----:B------:R-:W-:Y:S01]  /*14a0*/  UIMAD UR6, UR18, UR7, UR6 ;  /* 0x00000007120672a4 */ /* 0x000fe2000f8e0206 */
[----:B------:R-:W-:Y:S01]  /*14b0*/  HADD2.F32 R70, -RZ, R10.H1_H1 ;  /* 0x3000000aff467230 */ /* 0x000fe20000004100 */
[----:B------:R-:W-:Y:S01]  /*14c0*/  CS2R R16, SRZ ;  /* 0x0000000000107805 */ /* 0x000fe2000001ff00 */
[--C-:B------:R-:W-:Y:S01]  /*14d0*/  HADD2.F32 R69, -RZ, R11.reuse.H0_H0 ;  /* 0x2000000bff457230 */ /* 0x100fe20000004100 */
[----:B------:R-:W-:Y:S01]  /*14e0*/  CS2R R8, SRZ ;  /* 0x0000000000087805 */ /* 0x000fe2000001ff00 */
[----:B------:R-:W-:Y:S01]  /*14f0*/  HADD2.F32 R72, -RZ, R11.H1_H1 ;  /* 0x3000000bff487230 */ /* 0x000fe20000004100 */
[----:B------:R-:W-:Y:S01]  /*1500*/  IADD3 R33, R31, UR6, RZ ;  /* 0x000000061f217c10 */ /* 0x000fe2000fffe0ff */
[----:B------:R-:W-:Y:S01]  /*1510*/  CS2R R10, SRZ ;  /* 0x00000000000a7805 */ /* 0x000fe2000001ff00 */
[----:B------:R-:W-:Y:S05]  /*1520*/  @P1 BRA `(.L_x_1134) ;  /* 0x000000c000001947 */ /* 0x000fea0003800000 */
[----:B------:R-:W-:Y:S01]  /*1530*/  IMAD R25, R3, c[0x0][0x198], RZ ;  /* 0x0000660003197a24 */ /* 0x000fe200078e02ff */
[C---:B------:R-:W-:Y:S01]  /*1540*/  IADD3 R24, R28.reuse, 0x80, RZ ;  /* 0x000000801c187810 */ /* 0x040fe20007ffe0ff */
[----:B------:R-:W-:Y:S01]  /*1550*/  IMAD.MOV.U32 R32, RZ, RZ, R30 ;  /* 0x000000ffff207224 */ /* 0x000fe200078e001e */
[----:B------:R-:W-:Y:S01]  /*1560*/  ISETP.GE.AND P3, PT, R28, c[0x0][0x16c], PT ;  /* 0x00005b001c007a0c */ /* 0x000fe20003f66270 */
[----:B------:R-:W-:Y:S01]  /*1570*/  IMAD R25, R2, c[0x0][0x19c], R25 ;  /* 0x0000670002197a24 */ /* 0x000fe200078e0219 */
[----:B------:R-:W-:Y:S01]  /*1580*/  ISETP.GE.AND P4, PT, R24, c[0x0][0x16c], PT ;  /* 0x00005b0018007a0c */ /* 0x000fe20003f86270 */
[----:B0-----:R-:W-:-:S05]  /*1590*/  IMAD.WIDE.U32 R22, R2, c[0x0][0x198], R32 ;  /* 0x0000660002167a25 */ /* 0x001fca00078e0020 */
[----:B------:R-:W-:Y:S02]  /*15a0*/  IADD3 R23, R23, R25, RZ ;  /* 0x0000001917177210 */ /* 0x000fe40007ffe0ff */
[----:B------:R-:W-:-:S04]  /*15b0*/  LEA R24, P1, R22, c[0x0][0x190], 0x1 ;  /* 0x0000640016187a11 */ /* 0x000fc800078208ff */
[----:B------:R-:W-:-:S05]  /*15c0*/  LEA.HI.X R25, R22, c[0x0][0x194], R23, 0x1, P1 ;  /* 0x0000650016197a11 */ /* 0x000fca00008f0c17 */
[----:B------:R0:W5:Y:S04]  /*15d0*/  @!P3 LDG.E.128 R16, [R24.64] ;  /* 0x0000000a1810b981 */ /* 0x000168000c1e1d00 */
[----:B------:R0:W5:Y:S02]  /*15e0*/  @!P4 LDG.E.128 R8, [R24.64+0x100] ;  /* 0x0001000a1808c981 */ /* 0x000164000c1e1d00 */
.L_x_1134:
[----:B------:R-:W-:Y:S05]  /*15f0*/  BSYNC B0 ;  /* 0x0000000000007941 */ /* 0x000fea0003800000 */
.L_x_1133:
[----:B------:R-:W-:Y:S01]  /*1600*/  ISETP.GE.AND P1, PT, R21, UR19, PT ;  /* 0x0000001315007c0c */ /* 0x000fe2000bf26270 */
[----:B-----5:R-:W-:Y:S01]  /*1610*/  IMAD.MOV.U32 R71, RZ, RZ, R12 ;  /* 0x000000ffff477224 */ /* 0x020fe200078e000c */
[----:B------:R-:W-:Y:S01]  /*1620*/  HADD2.F32 R12, -RZ, R20.H1_H1 ;  /* 0x30000014ff0c7230 */ /* 0x000fe20000004100 */
[----:B------:R-:W-:Y:S01]  /*1630*/  MOV R78, R13 ;  /* 0x0000000d004e7202 */ /* 0x000fe20000000f00 */
[----:B------:R-:W-:Y:S01]  /*1640*/  HADD2.F32 R21, -RZ, R16.H1_H1 ;  /* 0x30000010ff157230 */ /* 0x000fe20000004100 */
[----:B------:R-:W-:Y:S01]  /*1650*/  BSSY B0, `(.L_x_1135) ;  /* 0x0000029000007945 */ /* 0x000fe20003800000 */
[----:B------:R-:W-:Y:S01]  /*1660*/  HADD2.F32 R20, -RZ, R20.H0_H0 ;  /* 0x20000014ff147230 */ /* 0x000fe20000004100 */
[----:B------:R-:W-:Y:S01]  /*1670*/  IMAD.MOV.U32 R75, RZ, RZ, R14 ;  /* 0x000000ffff4b7224 */ /* 0x000fe200078e000e */
[----:B------:R-:W-:Y:S01]  /*1680*/  HADD2.F32 R13, -RZ, R16.H0_H0 ;  /* 0x20000010ff0d7230 */ /* 0x000fe20000004100 */
[----:B------:R-:W-:Y:S01]  /*1690*/  FMUL.FTZ R12, R12, R21 ;  /* 0x000000150c0c7220 */ /* 0x000fe20000410000 */
[----:B------:R-:W-:Y:S01]  /*16a0*/  MOV R79, R15 ;  /* 0x0000000f004f7202 */ /* 0x000fe20000000f00 */
[----:B------:R-:W-:Y:S01]  /*16b0*/  IMAD.MOV.U32 R87, RZ, RZ, R17 ;  /* 0x000000ffff577224 */ /* 0x000fe200078e0011 */
[----:B------:R-:W-:Y:S01]  /*16c0*/  MOV R82, R18 ;  /* 0x0000001200527202 */ /* 0x000fe20000000f00 */
[----:B------:R-:W-:Y:S01]  /*16d0*/  IMAD.MOV.U32 R83, RZ, RZ, R19 ;  /* 0x000000ffff537224 */ /* 0x000fe200078e0013 */
[----:B------:R-:W-:Y:S01]  /*16e0*/  HADD2.F32 R54, -RZ, R73.H0_H0 ;  /* 0x20000049ff367230 */ /* 0x000fe20000004100 */
[----:B------:R-:W-:Y:S01]  /*16f0*/  FFMA.FTZ R55, R20, R13, R12 ;  /* 0x0000000d14377223 */ /* 0x000fe2000001000c */
[----:B------:R-:W-:Y:S01]  /*1700*/  CS2R R16, SRZ ;  /* 0x0000000000107805 */ /* 0x000fe2000001ff00 */
[----:B------:R-:W-:Y:S01]  /*1710*/  CS2R R18, SRZ ;  /* 0x0000000000127805 */ /* 0x000fe2000001ff00 */
[----:B------:R-:W-:Y:S01]  /*1720*/  CS2R R12, SRZ ;  /* 0x00000000000c7805 */ /* 0x000fe2000001ff00 */
[----:B------:R-:W-:Y:S01]  /*1730*/  CS2R R14, SRZ ;  /* 0x00000000000e7805 */ /* 0x000fe2000001ff00 */
[----:B------:R-:W-:Y:S05]  /*1740*/  @P1 BRA `(.L_x_1136) ;  /* 0x0000019000001947 */ /* 0x000fea0003800000 */
[----:B------:R-:W-:Y:S02]  /*1750*/  ISETP.GE.AND P3, PT, R28, c[0x0][0x16c], PT ;  /* 0x00005b001c007a0c */ /* 0x000fe40003f66270 */
[----:B------:R-:W-:-:S04]  /*1760*/  LEA R20, R42, 0x80, 0x3 ;  /* 0x000000802a147811 */ /* 0x000fc800078e18ff */
[----:B------:R-:W-:-:S07]  /*1770*/  ISETP.GE.AND P1, PT, R20, c[0x0][0x16c], PT ;  /* 0x00005b0014007a0c */ /* 0x000fce0003f26270 */
[C---:B0-----:R-:W-:Y:S01]  /*1780*/  @!P3 IADD3 R25, P4, R2.reuse, 0x10, RZ ;  /* 0x000000100219b810 */ /* 0x041fe20007f9e0ff */
        /* <DEDUP_REMOVED lines=12> */
[----:B------:R-:W-:-:S04]  /*1850*/  @!P1 IMAD.WIDE.U32 R22, R27, c[0x0][0x198], R22 ;  /* 0x000066001b169a25 */ /* 0x000fc800078e0016 */
[----:B------:R-:W-:Y:S01]  /*1860*/  @!P1 IMAD R27, R27, c[0x0][0x19c], R24 ;  /* 0x000067001b1b9a24 */ /* 0x000fe200078e0218 */
[----:B------:R-:W-:Y:S02]  /*1870*/  @!P3 LEA R24, P4, R20, c[0x0][0x190], 0x1 ;  /* 0x000064001418ba11 */ /* 0x000fe400078808ff */
[----:B------:R-:W-:Y:S01]  /*1880*/  @!P1 LEA R26, P5, R22, c[0x0][0x190], 0x1 ;  /* 0x00006400161a9a11 */ /* 0x000fe200078a08ff */
[----:B------:R-:W-:Y:S01]  /*1890*/  @!P1 IMAD.IADD R27, R23, 0x1, R27 ;  /* 0x00000001171b9824 */ /* 0x000fe200078e021b */
[----:B------:R-:W-:-:S04]  /*18a0*/  @!P3 LEA.HI.X R25, R20, c[0x0][0x194], R21, 0x1, P4 ;  /* 0x000065001419ba11 */ /* 0x000fc800020f0c15 */
[----:B------:R-:W-:Y:S01]  /*18b0*/  @!P1 LEA.HI.X R27, R22, c[0x0][0x194], R27, 0x1, P5 ;  /* 0x00006500161b9a11 */ /* 0x000fe200028f0c1b */
[----:B------:R0:W5:Y:S04]  /*18c0*/  @!P3 LDG.E.128 R16, [R24.64] ;  /* 0x0000000a1810b981 */ /* 0x000168000c1e1d00 */
[----:B------:R0:W5:Y:S02]  /*18d0*/  @!P1 LDG.E.128 R12, [R26.64+0x100] ;  /* 0x0001000a1a0c9981 */ /* 0x000164000c1e1d00 */
.L_x_1136:
[----:B------:R-:W-:Y:S05]  /*18e0*/  BSYNC B0 ;  /* 0x0000000000007941 */ /* 0x000fea0003800000 */
.L_x_1135:
[----:B------:R-:W-:Y:S01]  /*18f0*/  HADD2.F32 R21, -RZ, R87.H0_H0 ;  /* 0x20000057ff157230 */ /* 0x000fe20000004100 */
[----:B------:R-:W-:Y:S01]  /*1900*/  BSSY B0, `(.L_x_1137) ;  /* 0x0000024000007945 */ /* 0x000fe20003800000 */
[----:B-----5:R-:W-:Y:S01]  /*1910*/  MOV R89, R16 ;  /* 0x0000001000597202 */ /* 0x020fe20000000f00 */
[----:B------:R-:W-:Y:S01]  /*1920*/  IMAD.MOV.U32 R84, RZ, RZ, R17 ;  /* 0x000000ffff547224 */ /* 0x000fe200078e0011 */
[----:B------:R-:W-:Y:S01]  /*1930*/  MOV R85, R18 ;  /* 0x0000001200557202 */ /* 0x000fe20000000f00 */
[----:B------:R-:W-:Y:S01]  /*1940*/  IMAD.MOV.U32 R86, RZ, RZ, R19 ;  /* 0x000000ffff567224 */ /* 0x000fe200078e0013 */
[----:B0-----:R-:W-:Y:S01]  /*1950*/  CS2R R22, SRZ ;  /* 0x0000000000167805 */ /* 0x001fe2000001ff00 */
[----:B------:R-:W-:Y:S01]  /*1960*/  FFMA.FTZ R88, R54, R21, R55 ;  /* 0x0000001536587223 */ /* 0x000fe20000010037 */
[----:B------:R-:W-:Y:S01]  /*1970*/  CS2R R16, SRZ ;  /* 0x0000000000107805 */ /* 0x000fe2000001ff00 */
[----:B------:R-:W-:Y:S01]  /*1980*/  CS2R R20, SRZ ;  /* 0x0000000000147805 */ /* 0x000fe2000001ff00 */
[----:B------:R-:W-:Y:S01]  /*1990*/  CS2R R18, SRZ ;  /* 0x0000000000127805 */ /* 0x000fe2000001ff00 */
[----:B------:R-:W-:Y:S05]  /*19a0*/  @P2 BRA `(.L_x_1138) ;  /* 0x0000019000002947 */ /* 0x000fea0003800000 */
[----:B------:R-:W-:Y:S02]  /*19b0*/  ISETP.GE.AND P2, PT, R28, c[0x0][0x16c], PT ;  /* 0x00005b001c007a0c */ /* 0x000fe40003f46270 */
[----:B------:R-:W-:-:S04]  /*19c0*/  LEA R24, R42, 0x80, 0x3 ;  /* 0x000000802a187811 */ /* 0x000fc800078e18ff */
        /* <DEDUP_REMOVED lines=23> */
.L_x_1138:
[----:B------:R-:W-:Y:S05]  /*1b40*/  BSYNC B0 ;  /* 0x0000000000007941 */ /* 0x000fea0003800000 */
.L_x_1137:
        /* <DEDUP_REMOVED lines=10> */
[----:B------:R-:W-:Y:S01]  /*1bf0*/  IMAD.MOV.U32 R55, RZ, RZ, R23 ;  /* 0x000000ffff377224 */ /* 0x000fe200078e0017 */
[----:B------:R-:W-:Y:S01]  /*1c00*/  HADD2.F32 R21, -RZ, R89.H0_H0 ;  /* 0x20000059ff157230 */ /* 0x000fe20000004100 */
[----:B------:R-:W-:Y:S01]  /*1c10*/  CS2R R22, SRZ ;  /* 0x0000000000167805 */ /* 0x000fe2000001ff00 */
[----:B------:R-:W-:Y:S01]  /*1c20*/  CS2R R26, SRZ ;  /* 0x00000000001a7805 */ /* 0x000fe2000001ff00 */
[----:B------:R-:W-:Y:S01]  /*1c30*/  FFMA.FTZ R91, R73, R24, R88 ;  /* 0x00000018495b7223 */ /* 0x000fe20000010058 */
[----:B------:R-:W-:Y:S01]  /*1c40*/  HADD2.F32 R88, -RZ, R41.H0_H0 ;  /* 0x20000029ff587230 */ /* 0x000fe20000004100 */
[----:B------:R-:W-:Y:S01]  /*1c50*/  FFMA.FTZ R92, R74, R21, R20 ;  /* 0x000000154a5c7223 */ /* 0x000fe20000010014 */
[----:B------:R-:W-:Y:S01]  /*1c60*/  HADD2.F32 R74, -RZ, R40.H0_H0 ;  /* 0x20000028ff4a7230 */ /* 0x000fe20000004100 */
[----:B------:R-:W-:Y:S01]  /*1c70*/  CS2R R20, SRZ ;  /* 0x0000000000147805 */ /* 0x000fe2000001ff00 */
[----:B------:R-:W-:Y:S01]  /*1c80*/  CS2R R24, SRZ ;  /* 0x0000000000187805 */ /* 0x000fe2000001ff00 */
[----:B------:R-:W-:-:S02]  /*1c90*/  HADD2.F32 R73, -RZ, R36.H1_H1 ;  /* 0x30000024ff497230 */ /* 0x000fc40000004100 */
[----:B------:R-:W-:Y:S02]  /*1ca0*/  HADD2.F32 R89, -RZ, R82.H0_H0 ;  /* 0x20000052ff597230 */ /* 0x000fe40000004100 */
[----:B------:R-:W-:Y:S02]  /*1cb0*/  HADD2.F32 R87, -RZ, R84.H0_H0 ;  /* 0x20000054ff577230 */ /* 0x000fe40000004100 */
[----:B------:R-:W-:Y:S01]  /*1cc0*/  HADD2.F32 R90, -RZ, R81.H1_H1 ;  /* 0x30000051ff5a7230 */ /* 0x000fe20000004100 */
[----:B------:R-:W-:Y:S05]  /*1cd0*/  @P0 BRA `(.L_x_1140) ;  /* 0x000000f000000947 */ /* 0x000fea0003800000 */
[----:B------:R-:W-:Y:S01]  /*1ce0*/  IADD3 R31, P0, R2, 0x30, RZ ;  /* 0x00000030021f7810 */ /* 0x000fe20007f1e0ff */
[----:B------:R-:W-:Y:S01]  /*1cf0*/  IMAD.MOV.U32 R2, RZ, RZ, R30 ;  /* 0x000000ffff027224 */ /* 0x000fe200078e001e */
[----:B------:R-:W-:Y:S02]  /*1d00*/  LEA R30, R42, 0x80, 0x3 ;  /* 0x000000802a1e7811 */ /* 0x000fe400078e18ff */
[----:B------:R-:W-:Y:S02]  /*1d10*/  IADD3.X R29, RZ, R3, RZ, P0, !PT ;  /* 0x00000003ff1d7210 */ /* 0x000fe400007fe4ff */
        /* <DEDUP_REMOVED lines=11> */
.L_x_1140:
[----:B------:R-:W-:Y:S05]  /*1dd0*/  BSYNC B0 ;  /* 0x0000000000007941 */ /* 0x000fea0003800000 */
.L_x_1139:
[----:B------:R-:W-:Y:S01]  /*1de0*/  HADD2.F32 R36, -RZ, R36.H0_H0 ;  /* 0x20000024ff247230 */ /* 0x000fe20000004100 */
[----:B------:R-:W-:Y:S01]  /*1df0*/  FMUL.FTZ R90, R73, R90 ;  /* 0x0000005a495a7220 */ /* 0x000fe20000410000 */
[----:B------:R-:W-:Y:S01]  /*1e00*/  HADD2.F32 R81, -RZ, R81.H0_H0 ;  /* 0x20000051ff517230 */ /* 0x000fe20000004100 */
[----:B------:R-:W-:Y:S01]  /*1e10*/  FFMA.FTZ R2, R74, R89, R91 ;  /* 0x000000594a027223 */ /* 0x000fe2000001005b */
[----:B------:R-:W-:Y:S01]  /*1e20*/  HADD2.F32 R89, -RZ, R37.H0_H0 ;  /* 0x20000025ff597230 */ /* 0x000fe20000004100 */
[----:B------:R-:W-:Y:S01]  /*1e30*/  FFMA.FTZ R88, R88, R87, R92 ;  /* 0x0000005758587223 */ /* 0x000fe2000001005c */
[----:B------:R-:W-:Y:S01]  /*1e40*/  HADD2.F32 R93, -RZ, R84.H1_H1 ;  /* 0x30000054ff5d7230 */ /* 0x000fe20000004100 */
[----:B------:R-:W-:Y:S01]  /*1e50*/  FFMA.FTZ R91, R36, R81, R90 ;  /* 0x00000051245b7223 */ /* 0x000fe2000001005a */
[--C-:B------:R-:W-:Y:S01]  /*1e60*/  HADD2.F32 R90, -RZ, R80.reuse.H0_H0 ;  /* 0x20000050ff5a7230 */ /* 0x100fe20000004100 */
[----:B------:R-:W-:Y:S01]  /*1e70*/  ISETP.NE.AND P0, PT, R42, RZ, PT ;  /* 0x000000ff2a00720c */ /* 0x000fe20003f05270 */
[----:B------:R-:W-:Y:S01]  /*1e80*/  HADD2.F32 R95, -RZ, R80.H1_H1 ;  /* 0x30000050ff5f7230 */ /* 0x000fe20000004100 */
[----:B------:R-:W-:Y:S01]  /*1e90*/  BSSY B0, `(.L_x_1141) ;  /* 0x00000c7000007945 */ /* 0x000fe20003800000 */
[----:B-----5:R-:W-:Y:S01]  /*1ea0*/  HADD2.F32 R92, -RZ, R20.H1_H1 ;  /* 0x30000014ff5c7230 */ /* 0x020fe20000004100 */
[----:B------:R-:W-:Y:S01]  /*1eb0*/  FFMA.FTZ R94, R89, R90, R91 ;  /* 0x0000005a595e7223 */ /* 0x000fe2000001005b */
[----:B------:R-:W-:-:S02]  /*1ec0*/  HADD2.F32 R91, -RZ, R41.H1_H1 ;  /* 0x30000029ff5b7230 */ /* 0x000fc40000004100 */
[----:B------:R-:W-:Y:S02]  /*1ed0*/  HADD2.F32 R90, -RZ, R37.H1_H1 ;  /* 0x30000025ff5a7230 */ /* 0x000fe40000004100 */
[----:B------:R-:W-:Y:S01]  /*1ee0*/  HADD2.F32 R89, -RZ, R71.H1_H1 ;  /* 0x30000047ff597230 */ /* 0x000fe20000004100 */
[----:B------:R-:W-:Y:S01]  /*1ef0*/  FFMA.FTZ R98, R91, R93, R88 ;  /* 0x0000005d5b627223 */ /* 0x000fe20000010058 */
[----:B------:R-:W-:Y:S01]  /*1f00*/  HADD2.F32 R93, -RZ, R38.H0_H0 ;  /* 0x20000026ff5d7230 */ /* 0x000fe20000004100 */
[----:B------:R-:W-:Y:S01]  /*1f10*/  FFMA.FTZ R99, R90, R95, R94 ;  /* 0x0000005f5a637223 */ /* 0x000fe2000001005e */
[----:B------:R-:W-:Y:S01]  /*1f20*/  HADD2.F32 R96, -RZ, R85.H0_H0 ;  /* 0x20000055ff607230 */ /* 0x000fe20000004100 */
[----:B------:R-:W-:Y:S01]  /*1f30*/  FMUL.FTZ R100, R89, R92 ;  /* 0x0000005c59647220 */ /* 0x000fe20000410000 */
[----:B------:R-:W-:Y:S02]  /*1f40*/  HADD2.F32 R92, -RZ, R71.H0_H0 ;  /* 0x20000047ff5c7230 */ /* 0x000fe40000004100 */
[----:B------:R-:W-:Y:S01]  /*1f50*/  HADD2.F32 R95, -RZ, R20.H0_H0 ;  /* 0x20000014ff5f7230 */ /* 0x000fe20000004100 */
[----:B------:R-:W-:Y:S01]  /*1f60*/  FFMA.FTZ R96, R93, R96, R98 ;  /* 0x000000605d607223 */ /* 0x000fe20000010062 */
[----:B------:R-:W-:-:S02]  /*1f70*/  HADD2.F32 R90, -RZ, R26.H0_H0 ;  /* 0x2000001aff5a7230 */ /* 0x000fc40000004100 */
[----:B------:R-:W-:Y:S01]  /*1f80*/  HADD2.F32 R91, -RZ, R26.H1_H1 ;  /* 0x3000001aff5b7230 */ /* 0x000fe20000004100 */
[----:B------:R-:W-:Y:S01]  /*1f90*/  FFMA.FTZ R92, R92, R95, R100 ;  /* 0x0000005f5c5c7223 */ /* 0x000fe20000010064 */
[----:B------:R-:W-:Y:S02]  /*1fa0*/  HADD2.F32 R26, -RZ, R78.H0_H0 ;  /* 0x2000004eff1a7230 */ /* 0x000fe40000004100 */
[----:B------:R-:W-:Y:S02]  /*1fb0*/  HADD2.F32 R93, -RZ, R21.H0_H0 ;  /* 0x20000015ff5d7230 */ /* 0x000fe40000004100 */
[--C-:B------:R-:W-:Y:S02]  /*1fc0*/  HADD2.F32 R89, -RZ, R27.reuse.H0_H0 ;  /* 0x2000001bff597230 */ /* 0x100fe40000004100 */
[----:B------:R-:W-:Y:S01]  /*1fd0*/  HADD2.F32 R20, -RZ, R27.H1_H1 ;  /* 0x3000001bff147230 */ /* 0x000fe20000004100 */
[----:B------:R-:W-:Y:S01]  /*1fe0*/  FFMA.FTZ R26, R26, R93, R92 ;  /* 0x0000005d1a1a7223 */ /* 0x000fe2000001005c */
[----:B------:R-:W-:-:S02]  /*1ff0*/  HADD2.F32 R94, -RZ, R34.H0_H0 ;  /* 0x20000022ff5e7230 */ /* 0x000fc40000004100 */
[----:B------:R-:W-:Y:S02]  /*2000*/  HADD2.F32 R97, -RZ, R54.H0_H0 ;  /* 0x20000036ff617230 */ /* 0x000fe40000004100 */
[----:B------:R-:W-:Y:S02]  /*2010*/  HADD2.F32 R27, -RZ, R40.H1_H1 ;  /* 0x30000028ff1b7230 */ /* 0x000fe40000004100 */
[----:B------:R-:W-:Y:S01]  /*2020*/  HADD2.F32 R38, -RZ, R38.H1_H1 ;  /* 0x30000026ff267230 */ /* 0x000fe20000004100 */
[----:B------:R-:W-:Y:S01]  /*2030*/  FFMA.FTZ R94, R94, R97, R99 ;  /* 0x000000615e5e7223 */ /* 0x000fe20000010063 */
[----:B------:R-:W-:Y:S02]  /*2040*/  HADD2.F32 R82, -RZ, R82.H1_H1 ;  /* 0x30000052ff527230 */ /* 0x000fe40000004100 */
[----:B------:R-:W-:Y:S02]  /*2050*/  HADD2.F32 R85, -RZ, R85.H1_H1 ;  /* 0x30000055ff557230 */ /* 0x000fe40000004100 */
[----:B------:R-:W-:Y:S01]  /*2060*/  HADD2.F32 R78, -RZ, R78.H1_H1 ;  /* 0x3000004eff4e7230 */ /* 0x000fe20000004100 */
[----:B------:R-:W-:Y:S01]  /*2070*/  FFMA.FTZ R82, R27, R82, R2 ;  /* 0x000000521b527223 */ /* 0x000fe20000010002 */
        /* <DEDUP_REMOVED lines=8> */
[----:B------:R-:W-:Y:S02]  /*2100*/  HADD2.F32 R21, -RZ, R43.H0_H0 ;  /* 0x2000002bff157230 */ /* 0x000fe40000004100 */
[----:B------:R-:W-:Y:S01]  /*2110*/  HADD2.F32 R75, -RZ, R75.H1_H1 ;  /* 0x3000004bff4b7230 */ /* 0x000fe20000004100 */
[----:B------:R-:W-:Y:S01]  /*2120*/  FFMA.FTZ R2, R2, R85, R78 ;  /* 0x0000005502027223 */ /* 0x000fe2000001004e */
[----:B------:R-:W-:-:S02]  /*2130*/  HADD2.F32 R34, -RZ, R83.H0_H0 ;  /* 0x20000053ff227230 */ /* 0x000fc40000004100 */
[----:B------:R-:W-:Y:S02]  /*2140*/  HADD2.F32 R22, -RZ, R22.H1_H1 ;  /* 0x30000016ff167230 */ /* 0x000fe40000004100 */
[----:B------:R-:W-:Y:S01]  /*2150*/  HADD2.F32 R26, -RZ, R39.H0_H0 ;  /* 0x20000027ff1a7230 */ /* 0x000fe20000004100 */
[----:B------:R-:W-:Y:S01]  /*2160*/  FFMA.FTZ R82, R21, R34, R82 ;  /* 0x0000002215527223 */ /* 0x000fe20000010052 */
[----:B------:R-:W-:Y:S01]  /*2170*/  HADD2.F32 R93, -RZ, R86.H0_H0 ;  /* 0x20000056ff5d7230 */ /* 0x000fe20000004100 */
[----:B------:R-:W-:Y:S01]  /*2180*/  FFMA.FTZ R75, R75, R22, R2 ;  /* 0x000000164b4b7223 */ /* 0x000fe20000010002 */
[----:B------:R-:W-:Y:S02]  /*2190*/  HADD2.F32 R27, -RZ, R35.H0_H0 ;  /* 0x20000023ff1b7230 */ /* 0x000fe40000004100 */
        /* <DEDUP_REMOVED lines=9> */
[----:B------:R-:W-:Y:S02]  /*2230*/  HADD2.F32 R79, -RZ, R79.H1_H1 ;  /* 0x3000004fff4f7230 */ /* 0x000fe40000004100 */
[----:B------:R-:W-:-:S02]  /*2240*/  HADD2.F32 R22, -RZ, R83.H1_H1 ;  /* 0x30000053ff167230 */ /* 0x000fc40000004100 */
        /* <DEDUP_REMOVED lines=20> */
[----:B------:R-:W-:Y:S01]  /*2390*/  HADD2.F32 R41, -RZ, R4.H1_H1 ;  /* 0x30000004ff297230 */ /* 0x000fe20000004100 */
[----:B------:R-:W-:Y:S01]  /*23a0*/  FFMA.FTZ R12, R57, R12, R30 ;  /* 0x0000000c390c7223 */ /* 0x000fe2000001001e */
[----:B------:R-:W-:Y:S01]  /*23b0*/  HADD2.F32 R24, -RZ, R24.H1_H1 ;  /* 0x30000018ff187230 */ /* 0x000fe20000004100 */
[----:B------:R-:W-:Y:S01]  /*23c0*/  FFMA.FTZ R26, R66, R81, R26 ;  /* 0x00000051421a7223 */ /* 0x000fe2000001001a */
[----:B0-----:R-:W-:Y:S02]  /*23d0*/  HADD2.F32 R29, -RZ, R9.H0_H0 ;  /* 0x20000009ff1d7230 */ /* 0x001fe40000004100 */
        /* <DEDUP_REMOVED lines=71> */
[----:B-1----:R-:W-:Y:S02]  /*2850*/  FADD.FTZ R7, R6, R7 ;  /* 0x0000000706077221 */ /* 0x002fe40000010000 */
        /* <DEDUP_REMOVED lines=11> */
[----:B------:R-:W-:Y:S01]  /*2910*/  USHF.R.S32.HI UR7, URZ, 0x1f, UR4 ;  /* 0x0000001f3f077899 */ /* 0x000fe20008011404 */
[C---:B------:R-:W-:Y:S01]  /*2920*/  IADD3 R5, R45.reuse, 0x20, RZ ;  /* 0x000000202d057810 */ /* 0x040fe20007ffe0ff */
[----:B------:R-:W-:Y:S01]  /*2930*/  UIADD3 UR6, UP0, UR17, UR4, URZ ;  /* 0x0000000411067290 */ /* 0x000fe2000ff1e03f */
[C---:B------:R-:W-:Y:S01]  /*2940*/  IADD3 R7, R45.reuse, 0x30, RZ ;  /* 0x000000302d077810 */ /* 0x040fe20007ffe0ff */
[----:B------:R-:W-:Y:S01]  /*2950*/  ULDC.64 UR20, c[0x0][0x1c8] ;  /* 0x0000720000147ab9 */ /* 0x000fe20000000a00 */
[----:B------:R-:W-:Y:S01]  /*2960*/  ISETP.GE.AND P2, PT, R76, UR19, PT ;  /* 0x000000134c007c0c */ /* 0x000fe2000bf46270 */
[----:B------:R-:W-:Y:S01]  /*2970*/  ULEA.HI.X.SX32 UR7, UR17, UR7, 0x1, UP0 ;  /* 0x0000000711077291 */ /* 0x000fe200080f0e3f */
        /* <DEDUP_REMOVED lines=20> */
[----:B------:R0:W-:Y:S04]  /*2ac0*/  STG.E [R2.64], R5 ;  /* 0x0000000502007986 */ /* 0x0001e8000c10190a */
[----:B------:R0:W-:Y:S04]  /*2ad0*/  STG.E [R2.64+0x40], R7 ;  /* 0x0000400702007986 */ /* 0x0001e8000c10190a */
[----:B------:R0:W-:Y:S04]  /*2ae0*/  STG.E [R2.64+0x80], R9 ;  /* 0x0000800902007986 */ /* 0x0001e8000c10190a */
[----:B------:R0:W-:Y:S02]  /*2af0*/  STG.E [R2.64+0xc0], R11 ;  /* 0x0000c00b02007986 */ /* 0x0001e4000c10190a */
.L_x_1142:
[----:B------:R-:W-:Y:S05]  /*2b00*/  BSYNC B0 ;  /* 0x0000000000007941 */ /* 0x000fea0003800000 */
.L_x_1141:
[----:B------:R-:W-:Y:S01]  /*2b10*/  UIADD3 UR8, UR8, 0x3f, URZ ;  /* 0x0000003f08087890 */ /* 0x000fe2000fffe03f */
[----:B------:R-:W-:Y:S03]  /*2b20*/  BSSY B0, `(.L_x_1143) ;  /* 0x0000022000007945 */ /* 0x000fe60003800000 */
[----:B------:R-:W-:-:S02]  /*2b30*/  USHF.R.S32.HI UR6, URZ, 0x1f, UR8 ;  /* 0x0000001f3f067899 */ /* 0x000fc40008011408 */
[----:B------:R-:W-:Y:S02]  /*2b40*/  UIMAD UR7, UR14, -0x40, UR8 ;  /* 0xffffffc00e0778a4 */ /* 0x000fe4000f8e0208 */
[----:B------:R-:W-:-:S04]  /*2b50*/  ULEA.HI UR6, UR6, UR8, URZ, 0x6 ;  /* 0x0000000806067291 */ /* 0x000fc8000f8f303f */
[----:B------:R-:W-:-:S04]  /*2b60*/  ULOP3.LUT UR6, UR6, 0xffffffc0, URZ, 0xc0, !UPT ;  /* 0xffffffc006067892 */ /* 0x000fc8000f8ec03f */
[----:B------:R-:W-:-:S06]  /*2b70*/  UIADD3 UR6, UR7, UR6, -UR8 ;  /* 0x0000000607067290 */ /* 0x000fcc000fffe808 */
[----:B------:R-:W-:-:S04]  /*2b80*/  ISETP.GE.AND P0, PT, R46, UR6, PT ;  /* 0x000000062e007c0c */ /* 0x000fc8000bf06270 */
[----:B------:R-:W-:-:S13]  /*2b90*/  ISETP.GT.OR P0, PT, R46, 0x3f, P0 ;  /* 0x0000003f2e00780c */ /* 0x000fda0000704670 */
[----:B------:R-:W-:Y:S05]  /*2ba0*/  @P0 BRA `(.L_x_1144) ;  /* 0x0000019000000947 */ /* 0x000fea0003800000 */
[----:B------:R-:W-:Y:S01]  /*2bb0*/  USHF.R.S32.HI UR6, URZ, 0x1f, UR17 ;  /* 0x0000001f3f067899 */ /* 0x000fe20008011411 */
[----:B0-----:R-:W-:Y:S01]  /*2bc0*/  IMAD.U32 R3, RZ, RZ, UR4 ;  /* 0x00000004ff037e24 */ /* 0x001fe2000f8e00ff */
[----:B------:R-:W-:Y:S01]  /*2bd0*/  USHF.R.S32.HI UR8, URZ, 0x1f, UR4 ;  /* 0x0000001f3f087899 */ /* 0x000fe20008011404 */
[--C-:B------:R-:W-:Y:S01]  /*2be0*/  SHF.R.S32.HI R0, RZ, 0x1f, R46.reuse ;  /* 0x0000001fff007819 */ /* 0x100fe2000001142e */
[----:B------:R-:W-:Y:S02]  /*2bf0*/  IMAD.U32 R5, RZ, RZ, UR15 ;  /* 0x0000000fff057e24 */ /* 0x000fe4000f8e00ff */
[----:B------:R-:W-:Y:S02]  /*2c00*/  IADD3 R2, P0, P1, R3, UR17, R46 ;  /* 0x0000001103027c10 */ /* 0x000fe4000f91e02e */
[----:B------:R-:W-:Y:S01]  /*2c10*/  MOV R3, UR6 ;  /* 0x0000000600037c02 */ /* 0x000fe20008000f00 */
[----:B------:R-:W-:Y:S02]  /*2c20*/  ULDC.64 UR6, c[0x0][0x1f8] ;  /* 0x00007e0000067ab9 */ /* 0x000fe40000000a00 */
[----:B------:R-:W-:Y:S01]  /*2c30*/  UIMAD UR6, UR16, UR6, URZ ;  /* 0x00000006100672a4 */ /* 0x000fe2000f8e023f */
[----:B------:R-:W-:Y:S01]  /*2c40*/  IADD3.X R3, R3, UR8, R0, P0, P1 ;  /* 0x0000000803037c10 */ /* 0x000fe200087e2400 */
[----:B------:R-:W-:Y:S01]  /*2c50*/  ULDC.64 UR8, c[0x0][0x200] ;  /* 0x0000800000087ab9 */ /* 0x000fe20000000a00 */
[C---:B------:R-:W-:Y:S01]  /*2c60*/  FMUL.FTZ R0, R77.reuse, 1.4426950216293334961 ;  /* 0x3fb8aa3b4d007820 */ /* 0x040fe20000410000 */
[----:B------:R-:W-:Y:S01]  /*2c70*/  UIMAD UR6, UR15, UR7, UR6 ;  /* 0x000000070f0672a4 */ /* 0x000fe2000f8e0206 */
[----:B------:R-:W-:Y:S01]  /*2c80*/  FSETP.NEU.FTZ.AND P0, PT, R77, -INF , PT ;  /* 0xff8000004d00780b */ /* 0x000fe20003f1d000 */
        /* <DEDUP_REMOVED lines=11> */
.L_x_1144:
[----:B------:R-:W-:Y:S05]  /*2d40*/  BSYNC B0 ;  /* 0x0000000000007941 */ /* 0x000fea0003800000 */
.L_x_1143:
[----:B------:R-:W-:Y:S01]  /*2d50*/  USHF.L.U32 UR7, UR14, 0xe, URZ ;  /* 0x0000000e0e077899 */ /* 0x000fe2000800063f */
[----:B------:R-:W-:Y:S01]  /*2d60*/  IMAD.SHL.U32 R0, R46, 0x4, RZ ;  /* 0x000000042e007824 */ /* 0x000fe200078e00ff */
[----:B------:R-:W-:Y:S01]  /*2d70*/  USHF.L.U32 UR6, UR4, 0x8, URZ ;  /* 0x0000000804067899 */ /* 0x000fe2000800063f */
[----:B0-----:R-:W-:Y:S01]  /*2d80*/  MOV R5, UR15 ;  /* 0x0000000f00057c02 */ /* 0x001fe20008000f00 */
[----:B------:R-:W-:Y:S02]  /*2d90*/  USHF.R.S32.HI UR9, URZ, 0x1f, UR7 ;  /* 0x0000001f3f097899 */ /* 0x000fe40008011407 */
[----:B------:R-:W-:Y:S01]  /*2da0*/  MOV R3, UR7 ;  /* 0x0000000700037c02 */ /* 0x000fe20008000f00 */
[----:B------:R-:W-:-:S03]  /*2db0*/  USHF.R.S32.HI UR8, URZ, 0x1f, UR6 ;  /* 0x0000001f3f087899 */ /* 0x000fc60008011406 */
[----:B------:R-:W-:Y:S01]  /*2dc0*/  IADD3 R2, P0, P1, R0, UR6, R3 ;  /* 0x0000000600027c10 */ /* 0x000fe2000f91e003 */
[----:B------:R-:W-:Y:S01]  /*2dd0*/  IMAD.U32 R3, RZ, RZ, UR9 ;  /* 0x00000009ff037e24 */ /* 0x000fe2000f8e00ff */
[----:B------:R-:W-:Y:S01]  /*2de0*/  SHF.R.S32.HI R0, RZ, 0x1f, R0 ;  /* 0x0000001fff007819 */ /* 0x000fe20000011400 */
[----:B------:R-:W-:Y:S02]  /*2df0*/  ULDC.64 UR6, c[0x0][0x220] ;  /* 0x0000880000067ab9 */ /* 0x000fe40000000a00 */
[----:B------:R-:W-:Y:S01]  /*2e00*/  UIMAD UR6, UR16, UR6, URZ ;  /* 0x00000006100672a4 */ /* 0x000fe2000f8e023f */
[----:B------:R-:W-:Y:S01]  /*2e10*/  IADD3.X R3, R0, UR8, R3, P0, P1 ;  /* 0x0000000800037c10 */ /* 0x000fe200087e2403 */
[----:B------:R-:W-:Y:S01]  /*2e20*/  ULDC.64 UR8, c[0x0][0x228] ;  /* 0x00008a0000087ab9 */ /* 0x000fe20000000a00 */
[----:B------:R-:W-:Y:S01]  /*2e30*/  ISETP.NE.U32.AND P0, PT, RZ, c[0x0][0x238], PT ;  /* 0x00008e00ff007a0c */ /* 0x000fe20003f05070 */
[----:B------:R-:W-:Y:S02]  /*2e40*/  UIMAD UR6, UR15, UR7, UR6 ;  /* 0x000000070f0672a4 */ /* 0x000fe4000f8e0206 */
[----:B------:R-:W-:Y:S01]  /*2e50*/  IMAD.WIDE.U32 R2, R5, c[0x0][0x220], R2 ;  /* 0x0000880005027a25 */ /* 0x000fe200078e0002 */
[----:B------:R-:W-:Y:S01]  /*2e60*/  UIMAD UR7, UR5, UR8, URZ ;  /* 0x00000008050772a4 */ /* 0x000fe2000f8e023f */
[----:B------:R-:W-:-:S02]  /*2e70*/  ISETP.NE.AND.EX P0, PT, RZ, c[0x0][0x23c], PT, P0 ;  /* 0x00008f00ff007a0c */ /* 0x000fc40003f05300 */
        /* <DEDUP_REMOVED lines=28> */
[----:B------:R-:W-:-:S03]  /*3040*/  UIMAD UR6, UR4, UR6, UR15 ;  /* 0x00000006040672a4 */ /* 0x000fc6000f8e020f */
[----:B------:R-:W-:Y:S02]  /*3050*/  ULDC.64 UR4, c[0x0][0x238] ;  /* 0x00008e0000047ab9 */ /* 0x000fe40000000a00 */
[----:B------:R-:W-:-:S06]  /*3060*/  UIMAD.WIDE UR4, UR6, UR13, UR4 ;  /* 0x0000000d060472a5 */ /* 0x000fcc000f8e0204 */
[----:B------:R-:W-:Y:S02]  /*3070*/  MOV R2, UR4 ;  /* 0x0000000400027c02 */ /* 0x000fe40008000f00 */
[----:B------:R-:W-:-:S05]  /*3080*/  MOV R3, UR5 ;  /* 0x0000000500037c02 */ /* 0x000fca0008000f00 */
[----:B------:R-:W-:Y:S01]  /*3090*/  STG.E [R2.64], RZ ;  /* 0x000000ff02007986 */ /* 0x000fe2000c10190a */
[----:B------:R-:W-:Y:S05]  /*30a0*/  EXIT ;  /* 0x000000000000794d */ /* 0x000fea0003800000 */
.L_x_1145:
        /* <DEDUP_REMOVED lines=13> */
.L_x_1175:


//--------------------- .nv.shared._ZN7cutlass13device_kernelIN5flash19enable_sm80_to_sm89INS1_16FlashAttnBwdSm80INS1_25CollectiveMainloopBwdSm80ILi1ELi1EN4cute5tupleIJNS5_1CILi32EEENS7_ILi64EEENS7_ILi256EEEEEENS_6half_tEfNS_4arch4Sm80ELb0ELb0ELb0ELb0ELb0ELb0ELb0ELb0ELi2ELi2ELi2ELi1ELb1EEENS1_21CollectiveEpilogueBwdISB_SC_SE_Li256ELb0ELb0ELi4EEENS1_19SingleTileSchedulerILb0ELb0ELb0ELi64EEEEEEEEEvNT_6ParamsE --------------------------
	.section	.nv.shared._ZN7cutlass13device_kernelIN5flash19enable_sm80_to_sm89INS1_16FlashAttnBwdSm80INS1_25CollectiveMainloopBwdSm80ILi1ELi1EN4cute5tupleIJNS5_1CILi32EEENS7_ILi64EEENS7_ILi256EEEEEENS_6half_tEfNS_4arch4Sm80ELb0ELb0ELb0ELb0ELb0ELb0ELb0ELb0ELi2ELi2ELi2ELi1ELb1EEENS1_21CollectiveEpilogueBwdISB_SC_SE_Li256ELb0ELb0ELi4EEENS1_19SingleTileSchedulerILb0ELb0ELb0ELi64EEEEEEEEEvNT_6ParamsE,"aw",@nobits
	.sectionflags	@""
	.align	16


//--------------------- .nv.global                --------------------------
	.section	.nv.global,"aw",@nobits
.nv.global:
	.type		_ZN66_INTERNAL_16e508ea_30_flash_bwd_hdim256_fp16_sm80_cu_9b94ef52_29734cute1_E,@object
	.size		_ZN66_INTERNAL_16e508ea_30_flash_bwd_hdim256_fp16_sm80_cu_9b94ef52_29734cute1_E,(_ZN66_INTERNAL_16e508ea_30_flash_bwd_hdim256_fp16_sm80_cu_9b94ef52_29734cuda3std3__45__cpo6cbeginE - _ZN66_INTERNAL_16e508ea_30_flash_bwd_hdim256_fp16_sm80_cu_9b94ef52_29734cute1_E)
_ZN66_INTERNAL_16e508ea_30_flash_bwd_hdim256_fp16_sm80_cu_9b94ef52_29734cute1_E:
	.zero		1
	.type		_ZN66_INTERNAL_16e508ea_30_flash_bwd_hdim256_fp16_sm80_cu_9b94ef52_29734cuda3std3__45__cpo6cbeginE,@object
	.size		_ZN66_INTERNAL_16e508ea_30_flash_bwd_hdim256_fp16_sm80_cu_9b94ef52_29734cuda3std3__45__cpo6cbeginE,(_ZN66_INTERNAL_16e508ea_30_flash_bwd_hdim256_fp16_sm80_cu_9b94ef52_29734cuda3std3__48in_placeE - _ZN66_INTERNAL_16e508ea_30_flash_bwd_hdim256_fp16_sm80_cu_9b94ef52_29734cuda3std3__45__cpo6cbeginE)
_ZN66_INTERNAL_16e508ea_30_flash_bwd_hdim256_fp16_sm80_cu_9b94ef52_29734cuda3std3__45__cpo6cbeginE:
	.zero		1
	.type		_ZN66_INTERNAL_16e508ea_30_flash_bwd_hdim256_fp16_sm80_cu_9b94ef52_29734cuda3std3__48in_placeE,@object
	.size		_ZN66_INTERNAL_16e508ea_30_flash_bwd_hdim256_fp16_sm80_cu_9b94ef52_29734cuda3std3__48in_placeE,(_ZN66_INTERNAL_16e508ea_30_flash_bwd_hdim256_fp16_sm80_cu_9b94ef52_29734cuda3std6ranges3__45__cpo9iter_moveE - _ZN66_INTERNAL_16e508ea_30_flash_bwd_hdim256_fp16_sm80_cu_9b94ef52_29734cuda3std3__48in_placeE)
_ZN66_INTERNAL_16e508ea_30_flash_bwd_hdim256_fp16_sm80_cu_9b94ef52_29734cuda3std3__48in_placeE:
	.zero		1
	.type		_ZN66_INTERNAL_16e508ea_30_flash_bwd_hdim256_fp16_sm80_cu_9b94ef52_29734cuda3std6ranges3__45__cpo9iter_moveE,@object
	.size		_ZN66_INTERNAL_16e508ea_30_flash_bwd_hdim256_fp16_sm80_cu_9b94ef52_29734cuda3std6ranges3__45__cpo9iter_moveE,(_ZN66_INTERNAL_16e508ea_30_flash_bwd_hdim256_fp16_sm80_cu_9b94ef52_29734cuda3std3__45__cpo5beginE - _ZN66_INTERNAL_16e508ea_30_flash_bwd_hdim256_fp16_sm80_cu_9b94ef52_29734cuda3std6ranges3__45__cpo9iter_moveE)
_ZN66_INTERNAL_16e508ea_30_flash_bwd_hdim256_fp16_sm80_cu_9b94ef52_29734cuda3std6ranges3__45__cpo9iter_moveE:
	.zero		1
	.type		_ZN66_INTERNAL_16e508ea_30_flash_bwd_hdim256_fp16_sm80_cu_9b94ef52_29734cuda3std3__45__cpo5beginE,@object
	.size		_ZN66_INTERNAL_16e508ea_30_flash_bwd_hdim256_fp16_sm80_cu_9b94ef52_29734cuda3std3__45__cpo5beginE,(_ZN66_INTERNAL_16e508ea_30_flash_bwd_hdim256_fp16_sm80_cu_9b94ef52_29734cuda3std3__468_GLOBAL__N__16e508ea_30_flash_bwd_hdim256_fp16_sm80_cu_9b94ef52_29736ignoreE - _ZN66_INTERNAL_16e508ea_30_flash_bwd_hdim256_fp16_sm80_cu_9b94ef52_29734cuda3std3__45__cpo5beginE)
_ZN66_INTERNAL_16e508ea_30_flash_bwd_hdim256_fp16_sm80_cu_9b94ef52_29734cuda3std3__45__cpo5beginE:
	.zero		1
	.type		_ZN66_INTERNAL_16e508ea_30_flash_bwd_hdim256_fp16_sm80_cu_9b94ef52_29734cuda3std3__468_GLOBAL__N__16e508ea_30_flash_bwd_hdim256_fp16_sm80_cu_9b94ef52_29736ignoreE,@object
	.size		_ZN66_INTERNAL_16e508ea_30_flash_bwd_hdim256_fp16_sm80_cu_9b94ef52_29734cuda3std3__468_GLOBAL__N__16e508ea_30_flash_bwd_hdim256_fp16_sm80_cu_9b94ef52_29736ignoreE,(_ZN66_INTERNAL_16e508ea_30_flash_bwd_hdim256_fp16_sm80_cu_9b94ef52_29734cute7productE - _ZN66_INTERNAL_16e508ea_30_flash_bwd_hdim256_fp16_sm80_cu_9b94ef52_29734cuda3std3__468_GLOBAL__N__16e508ea_30_flash_bwd_hdim256_fp16_sm80_cu_9b94ef52_29736ignoreE)
_ZN66_INTERNAL_16e508ea_30_flash_bwd_hdim256_fp16_sm80_cu_9b94ef52_29734cuda3std3__468_GLOBAL__N__16e508ea_30_flash_bwd_hdim256_fp16_sm80_cu_9b94ef52_29736ignoreE:
	.zero		1
	.type		_ZN66_INTERNAL_16e508ea_30_flash_bwd_hdim256_fp16_sm80_cu_9b94ef52_29734cute7productE,@object
	.size		_ZN66_INTERNAL_16e508ea_30_flash_bwd_hdim256_fp16_sm80_cu_9b94ef52_29734cute7productE,(_ZN66_INTERNAL_16e508ea_30_flash_bwd_hdim256_fp16_sm80_cu_9b94ef52_29734cuda3std3__45__cpo3endE - _ZN66_INTERNAL_16e508ea_30_flash_bwd_hdim256_fp16_sm80_cu_9b94ef52_29734cute7productE)
_ZN66_INTERNAL_16e508ea_30_flash_bwd_hdim256_fp16_sm80_cu_9b94ef52_29734cute7productE:
	.zero		1
	.type		_ZN66_INTERNAL_16e508ea_30_flash_bwd_hdim256_fp16_sm80_cu_9b94ef52_29734cuda3std3__45__cpo3endE,@object
	.size		_ZN66_INTERNAL_16e508ea_30_flash_bwd_hdim256_fp16_sm80_cu_9b94ef52_29734cuda3std3__45__cpo3endE,(_ZN66_INTERNAL_16e508ea_30_flash_bwd_hdim256_fp16_sm80_cu_9b94ef52_29734cuda3std3__419piecewise_constructE - _ZN66_INTERNAL_16e508ea_30_flash_bwd_hdim256_fp16_sm80_cu_9b94ef52_29734cuda3std3__45__cpo3endE)
_ZN66_INTERNAL_16e508ea_30_flash_bwd_hdim256_fp16_sm80_cu_9b94ef52_29734cuda3std3__45__cpo3endE:
	.zero		1
	.type		_ZN66_INTERNAL_16e508ea_30_flash_bwd_hdim256_fp16_sm80_cu_9b94ef52_29734cuda3std3__419piecewise_constructE,@object
	.size		_ZN66_INTERNAL_16e508ea_30_flash_bwd_hdim256_fp16_sm80_cu_9b94ef52_29734cuda3std3__419piecewise_constructE,(_ZN66_INTERNAL_16e508ea_30_flash_bwd_hdim256_fp16_sm80_cu_9b94ef52_29734cuda3std3__45__cpo4cendE - _ZN66_INTERNAL_16e508ea_30_flash_bwd_hdim256_fp16_sm80_cu_9b94ef52_29734cuda3std3__419piecewise_constructE)
_ZN66_INTERNAL_16e508ea_30_flash_bwd_hdim256_fp16_sm80_cu_9b94ef52_29734cuda3std3__419piecewise_constructE:
	.zero		1
	.type		_ZN66_INTERNAL_16e508ea_30_flash_bwd_hdim256_fp16_sm80_cu_9b94ef52_29734cuda3std3__45__cpo4cendE,@object
	.size		_ZN66_INTERNAL_16e508ea_30_flash_bwd_hdim256_fp16_sm80_cu_9b94ef52_29734cuda3std3__45__cpo4cendE,(_ZN66_INTERNAL_16e508ea_30_flash_bwd_hdim256_fp16_sm80_cu_9b94ef52_29734cuda3std6ranges3__45__cpo4swapE - _ZN66_INTERNAL_16e508ea_30_flash_bwd_hdim256_fp16_sm80_cu_9b94ef52_29734cuda3std3__45__cpo4cendE)
_ZN66_INTERNAL_16e508ea_30_flash_bwd_hdim256_fp16_sm80_cu_9b94ef52_29734cuda3std3__45__cpo4cendE:
	.zero		1
	.type		_ZN66_INTERNAL_16e508ea_30_flash_bwd_hdim256_fp16_sm80_cu_9b94ef52_29734cuda3std6ranges3__45__cpo4swapE,@object
	.size		_ZN66_INTERNAL_16e508ea_30_flash_bwd_hdim256_fp16_sm80_cu_9b94ef52_29734cuda3std6ranges3__45__cpo4swapE,(.L_7 - _ZN66_INTERNAL_16e508ea_30_flash_bwd_hdim256_fp16_sm80_cu_9b94ef52_29734cuda3std6ranges3__45__cpo4swapE)
_ZN66_INTERNAL_16e508ea_30_flash_bwd_hdim256_fp16_sm80_cu_9b94ef52_29734cuda3std6ranges3__45__cpo4swapE:
	.zero		1
.L_7:


//--------------------- .nv.shared._ZN7cutlass13device_kernelIN5flash19enable_sm80_to_sm89INS1_16FlashAttnBwdSm80INS1_25CollectiveMainloopBwdSm80ILi1ELi1EN4cute5tupleIJNS5_1CILi32EEENS7_ILi64EEENS7_ILi256EEEEEENS_6half_tEfNS_4arch4Sm80ELb0ELb0ELb0ELb0ELb0ELb0ELb0ELb0ELi2ELi2ELi2ELi1ELb1EEENS1_24CollectiveEpilogueBwdGQAISB_fSE_Li256ELb0ELb0EEENS1_19SingleTileSchedulerILb0ELb0ELb0ELi64EEEEEEEEEvNT_6ParamsE --------------------------
	.section	.nv.shared._ZN7cutlass13device_kernelIN5flash19enable_sm80_to_sm89INS1_16FlashAttnBwdSm80INS1_25CollectiveMainloopBwdSm80ILi1ELi1EN4cute5tupleIJNS5_1CILi32EEENS7_ILi64EEENS7_ILi256EEEEEENS_6half_tEfNS_4arch4Sm80ELb0ELb0ELb0ELb0ELb0ELb0ELb0ELb0ELi2ELi2ELi2ELi1ELb1EEENS1_24CollectiveEpilogueBwdGQAISB_fSE_Li256ELb0ELb0EEENS1_19SingleTileSchedulerILb0ELb0ELb0ELi64EEEEEEEEEvNT_6ParamsE,"aw",@nobits
	.sectionflags	@""
	.align	16


//--------------------- .nv.shared._ZN7cutlass13device_kernelIN5flash19enable_sm80_to_sm89INS1_16FlashAttnBwdSm80INS1_25CollectiveMainloopBwdSm80ILi1ELi1EN4cute5tupleIJNS5_1CILi32EEENS7_ILi64EEENS7_ILi256EEEEEENS_6half_tEfNS_4arch4Sm80ELb0ELb0ELb0ELb1ELb0ELb0ELb0ELb0ELi2ELi2ELi2ELi1ELb1EEENS1_21CollectiveEpilogueBwdISB_SC_SE_Li256ELb1ELb0ELi4EEENS1_19SingleTileSchedulerILb1ELb0ELb0ELi64EEEEEEEEEvNT_6ParamsE --------------------------
	.section	.nv.shared._ZN7cutlass13device_kernelIN5flash19enable_sm80_to_sm89INS1_16FlashAttnBwdSm80INS1_25CollectiveMainloopBwdSm80ILi1ELi1EN4cute5tupleIJNS5_1CILi32EEENS7_ILi64EEENS7_ILi256EEEEEENS_6half_tEfNS_4arch4Sm80ELb0ELb0ELb0ELb1ELb0ELb0ELb0ELb0ELi2ELi2ELi2ELi1ELb1EEENS1_21CollectiveEpilogueBwdISB_SC_SE_Li256ELb1ELb0ELi4EEENS1_19SingleTileSchedulerILb1ELb0ELb0ELi64EEEEEEEEEvNT_6ParamsE,"aw",@nobits
	.sectionflags	@""
	.align	16


//--------------------- .nv.shared._ZN7cutlass13device_kernelIN5flash19enable_sm80_to_sm89INS1_16FlashAttnBwdSm80INS1_25CollectiveMainloopBwdSm80ILi1ELi1EN4cute5tupleIJNS5_1CILi32EEENS7_ILi64EEENS7_ILi256EEEEEENS_6half_tEfNS_4arch4Sm80ELb0ELb0ELb0ELb1ELb0ELb0ELb0ELb0ELi2ELi2ELi2ELi1ELb1EEENS1_24CollectiveEpilogueBwdGQAISB_fSE_Li256ELb1ELb0EEENS1_19SingleTileSchedulerILb1ELb0ELb0ELi64EEEEEEEEEvNT_6ParamsE --------------------------
	.section	.nv.shared._ZN7cutlass13device_kernelIN5flash19enable_sm80_to_sm89INS1_16FlashAttnBwdSm80INS1_25CollectiveMainloopBwdSm80ILi1ELi1EN4cute5tupleIJNS5_1CILi32EEENS7_ILi64EEENS7_ILi256EEEEEENS_6half_tEfNS_4arch4Sm80ELb0ELb0ELb0ELb1ELb0ELb0ELb0ELb0ELi2ELi2ELi2ELi1ELb1EEENS1_24CollectiveEpilogueBwdGQAISB_fSE_Li256ELb1ELb0EEENS1_19SingleTileSchedulerILb1ELb0ELb0ELi64EEEEEEEEEvNT_6ParamsE,"aw",@nobits
	.sectionflags	@""
	.align	16


//--------------------- .nv.shared._ZN7cutlass13device_kernelIN5flash19enable_sm80_to_sm89INS1_16FlashAttnBwdSm80INS1_25CollectiveMainloopBwdSm80ILi1ELi1EN4cute5tupleIJNS5_1CILi32EEENS7_ILi64EEENS7_ILi256EEEEEENS_6half_tEfNS_4arch4Sm80ELb0ELb1ELb0ELb0ELb0ELb0ELb0ELb0ELi2ELi2ELi2ELi1ELb1EEENS1_21CollectiveEpilogueBwdISB_SC_SE_Li256ELb0ELb0ELi4EEENS1_19SingleTileSchedulerILb0ELb0ELb0ELi64EEEEEEEEEvNT_6ParamsE --------------------------
	.section	.nv.shared._ZN7cutlass13device_kernelIN5flash19enable_sm80_to_sm89INS1_16FlashAttnBwdSm80INS1_25CollectiveMainloopBwdSm80ILi1ELi1EN4cute5tupleIJNS5_1CILi32EEENS7_ILi64EEENS7_ILi256EEEEEENS_6half_tEfNS_4arch4Sm80ELb0ELb1ELb0ELb0ELb0ELb0ELb0ELb0ELi2ELi2ELi2ELi1ELb1EEENS1_21CollectiveEpilogueBwdISB_SC_SE_Li256ELb0ELb0ELi4EEENS1_19SingleTileSchedulerILb0ELb0ELb0ELi64EEEEEEEEEvNT_6ParamsE,"aw",@nobits
	.sectionflags	@""
	.align	16


//--------------------- .nv.shared._ZN7cutlass13device_kernelIN5flash19enable_sm80_to_sm89INS1_16FlashAttnBwdSm80INS1_25CollectiveMainloopBwdSm80ILi1ELi1EN4cute5tupleIJNS5_1CILi32EEENS7_ILi64EEENS7_ILi256EEEEEENS_6half_tEfNS_4arch4Sm80ELb0ELb1ELb0ELb0ELb0ELb0ELb0ELb0ELi2ELi2ELi2ELi1ELb1EEENS1_24CollectiveEpilogueBwdGQAISB_fSE_Li256ELb0ELb0EEENS1_19SingleTileSchedulerILb0ELb0ELb0ELi64EEEEEEEEEvNT_6ParamsE --------------------------
	.section	.nv.shared._ZN7cutlass13device_kernelIN5flash19enable_sm80_to_sm89INS1_16FlashAttnBwdSm80INS1_25CollectiveMainloopBwdSm80ILi1ELi1EN4cute5tupleIJNS5_1CILi32EEENS7_ILi64EEENS7_ILi256EEEEEENS_6half_tEfNS_4arch4Sm80ELb0ELb1ELb0ELb0ELb0ELb0ELb0ELb0ELi2ELi2ELi2ELi1ELb1EEENS1_24CollectiveEpilogueBwdGQAISB_fSE_Li256ELb0ELb0EEENS1_19SingleTileSchedulerILb0ELb0ELb0ELi64EEEEEEEEEvNT_6ParamsE,"aw",@nobits
	.sectionflags	@""
	.align	16


//--------------------- .nv.shared._ZN7cutlass13device_kernelIN5flash19enable_sm80_to_sm89INS1_16FlashAttnBwdSm80INS1_25CollectiveMainloopBwdSm80ILi1ELi1EN4cute5tupleIJNS5_1CILi32EEENS7_ILi64EEENS7_ILi256EEEEEENS_6half_tEfNS_4arch4Sm80ELb0ELb1ELb0ELb1ELb0ELb0ELb0ELb0ELi2ELi2ELi2ELi1ELb1EEENS1_21CollectiveEpilogueBwdISB_SC_SE_Li256ELb1ELb0ELi4EEENS1_19SingleTileSchedulerILb1ELb0ELb0ELi64EEEEEEEEEvNT_6ParamsE --------------------------
	.section	.nv.shared._ZN7cutlass13device_kernelIN5flash19enable_sm80_to_sm89INS1_16FlashAttnBwdSm80INS1_25CollectiveMainloopBwdSm80ILi1ELi1EN4cute5tupleIJNS5_1CILi32EEENS7_ILi64EEENS7_ILi256EEEEEENS_6half_tEfNS_4arch4Sm80ELb0ELb1ELb0ELb1ELb0ELb0ELb0ELb0ELi2ELi2ELi2ELi1ELb1EEENS1_21CollectiveEpilogueBwdISB_SC_SE_Li256ELb1ELb0ELi4EEENS1_19SingleTileSchedulerILb1ELb0ELb0ELi64EEEEEEEEEvNT_6ParamsE,"aw",@nobits
	.sectionflags	@""
	.align	16


//--------------------- .nv.shared._ZN7cutlass13device_kernelIN5flash19enable_sm80_to_sm89INS1_16FlashAttnBwdSm80INS1_25CollectiveMainloopBwdSm80ILi1ELi1EN4cute5tupleIJNS5_1CILi32EEENS7_ILi64EEENS7_ILi256EEEEEENS_6half_tEfNS_4arch4Sm80ELb0ELb1ELb0ELb1ELb0ELb0ELb0ELb0ELi2ELi2ELi2ELi1ELb1EEENS1_24CollectiveEpilogueBwdGQAISB_fSE_Li256ELb1ELb0EEENS1_19SingleTileSchedulerILb1ELb0ELb0ELi64EEEEEEEEEvNT_6ParamsE --------------------------
	.section	.nv.shared._ZN7cutlass13device_kernelIN5flash19enable_sm80_to_sm89INS1_16FlashAttnBwdSm80INS1_25CollectiveMainloopBwdSm80ILi1ELi1EN4cute5tupleIJNS5_1CILi32EEENS7_ILi64EEENS7_ILi256EEEEEENS_6half_tEfNS_4arch4Sm80ELb0ELb1ELb0ELb1ELb0ELb0ELb0ELb0ELi2ELi2ELi2ELi1ELb1EEENS1_24CollectiveEpilogueBwdGQAISB_fSE_Li256ELb1ELb0EEENS1_19SingleTileSchedulerILb1ELb0ELb0ELi64EEEEEEEEEvNT_6ParamsE,"aw",@nobits
	.sectionflags	@""
	.align	16


//--------------------- .nv.shared._ZN7cutlass13device_kernelIN5flash19enable_sm80_to_sm89INS1_16FlashAttnBwdSm80INS1_25CollectiveMainloopBwdSm80ILi1ELi1EN4cute5tupleIJNS5_1CILi32EEENS7_ILi64EEENS7_ILi256EEEEEENS_6half_tEfNS_4arch4Sm80ELb1ELb0ELb0ELb0ELb0ELb0ELb0ELb0ELi2ELi2ELi2ELi1ELb1EEENS1_21CollectiveEpilogueBwdISB_SC_SE_Li256ELb0ELb0ELi4EEENS1_25SingleTileBwdLPTSchedulerILb0ELi64ELb0EEEEEEEEEvNT_6ParamsE --------------------------
	.section	.nv.shared._ZN7cutlass13device_kernelIN5flash19enable_sm80_to_sm89INS1_16FlashAttnBwdSm80INS1_25CollectiveMainloopBwdSm80ILi1ELi1EN4cute5tupleIJNS5_1CILi32EEENS7_ILi64EEENS7_ILi256EEEEEENS_6half_tEfNS_4arch4Sm80ELb1ELb0ELb0ELb0ELb0ELb0ELb0ELb0ELi2ELi2ELi2ELi1ELb1EEENS1_21CollectiveEpilogueBwdISB_SC_SE_Li256ELb0ELb0ELi4EEENS1_25SingleTileBwdLPTSchedulerILb0ELi64ELb0EEEEEEEEEvNT_6ParamsE,"aw",@nobits
	.sectionflags	@""
	.align	16


//--------------------- .nv.shared._ZN7cutlass13device_kernelIN5flash19enable_sm80_to_sm89INS1_16FlashAttnBwdSm80INS1_25CollectiveMainloopBwdSm80ILi1ELi1EN4cute5tupleIJNS5_1CILi32EEENS7_ILi64EEENS7_ILi256EEEEEENS_6half_tEfNS_4arch4Sm80ELb1ELb0ELb0ELb0ELb0ELb0ELb0ELb0ELi2ELi2ELi2ELi1ELb1EEENS1_24CollectiveEpilogueBwdGQAISB_fSE_Li256ELb0ELb0EEENS1_25SingleTileBwdLPTSchedulerILb0ELi64ELb0EEEEEEEEEvNT_6ParamsE --------------------------
	.section	.nv.shared._ZN7cutlass13device_kernelIN5flash19enable_sm80_to_sm89INS1_16FlashAttnBwdSm80INS1_25CollectiveMainloopBwdSm80ILi1ELi1EN4cute5tupleIJNS5_1CILi32EEENS7_ILi64EEENS7_ILi256EEEEEENS_6half_tEfNS_4arch4Sm80ELb1ELb0ELb0ELb0ELb0ELb0ELb0ELb0ELi2ELi2ELi2ELi1ELb1EEENS1_24CollectiveEpilogueBwdGQAISB_fSE_Li256ELb0ELb0EEENS1_25SingleTileBwdLPTSchedulerILb0ELi64ELb0EEEEEEEEEvNT_6ParamsE,"aw",@nobits
	.sectionflags	@""
	.align	16


//--------------------- .nv.shared._ZN7cutlass13device_kernelIN5flash22FlashAttnBwdPreprocessIN4cute5tupleIJNS3_1CILi32EEENS5_ILi256EEEEEENS_6half_tEfNS_4arch4Sm80ELb1ELb0EEEEEvNT_6ParamsE --------------------------
	.section	.nv.shared._ZN7cutlass13device_kernelIN5flash22FlashAttnBwdPreprocessIN4cute5tupleIJNS3_1CILi32EEENS5_ILi256EEEEEENS_6half_tEfNS_4arch4Sm80ELb1ELb0EEEEEvNT_6ParamsE,"aw",@nobits
	.sectionflags	@""
	.align	16


//--------------------- .nv.shared._ZN7cutlass13device_kernelIN5flash19enable_sm80_to_sm89INS1_16FlashAttnBwdSm80INS1_25CollectiveMainloopBwdSm80ILi1ELi1EN4cute5tupleIJNS5_1CILi32EEENS7_ILi64EEENS7_ILi256EEEEEENS_6half_tEfNS_4arch4Sm80ELb1ELb0ELb0ELb1ELb0ELb0ELb0ELb0ELi2ELi2ELi2ELi1ELb1EEENS1_21CollectiveEpilogueBwdISB_SC_SE_Li256ELb1ELb0ELi4EEENS1_25SingleTileBwdLPTSchedulerILb1ELi64ELb0EEEEEEEEEvNT_6ParamsE --------------------------
	.section	.nv.shared._ZN7cutlass13device_kernelIN5flash19enable_sm80_to_sm89INS1_16FlashAttnBwdSm80INS1_25CollectiveMainloopBwdSm80ILi1ELi1EN4cute5tupleIJNS5_1CILi32EEENS7_ILi64EEENS7_ILi256EEEEEENS_6half_tEfNS_4arch4Sm80ELb1ELb0ELb0ELb1ELb0ELb0ELb0ELb0ELi2ELi2ELi2ELi1ELb1EEENS1_21CollectiveEpilogueBwdISB_SC_SE_Li256ELb1ELb0ELi4EEENS1_25SingleTileBwdLPTSchedulerILb1ELi64ELb0EEEEEEEEEvNT_6ParamsE,"aw",@nobits
	.sectionflags	@""
	.align	16


//--------------------- .nv.shared._ZN7cutlass13device_kernelIN5flash32FlashAttnBwdPostprocessConvertdQIN4cute5tupleIJNS3_1CILi32EEENS5_ILi256EEEEEENS_6half_tEfNS_4arch4Sm80ELi256ENS3_8TiledMMAINS3_8MMA_AtomIJNS3_28SM80_16x8x16_F32F16F16F32_TNEEEENS3_6LayoutINS4_IJNS5_ILi1EEENS5_ILi8EEESH_EEENS4_IJNS5_ILi0EEESH_SK_EEEEENS4_IJNS5_ILi16EEENS5_ILi128EEESN_EEEEELb0EEEEEvNT_6ParamsE --------------------------
	.section	.nv.shared._ZN7cutlass13device_kernelIN5flash32FlashAttnBwdPostprocessConvertdQIN4cute5tupleIJNS3_1CILi32EEENS5_ILi256EEEEEENS_6half_tEfNS_4arch4Sm80ELi256ENS3_8TiledMMAINS3_8MMA_AtomIJNS3_28SM80_16x8x16_F32F16F16F32_TNEEEENS3_6LayoutINS4_IJNS5_ILi1EEENS5_ILi8EEESH_EEENS4_IJNS5_ILi0EEESH_SK_EEEEENS4_IJNS5_ILi16EEENS5_ILi128EEESN_EEEEELb0EEEEEvNT_6ParamsE,"aw",@nobits
	.sectionflags	@""
	.align	16


//--------------------- .nv.shared._ZN7cutlass13device_kernelIN5flash19enable_sm80_to_sm89INS1_16FlashAttnBwdSm80INS1_25CollectiveMainloopBwdSm80ILi1ELi1EN4cute5tupleIJNS5_1CILi32EEENS7_ILi64EEENS7_ILi256EEEEEENS_6half_tEfNS_4arch4Sm80ELb1ELb0ELb0ELb1ELb0ELb0ELb0ELb0ELi2ELi2ELi2ELi1ELb1EEENS1_24CollectiveEpilogueBwdGQAISB_fSE_Li256ELb1ELb0EEENS1_25SingleTileBwdLPTSchedulerILb1ELi64ELb0EEEEEEEEEvNT_6ParamsE --------------------------
	.section	.nv.shared._ZN7cutlass13device_kernelIN5flash19enable_sm80_to_sm89INS1_16FlashAttnBwdSm80INS1_25CollectiveMainloopBwdSm80ILi1ELi1EN4cute5tupleIJNS5_1CILi32EEENS7_ILi64EEENS7_ILi256EEEEEENS_6half_tEfNS_4arch4Sm80ELb1ELb0ELb0ELb1ELb0ELb0ELb0ELb0ELi2ELi2ELi2ELi1ELb1EEENS1_24CollectiveEpilogueBwdGQAISB_fSE_Li256ELb1ELb0EEENS1_25SingleTileBwdLPTSchedulerILb1ELi64ELb0EEEEEEEEEvNT_6ParamsE,"aw",@nobits
	.sectionflags	@""
	.align	16


//--------------------- .nv.shared._ZN7cutlass13device_kernelIN5flash22FlashAttnBwdPreprocessIN4cute5tupleIJNS3_1CILi32EEENS5_ILi256EEEEEENS_6half_tEfNS_4arch4Sm80ELb1ELb1EEEEEvNT_6ParamsE --------------------------
	.section	.nv.shared._ZN7cutlass13device_kernelIN5flash22FlashAttnBwdPreprocessIN4cute5tupleIJNS3_1CILi32EEENS5_ILi256EEEEEENS_6half_tEfNS_4arch4Sm80ELb1ELb1EEEEEvNT_6ParamsE,"aw",@nobits
	.sectionflags	@""
	.align	16


//--------------------- .nv.shared._ZN7cutlass13device_kernelIN5flash19enable_sm80_to_sm89INS1_16FlashAttnBwdSm80INS1_25CollectiveMainloopBwdSm80ILi1ELi1EN4cute5tupleIJNS5_1CILi64EEES8_NS7_ILi256EEEEEENS_6half_tEfNS_4arch4Sm80ELb0ELb0ELb0ELb0ELb0ELb0ELb0ELb0ELi2ELi4ELi2ELi2ELb0EEENS1_21CollectiveEpilogueBwdISA_SB_SD_Li256ELb0ELb0ELi4EEENS1_19SingleTileSchedulerILb0ELb0ELb0ELi64EEEEEEEEEvNT_6ParamsE --------------------------
	.section	.nv.shared._ZN7cutlass13device_kernelIN5flash19enable_sm80_to_sm89INS1_16FlashAttnBwdSm80INS1_25CollectiveMainloopBwdSm80ILi1ELi1EN4cute5tupleIJNS5_1CILi64EEES8_NS7_ILi256EEEEEENS_6half_tEfNS_4arch4Sm80ELb0ELb0ELb0ELb0ELb0ELb0ELb0ELb0ELi2ELi4ELi2ELi2ELb0EEENS1_21CollectiveEpilogueBwdISA_SB_SD_Li256ELb0ELb0ELi4EEENS1_19SingleTileSchedulerILb0ELb0ELb0ELi64EEEEEEEEEvNT_6ParamsE,"aw",@nobits
	.sectionflags	@""
	.align	16


//--------------------- .nv.shared._ZN7cutlass13device_kernelIN5flash19enable_sm80_to_sm89INS1_16FlashAttnBwdSm80INS1_25CollectiveMainloopBwdSm80ILi1ELi1EN4cute5tupleIJNS5_1CILi64EEES8_NS7_ILi256EEEEEENS_6half_tEfNS_4arch4Sm80ELb0ELb0ELb0ELb0ELb0ELb0ELb0ELb0ELi2ELi4ELi2ELi2ELb0EEENS1_24CollectiveEpilogueBwdGQAISA_fSD_Li256ELb0ELb0EEENS1_19SingleTileSchedulerILb0ELb0ELb0ELi64EEEEEEEEEvNT_6ParamsE --------------------------
	.section	.nv.shared._ZN7cutlass13device_kernelIN5flash19enable_sm80_to_sm89INS1_16FlashAttnBwdSm80INS1_25CollectiveMainloopBwdSm80ILi1ELi1EN4cute5tupleIJNS5_1CILi64EEES8_NS7_ILi256EEEEEENS_6half_tEfNS_4arch4Sm80ELb0ELb0ELb0ELb0ELb0ELb0ELb0ELb0ELi2ELi4ELi2ELi2ELb0EEENS1_24CollectiveEpilogueBwdGQAISA_fSD_Li256ELb0ELb0EEENS1_19SingleTileSchedulerILb0ELb0ELb0ELi64EEEEEEEEEvNT_6ParamsE,"aw",@nobits
	.sectionflags	@""
	.align	16


//--------------------- .nv.shared._ZN7cutlass13device_kernelIN5flash19enable_sm80_to_sm89INS1_16FlashAttnBwdSm80INS1_25CollectiveMainloopBwdSm80ILi1ELi1EN4cute5tupleIJNS5_1CILi64EEES8_NS7_ILi256EEEEEENS_6half_tEfNS_4arch4Sm80ELb0ELb0ELb0ELb1ELb0ELb0ELb0ELb0ELi2ELi4ELi2ELi2ELb0EEENS1_21CollectiveEpilogueBwdISA_SB_SD_Li256ELb1ELb0ELi4EEENS1_19SingleTileSchedulerILb1ELb0ELb0ELi64EEEEEEEEEvNT_6ParamsE --------------------------
	.section	.nv.shared._ZN7cutlass13device_kernelIN5flash19enable_sm80_to_sm89INS1_16FlashAttnBwdSm80INS1_25CollectiveMainloopBwdSm80ILi1ELi1EN4cute5tupleIJNS5_1CILi64EEES8_NS7_ILi256EEEEEENS_6half_tEfNS_4arch4Sm80ELb0ELb0ELb0ELb1ELb0ELb0ELb0ELb0ELi2ELi4ELi2ELi2ELb0EEENS1_21CollectiveEpilogueBwdISA_SB_SD_Li256ELb1ELb0ELi4EEENS1_19SingleTileSchedulerILb1ELb0ELb0ELi64EEEEEEEEEvNT_6ParamsE,"aw",@nobits
	.sectionflags	@""
	.align	16


//--------------------- .nv.shared._ZN7cutlass13device_kernelIN5flash19enable_sm80_to_sm89INS1_16FlashAttnBwdSm80INS1_25CollectiveMainloopBwdSm80ILi1ELi1EN4cute5tupleIJNS5_1CILi64EEES8_NS7_ILi256EEEEEENS_6half_tEfNS_4arch4Sm80ELb0ELb0ELb0ELb1ELb0ELb0ELb0ELb0ELi2ELi4ELi2ELi2ELb0EEENS1_24CollectiveEpilogueBwdGQAISA_fSD_Li256ELb1ELb0EEENS1_19SingleTileSchedulerILb1ELb0ELb0ELi64EEEEEEEEEvNT_6ParamsE --------------------------
	.section	.nv.shared._ZN7cutlass13device_kernelIN5flash19enable_sm80_to_sm89INS1_16FlashAttnBwdSm80INS1_25CollectiveMainloopBwdSm80ILi1ELi1EN4cute5tupleIJNS5_1CILi64EEES8_NS7_ILi256EEEEEENS_6half_tEfNS_4arch4Sm80ELb0ELb0ELb0ELb1ELb0ELb0ELb0ELb0ELi2ELi4ELi2ELi2ELb0EEENS1_24CollectiveEpilogueBwdGQAISA_fSD_Li256ELb1ELb0EEENS1_19SingleTileSchedulerILb1ELb0ELb0ELi64EEEEEEEEEvNT_6ParamsE,"aw",@nobits
	.sectionflags	@""
	.align	16


//--------------------- .nv.shared._ZN7cutlass13device_kernelIN5flash19enable_sm80_to_sm89INS1_16FlashAttnBwdSm80INS1_25CollectiveMainloopBwdSm80ILi1ELi1EN4cute5tupleIJNS5_1CILi64EEES8_NS7_ILi256EEEEEENS_6half_tEfNS_4arch4Sm80ELb0ELb1ELb0ELb0ELb0ELb0ELb0ELb0ELi2ELi4ELi2ELi2ELb0EEENS1_21CollectiveEpilogueBwdISA_SB_SD_Li256ELb0ELb0ELi4EEENS1_19SingleTileSchedulerILb0ELb0ELb0ELi64EEEEEEEEEvNT_6ParamsE --------------------------
	.section	.nv.shared._ZN7cutlass13device_kernelIN5flash19enable_sm80_to_sm89INS1_16FlashAttnBwdSm80INS1_25CollectiveMainloopBwdSm80ILi1ELi1EN4cute5tupleIJNS5_1CILi64EEES8_NS7_ILi256EEEEEENS_6half_tEfNS_4arch4Sm80ELb0ELb1ELb0ELb0ELb0ELb0ELb0ELb0ELi2ELi4ELi2ELi2ELb0EEENS1_21CollectiveEpilogueBwdISA_SB_SD_Li256ELb0ELb0ELi4EEENS1_19SingleTileSchedulerILb0ELb0ELb0ELi64EEEEEEEEEvNT_6ParamsE,"aw",@nobits
	.sectionflags	@""
	.align	16


//--------------------- .nv.shared._ZN7cutlass13device_kernelIN5flash19enable_sm80_to_sm89INS1_16FlashAttnBwdSm80INS1_25CollectiveMainloopBwdSm80ILi1ELi1EN4cute5tupleIJNS5_1CILi64EEES8_NS7_ILi256EEEEEENS_6half_tEfNS_4arch4Sm80ELb0ELb1ELb0ELb0ELb0ELb0ELb0ELb0ELi2ELi4ELi2ELi2ELb0EEENS1_24CollectiveEpilogueBwdGQAISA_fSD_Li256ELb0ELb0EEENS1_19SingleTileSchedulerILb0ELb0ELb0ELi64EEEEEEEEEvNT_6ParamsE --------------------------
	.section	.nv.shared._ZN7cutlass13device_kernelIN5flash19enable_sm80_to_sm89INS1_16FlashAttnBwdSm80INS1_25CollectiveMainloopBwdSm80ILi1ELi1EN4cute5tupleIJNS5_1CILi64EEES8_NS7_ILi256EEEEEENS_6half_tEfNS_4arch4Sm80ELb0ELb1ELb0ELb0ELb0ELb0ELb0ELb0ELi2ELi4ELi2ELi2ELb0EEENS1_24CollectiveEpilogueBwdGQAISA_fSD_Li256ELb0ELb0EEENS1_19SingleTileSchedulerILb0ELb0ELb0ELi64EEEEEEEEEvNT_6ParamsE,"aw",@nobits
	.sectionflags	@""
	.align	16


//--------------------- .nv.shared._ZN7cutlass13device_kernelIN5flash19enable_sm80_to_sm89INS1_16FlashAttnBwdSm80INS1_25CollectiveMainloopBwdSm80ILi1ELi1EN4cute5tupleIJNS5_1CILi64EEES8_NS7_ILi256EEEEEENS_6half_tEfNS_4arch4Sm80ELb0ELb1ELb0ELb1ELb0ELb0ELb0ELb0ELi2ELi4ELi2ELi2ELb0EEENS1_21CollectiveEpilogueBwdISA_SB_SD_Li256ELb1ELb0ELi4EEENS1_19SingleTileSchedulerILb1ELb0ELb0ELi64EEEEEEEEEvNT_6ParamsE --------------------------
	.section	.nv.shared._ZN7cutlass13device_kernelIN5flash19enable_sm80_to_sm89INS1_16FlashAttnBwdSm80INS1_25CollectiveMainloopBwdSm80ILi1ELi1EN4cute5tupleIJNS5_1CILi64EEES8_NS7_ILi256EEEEEENS_6half_tEfNS_4arch4Sm80ELb0ELb1ELb0ELb1ELb0ELb0ELb0ELb0ELi2ELi4ELi2ELi2ELb0EEENS1_21CollectiveEpilogueBwdISA_SB_SD_Li256ELb1ELb0ELi4EEENS1_19SingleTileSchedulerILb1ELb0ELb0ELi64EEEEEEEEEvNT_6ParamsE,"aw",@nobits
	.sectionflags	@""
	.align	16


//--------------------- .nv.shared._ZN7cutlass13device_kernelIN5flash19enable_sm80_to_sm89INS1_16FlashAttnBwdSm80INS1_25CollectiveMainloopBwdSm80ILi1ELi1EN4cute5tupleIJNS5_1CILi64EEES8_NS7_ILi256EEEEEENS_6half_tEfNS_4arch4Sm80ELb0ELb1ELb0ELb1ELb0ELb0ELb0ELb0ELi2ELi4ELi2ELi2ELb0EEENS1_24CollectiveEpilogueBwdGQAISA_fSD_Li256ELb1ELb0EEENS1_19SingleTileSchedulerILb1ELb0ELb0ELi64EEEEEEEEEvNT_6ParamsE --------------------------
	.section	.nv.shared._ZN7cutlass13device_kernelIN5flash19enable_sm80_to_sm89INS1_16FlashAttnBwdSm80INS1_25CollectiveMainloopBwdSm80ILi1ELi1EN4cute5tupleIJNS5_1CILi64EEES8_NS7_ILi256EEEEEENS_6half_tEfNS_4arch4Sm80ELb0ELb1ELb0ELb1ELb0ELb0ELb0ELb0ELi2ELi4ELi2ELi2ELb0EEENS1_24CollectiveEpilogueBwdGQAISA_fSD_Li256ELb1ELb0EEENS1_19SingleTileSchedulerILb1ELb0ELb0ELi64EEEEEEEEEvNT_6ParamsE,"aw",@nobits
	.sectionflags	@""
	.align	16


//--------------------- .nv.shared._ZN7cutlass13device_kernelIN5flash19enable_sm80_to_sm89INS1_16FlashAttnBwdSm80INS1_25CollectiveMainloopBwdSm80ILi1ELi1EN4cute5tupleIJNS5_1CILi64EEES8_NS7_ILi256EEEEEENS_6half_tEfNS_4arch4Sm80ELb1ELb0ELb0ELb0ELb0ELb0ELb0ELb0ELi2ELi4ELi2ELi2ELb0EEENS1_21CollectiveEpilogueBwdISA_SB_SD_Li256ELb0ELb0ELi4EEENS1_25SingleTileBwdLPTSchedulerILb0ELi64ELb0EEEEEEEEEvNT_6ParamsE --------------------------
	.section	.nv.shared._ZN7cutlass13device_kernelIN5flash19enable_sm80_to_sm89INS1_16FlashAttnBwdSm80INS1_25CollectiveMainloopBwdSm80ILi1ELi1EN4cute5tupleIJNS5_1CILi64EEES8_NS7_ILi256EEEEEENS_6half_tEfNS_4arch4Sm80ELb1ELb0ELb0ELb0ELb0ELb0ELb0ELb0ELi2ELi4ELi2ELi2ELb0EEENS1_21CollectiveEpilogueBwdISA_SB_SD_Li256ELb0ELb0ELi4EEENS1_25SingleTileBwdLPTSchedulerILb0ELi64ELb0EEEEEEEEEvNT_6ParamsE,"aw",@nobits
	.sectionflags	@""
	.align	16


//--------------------- .nv.shared._ZN7cutlass13device_kernelIN5flash19enable_sm80_to_sm89INS1_16FlashAttnBwdSm80INS1_25CollectiveMainloopBwdSm80ILi1ELi1EN4cute5tupleIJNS5_1CILi64EEES8_NS7_ILi256EEEEEENS_6half_tEfNS_4arch4Sm80ELb1ELb0ELb0ELb0ELb0ELb0ELb0ELb0ELi2ELi4ELi2ELi2ELb0EEENS1_24CollectiveEpilogueBwdGQAISA_fSD_Li256ELb0ELb0EEENS1_25SingleTileBwdLPTSchedulerILb0ELi64ELb0EEEEEEEEEvNT_6ParamsE --------------------------
	.section	.nv.shared._ZN7cutlass13device_kernelIN5flash19enable_sm80_to_sm89INS1_16FlashAttnBwdSm80INS1_25CollectiveMainloopBwdSm80ILi1ELi1EN4cute5tupleIJNS5_1CILi64EEES8_NS7_ILi256EEEEEENS_6half_tEfNS_4arch4Sm80ELb1ELb0ELb0ELb0ELb0ELb0ELb0ELb0ELi2ELi4ELi2ELi2ELb0EEENS1_24CollectiveEpilogueBwdGQAISA_fSD_Li256ELb0ELb0EEENS1_25SingleTileBwdLPTSchedulerILb0ELi64ELb0EEEEEEEEEvNT_6ParamsE,"aw",@nobits
	.sectionflags	@""
	.align	16


//--------------------- .nv.shared._ZN7cutlass13device_kernelIN5flash22FlashAttnBwdPreprocessIN4cute5tupleIJNS3_1CILi64EEENS5_ILi256EEEEEENS_6half_tEfNS_4arch4Sm80ELb1ELb0EEEEEvNT_6ParamsE --------------------------
	.section	.nv.shared._ZN7cutlass13device_kernelIN5flash22FlashAttnBwdPreprocessIN4cute5tupleIJNS3_1CILi64EEENS5_ILi256EEEEEENS_6half_tEfNS_4arch4Sm80ELb1ELb0EEEEEvNT_6ParamsE,"aw",@nobits
	.sectionflags	@""
	.align	16


//--------------------- .nv.shared._ZN7cutlass13device_kernelIN5flash19enable_sm80_to_sm89INS1_16FlashAttnBwdSm80INS1_25CollectiveMainloopBwdSm80ILi1ELi1EN4cute5tupleIJNS5_1CILi64EEES8_NS7_ILi256EEEEEENS_6half_tEfNS_4arch4Sm80ELb1ELb0ELb0ELb1ELb0ELb0ELb0ELb0ELi2ELi4ELi2ELi2ELb0EEENS1_21CollectiveEpilogueBwdISA_SB_SD_Li256ELb1ELb0ELi4EEENS1_25SingleTileBwdLPTSchedulerILb1ELi64ELb0EEEEEEEEEvNT_6ParamsE --------------------------
	.section	.nv.shared._ZN7cutlass13device_kernelIN5flash19enable_sm80_to_sm89INS1_16FlashAttnBwdSm80INS1_25CollectiveMainloopBwdSm80ILi1ELi1EN4cute5tupleIJNS5_1CILi64EEES8_NS7_ILi256EEEEEENS_6half_tEfNS_4arch4Sm80ELb1ELb0ELb0ELb1ELb0ELb0ELb0ELb0ELi2ELi4ELi2ELi2ELb0EEENS1_21CollectiveEpilogueBwdISA_SB_SD_Li256ELb1ELb0ELi4EEENS1_25SingleTileBwdLPTSchedulerILb1ELi64ELb0EEEEEEEEEvNT_6ParamsE,"aw",@nobits
	.sectionflags	@""
	.align	16


//--------------------- .nv.shared._ZN7cutlass13device_kernelIN5flash32FlashAttnBwdPostprocessConvertdQIN4cute5tupleIJNS3_1CILi64EEENS5_ILi256EEEEEENS_6half_tEfNS_4arch4Sm80ELi256ENS3_8TiledMMAINS3_8MMA_AtomIJNS3_28SM80_16x8x16_F32F16F16F32_TNEEEENS3_6LayoutINS4_IJNS5_ILi2EEENS5_ILi4EEENS5_ILi1EEEEEENS4_IJSJ_SH_NS5_ILi0EEEEEEEENS4_IJNS5_ILi32EEES6_NS5_ILi16EEEEEEEELb0EEEEEvNT_6ParamsE --------------------------
	.section	.nv.shared._ZN7cutlass13device_kernelIN5flash32FlashAttnBwdPostprocessConvertdQIN4cute5tupleIJNS3_1CILi64EEENS5_ILi256EEEEEENS_6half_tEfNS_4arch4Sm80ELi256ENS3_8TiledMMAINS3_8MMA_AtomIJNS3_28SM80_16x8x16_F32F16F16F32_TNEEEENS3_6LayoutINS4_IJNS5_ILi2EEENS5_ILi4EEENS5_ILi1EEEEEENS4_IJSJ_SH_NS5_ILi0EEEEEEEENS4_IJNS5_ILi32EEES6_NS5_ILi16EEEEEEEELb0EEEEEvNT_6ParamsE,"aw",@nobits
	.sectionflags	@""
	.align	16


//--------------------- .nv.shared._ZN7cutlass13device_kernelIN5flash19enable_sm80_to_sm89INS1_16FlashAttnBwdSm80INS1_25CollectiveMainloopBwdSm80ILi1ELi1EN4cute5tupleIJNS5_1CILi64EEES8_NS7_ILi256EEEEEENS_6half_tEfNS_4arch4Sm80ELb1ELb0ELb0ELb1ELb0ELb0ELb0ELb0ELi2ELi4ELi2ELi2ELb0EEENS1_24CollectiveEpilogueBwdGQAISA_fSD_Li256ELb1ELb0EEENS1_25SingleTileBwdLPTSchedulerILb1ELi64ELb0EEEEEEEEEvNT_6ParamsE --------------------------
	.section	.nv.shared._ZN7cutlass13device_kernelIN5flash19enable_sm80_to_sm89INS1_16FlashAttnBwdSm80INS1_25CollectiveMainloopBwdSm80ILi1ELi1EN4cute5tupleIJNS5_1CILi64EEES8_NS7_ILi256EEEEEENS_6half_tEfNS_4arch4Sm80ELb1ELb0ELb0ELb1ELb0ELb0ELb0ELb0ELi2ELi4ELi2ELi2ELb0EEENS1_24CollectiveEpilogueBwdGQAISA_fSD_Li256ELb1ELb0EEENS1_25SingleTileBwdLPTSchedulerILb1ELi64ELb0EEEEEEEEEvNT_6ParamsE,"aw",@nobits
	.sectionflags	@""
	.align	16


//--------------------- .nv.shared._ZN7cutlass13device_kernelIN5flash22FlashAttnBwdPreprocessIN4cute5tupleIJNS3_1CILi64EEENS5_ILi256EEEEEENS_6half_tEfNS_4arch4Sm80ELb1ELb1EEEEEvNT_6ParamsE --------------------------
	.section	.nv.shared._ZN7cutlass13device_kernelIN5flash22FlashAttnBwdPreprocessIN4cute5tupleIJNS3_1CILi64EEENS5_ILi256EEEEEENS_6half_tEfNS_4arch4Sm80ELb1ELb1EEEEEvNT_6ParamsE,"aw",@nobits
	.sectionflags	@""
	.align	16
